	.target	sm_90a

	.elftype	@"ET_EXEC"


//--------------------- .note.nv.tkinfo           --------------------------
	.section	.note.nv.tkinfo,"",@"SHT_NOTE"
	.sectionflags	@"SHF_NOTE_NV_TKINFO"
	.tkinfo
        /*0018*/ 	.word	0x00000002
        /*0030*/ 	.string	""
        /*0030*/ 	.string	"ptxas"
        /*0030*/ 	.string	"Cuda compilation tools, release 13.0, V13.0.88"
        /*0030*/ 	.string	"Build cuda_13.0.r13.0/compiler.36424714_0"
        /*0030*/ 	.string	"-v  -suppress-debug-info  -lineinfo  -arch sm_90a "



//--------------------- .note.nv.cuinfo           --------------------------
	.section	.note.nv.cuinfo,"",@"SHT_NOTE"
	.sectionflags	@"SHF_NOTE_NV_CUINFO"
        /*0018*/ 	.short	0x0002
        /*001a*/ 	.short	0x005a
        /*001c*/ 	.short	0x0082
	.zero		2


//--------------------- .nv.info                  --------------------------
	.section	.nv.info,"",@"SHT_CUDA_INFO"
	.align	4


	//----- nvinfo : EIATTR_REGCOUNT
	.align		4
        /*0000*/ 	.byte	0x04, 0x2f
        /*0002*/ 	.short	(.L_1 - .L_0)
	.align		4
.L_0:
        /*0004*/ 	.word	index@(matmul_kernel)
        /*0008*/ 	.word	0x00000020


	//----- nvinfo : EIATTR_FRAME_SIZE
	.align		4
.L_1:
        /*000c*/ 	.byte	0x04, 0x11
        /*000e*/ 	.short	(.L_3 - .L_2)
	.align		4
.L_2:
        /*0010*/ 	.word	index@(matmul_kernel)
        /*0014*/ 	.word	0x00001410


	//----- nvinfo : EIATTR_MIN_STACK_SIZE
	.align		4
.L_3:
        /*0018*/ 	.byte	0x04, 0x12
        /*001a*/ 	.short	(.L_5 - .L_4)
	.align		4
.L_4:
        /*001c*/ 	.word	index@(matmul_kernel)
        /*0020*/ 	.word	0x00001410
.L_5:


//--------------------- .nv.compat                --------------------------
	.section	.nv.compat,"",@"SHT_CUDA_COMPAT_INFO"
	.align	4
        /*0000*/ 	.byte	0x02, 0x09, 0x01, 0x00, 0x02, 0x02, 0x01, 0x00, 0x02, 0x05, 0x05, 0x00, 0x03, 0x07, 0x01, 0x01
        /*0010*/ 	.byte	0x02, 0x03, 0x00, 0x00, 0x02, 0x06, 0x01, 0x00, 0x04, 0x0b, 0x08, 0x00, 0x00, 0x00, 0x00, 0x00
        /*0020*/ 	.byte	0x00, 0x00, 0x00, 0x00


//--------------------- .nv.info.matmul_kernel    --------------------------
	.section	.nv.info.matmul_kernel,"",@"SHT_CUDA_INFO"
	.sectionflags	@""
	.align	4


	//----- nvinfo : EIATTR_CUDA_API_VERSION
	.align		4
        /*0000*/ 	.byte	0x04, 0x37
        /*0002*/ 	.short	(.L_7 - .L_6)
.L_6:
        /*0004*/ 	.word	0x00000082


	//----- nvinfo : EIATTR_KPARAM_INFO
	.align		4
.L_7:
        /*0008*/ 	.byte	0x04, 0x17
        /*000a*/ 	.short	(.L_9 - .L_8)
.L_8:
        /*000c*/ 	.word	0x00000000
        /*0010*/ 	.short	0x000d
        /*0012*/ 	.short	0x0048
        /*0014*/ 	.byte	0x00, 0xf4, 0x21, 0x00


	//----- nvinfo : EIATTR_KPARAM_INFO
	.align		4
.L_9:
        /*0018*/ 	.byte	0x04, 0x17
        /*001a*/ 	.short	(.L_11 - .L_10)
.L_10:
        /*001c*/ 	.word	0x00000000
        /*0020*/ 	.short	0x000c
        /*0022*/ 	.short	0x0040
        /*0024*/ 	.byte	0x00, 0xf4, 0x21, 0x00


	//----- nvinfo : EIATTR_KPARAM_INFO
	.align		4
.L_11:
        /*0028*/ 	.byte	0x04, 0x17
        /*002a*/ 	.short	(.L_13 - .L_12)
.L_12:
        /*002c*/ 	.word	0x00000000
        /*0030*/ 	.short	0x000b
        /*0032*/ 	.short	0x0038
        /*0034*/ 	.byte	0x00, 0xf0, 0x11, 0x00


	//----- nvinfo : EIATTR_KPARAM_INFO
	.align		4
.L_13:
        /*0038*/ 	.byte	0x04, 0x17
        /*003a*/ 	.short	(.L_15 - .L_14)
.L_14:
        /*003c*/ 	.word	0x00000000
        /*0040*/ 	.short	0x000a
        /*0042*/ 	.short	0x0034
        /*0044*/ 	.byte	0x00, 0xf0, 0x11, 0x00


	//----- nvinfo : EIATTR_KPARAM_INFO
	.align		4
.L_15:
        /*0048*/ 	.byte	0x04, 0x17
        /*004a*/ 	.short	(.L_17 - .L_16)
.L_16:
        /*004c*/ 	.word	0x00000000
        /*0050*/ 	.short	0x0009
        /*0052*/ 	.short	0x0030
        /*0054*/ 	.byte	0x00, 0xf0, 0x11, 0x00


	//----- nvinfo : EIATTR_KPARAM_INFO
	.align		4
.L_17:
        /*0058*/ 	.byte	0x04, 0x17
        /*005a*/ 	.short	(.L_19 - .L_18)
.L_18:
        /*005c*/ 	.word	0x00000000
        /*0060*/ 	.short	0x0008
        /*0062*/ 	.short	0x002c
        /*0064*/ 	.byte	0x00, 0xf0, 0x11, 0x00


	//----- nvinfo : EIATTR_KPARAM_INFO
	.align		4
.L_19:
        /*0068*/ 	.byte	0x04, 0x17
        /*006a*/ 	.short	(.L_21 - .L_20)
.L_20:
        /*006c*/ 	.word	0x00000000
        /*0070*/ 	.short	0x0007
        /*0072*/ 	.short	0x0028
        /*0074*/ 	.byte	0x00, 0xf0, 0x11, 0x00


	//----- nvinfo : EIATTR_KPARAM_INFO
	.align		4
.L_21:
        /*0078*/ 	.byte	0x04, 0x17
        /*007a*/ 	.short	(.L_23 - .L_22)
.L_22:
        /*007c*/ 	.word	0x00000000
        /*0080*/ 	.short	0x0006
        /*0082*/ 	.short	0x0024
        /*0084*/ 	.byte	0x00, 0xf0, 0x11, 0x00


	//----- nvinfo : EIATTR_KPARAM_INFO
	.align		4
.L_23:
        /*0088*/ 	.byte	0x04, 0x17
        /*008a*/ 	.short	(.L_25 - .L_24)
.L_24:
        /*008c*/ 	.word	0x00000000
        /*0090*/ 	.short	0x0005
        /*0092*/ 	.short	0x0020
        /*0094*/ 	.byte	0x00, 0xf0, 0x11, 0x00


	//----- nvinfo : EIATTR_KPARAM_INFO
	.align		4
.L_25:
        /*0098*/ 	.byte	0x04, 0x17
        /*009a*/ 	.short	(.L_27 - .L_26)
.L_26:
        /*009c*/ 	.word	0x00000000
        /*00a0*/ 	.short	0x0004
        /*00a2*/ 	.short	0x001c
        /*00a4*/ 	.byte	0x00, 0xf0, 0x11, 0x00


	//----- nvinfo : EIATTR_KPARAM_INFO
	.align		4
.L_27:
        /*00a8*/ 	.byte	0x04, 0x17
        /*00aa*/ 	.short	(.L_29 - .L_28)
.L_28:
        /*00ac*/ 	.word	0x00000000
        /*00b0*/ 	.short	0x0003
        /*00b2*/ 	.short	0x0018
        /*00b4*/ 	.byte	0x00, 0xf0, 0x11, 0x00


	//----- nvinfo : EIATTR_KPARAM_INFO
	.align		4
.L_29:
        /*00b8*/ 	.byte	0x04, 0x17
        /*00ba*/ 	.short	(.L_31 - .L_30)
.L_30:
        /*00bc*/ 	.word	0x00000000
        /*00c0*/ 	.short	0x0002
        /*00c2*/ 	.short	0x0010
        /*00c4*/ 	.byte	0x00, 0xf4, 0x21, 0x00


	//----- nvinfo : EIATTR_KPARAM_INFO
	.align		4
.L_31:
        /*00c8*/ 	.byte	0x04, 0x17
        /*00ca*/ 	.short	(.L_33 - .L_32)
.L_32:
        /*00cc*/ 	.word	0x00000000
        /*00d0*/ 	.short	0x0001
        /*00d2*/ 	.short	0x0008
        /*00d4*/ 	.byte	0x00, 0xf4, 0x21, 0x00


	//----- nvinfo : EIATTR_KPARAM_INFO
	.align		4
.L_33:
        /*00d8*/ 	.byte	0x04, 0x17
        /*00da*/ 	.short	(.L_35 - .L_34)
.L_34:
        /*00dc*/ 	.word	0x00000000
        /*00e0*/ 	.short	0x0000
        /*00e2*/ 	.short	0x0000
        /*00e4*/ 	.byte	0x00, 0xf4, 0x21, 0x00


	//----- nvinfo : EIATTR_SPARSE_MMA_MASK
	.align		4
.L_35:
        /*00e8*/ 	.byte	0x03, 0x50
        /*00ea*/ 	.short	0x0000


	//----- nvinfo : EIATTR_MAXREG_COUNT
	.align		4
        /*00ec*/ 	.byte	0x03, 0x1b
        /*00ee*/ 	.short	0x00ff


	//----- nvinfo : EIATTR_NUM_BARRIERS
	.align		4
        /*00f0*/ 	.byte	0x02, 0x4c
        /*00f2*/ 	.byte	0x01
	.zero		1


	//----- nvinfo : EIATTR_ANNOTATIONS
	.align		4
        /*00f4*/ 	.byte	0x04, 0x55
        /*00f6*/ 	.short	(.L_37 - .L_36)


	//   ....[0]....
.L_36:
        /*00f8*/ 	.word	0x00000001
        /*00fc*/ 	.byte	0x30, 0x05, 0x00, 0x00, 0x01, 0x00, 0x00, 0x00, 0x80, 0x05, 0x00, 0x00, 0x01, 0x00, 0x00, 0x00
        /* <DEDUP_REMOVED lines=2768> */
        /*ae0c*/ 	.byte	0x40, 0x1c, 0x03, 0x00, 0x01, 0x00, 0x00, 0x00, 0x60, 0x1c, 0x03, 0x00


	//----- nvinfo : EIATTR_MERCURY_ISA_VERSION
	.align		4
.L_37:
        /*ae18*/ 	.byte	0x03, 0x5f
        /*ae1a*/ 	.short	0x0101


	//----- nvinfo : EIATTR_EXIT_INSTR_OFFSETS
	.align		4
        /*ae1c*/ 	.byte	0x04, 0x1c
        /*ae1e*/ 	.short	(.L_39 - .L_38)


	//   ....[0]....
.L_38:
        /*ae20*/ 	.word	0x00031fb0


	//   ....[1]....
        /*ae24*/ 	.word	0x00031fe0


	//----- nvinfo : EIATTR_REQNTID
	.align		4
.L_39:
        /*ae28*/ 	.byte	0x04, 0x10
        /*ae2a*/ 	.short	(.L_41 - .L_40)
.L_40:
        /*ae2c*/ 	.word	0x00000080
        /*ae30*/ 	.word	0x00000001
        /*ae34*/ 	.word	0x00000001


	//----- nvinfo : EIATTR_CBANK_PARAM_SIZE
	.align		4
.L_41:
        /*ae38*/ 	.byte	0x03, 0x19
        /*ae3a*/ 	.short	0x0050


	//----- nvinfo : EIATTR_PARAM_CBANK
	.align		4
        /*ae3c*/ 	.byte	0x04, 0x0a
        /*ae3e*/ 	.short	(.L_43 - .L_42)
	.align		4
.L_42:
        /*ae40*/ 	.word	index@(.nv.constant0.matmul_kernel)
        /*ae44*/ 	.short	0x0210
        /*ae46*/ 	.short	0x0050


	//----- nvinfo : EIATTR_SW_WAR
	.align		4
.L_43:
        /*ae48*/ 	.byte	0x04, 0x36
        /*ae4a*/ 	.short	(.L_45 - .L_44)
.L_44:
        /*ae4c*/ 	.word	0x00000008
.L_45:


//--------------------- .nv.callgraph             --------------------------
	.section	.nv.callgraph,"",@"SHT_CUDA_CALLGRAPH"
	.align	4
	.sectionentsize	8
	.align		4
        /*0000*/ 	.word	0x00000000
	.align		4
        /*0004*/ 	.word	0xffffffff
	.align		4
        /*0008*/ 	.word	0x00000000
	.align		4
        /*000c*/ 	.word	0xfffffffe
	.align		4
        /*0010*/ 	.word	0x00000000
	.align		4
        /*0014*/ 	.word	0xfffffffd
	.align		4
        /*0018*/ 	.word	0x00000000
	.align		4
        /*001c*/ 	.word	0xfffffffc


//--------------------- .text.matmul_kernel       --------------------------
	.section	.text.matmul_kernel,"ax",@progbits
	.align	128
        .global         matmul_kernel
        .type           matmul_kernel,@function
        .size           matmul_kernel,(.L_x_4 - matmul_kernel)
        .other          matmul_kernel,@"STO_CUDA_ENTRY STV_DEFAULT"
matmul_kernel:
.text.matmul_kernel:
[----:B------:R-:W0:Y:S08]  /*0000*/  LDC R1, c[0x0][0x28] ;  /* 0x00000a00ff017b82 */ /* 0x000e300000000800 */
[----:B------:R-:W1:Y:S01]  /*0010*/  LDC.64 R14, c[0x0][0x228] ;  /* 0x00008a00ff0e7b82 */ /* 0x000e620000000a00 */
[----:B------:R-:W2:Y:S01]  /*0020*/  S2R R29, SR_TID.X ;  /* 0x00000000001d7919 */ /* 0x000ea20000002100 */
[----:B0-----:R-:W-:Y:S01]  /*0030*/  VIADD R1, R1, 0xffffebf0 ;  /* 0xffffebf001017836 */ /* 0x001fe20000000000 */
[----:B------:R-:W-:Y:S01]  /*0040*/  UMOV UR4, 0x400 ;  /* 0x0000040000047882 */ /* 0x000fe20000000000 */
[----:B------:R-:W-:-:S04]  /*0050*/  ULDC.64 UR10, c[0x0][0x208] ;  /* 0x00008200000a7ab9 */ /* 0x000fc80000000a00 */
[----:B------:R-:W0:Y:S01]  /*0060*/  S2UR UR5, SR_CgaCtaId ;  /* 0x00000000000579c3 */ /* 0x000e220000008800 */
[----:B-1----:R-:W-:-:S05]  /*0070*/  VIADD R0, R15, 0x1ff ;  /* 0x000001ff0f007836 */ /* 0x002fca0000000000 */
[----:B------:R-:W-:Y:S01]  /*0080*/  SHF.R.S32.HI R3, RZ, 0x1f, R0 ;  /* 0x0000001fff037819 */ /* 0x000fe20000011400 */
[----:B0-----:R-:W-:-:S03]  /*0090*/  ULEA UR5, UR5, UR4, 0x18 ;  /* 0x0000000405057291 */ /* 0x001fc6000f8ec03f */
[----:B------:R-:W-:-:S04]  /*00a0*/  LEA.HI R3, R3, R0, RZ, 0x9 ;  /* 0x0000000003037211 */ /* 0x000fc800078f48ff */
[----:B------:R-:W-:Y:S02]  /*00b0*/  SHF.R.S32.HI R0, RZ, 0x9, R3 ;  /* 0x00000009ff007819 */ /* 0x000fe40000011403 */
[----:B------:R-:W0:Y:S03]  /*00c0*/  S2R R3, SR_CTAID.X ;  /* 0x0000000000037919 */ /* 0x000e260000002500 */
[----:B------:R-:W-:-:S05]  /*00d0*/  IMAD.SHL.U32 R0, R0, 0x8, RZ ;  /* 0x0000000800007824 */ /* 0x000fca00078e00ff */
[-C--:B------:R-:W-:Y:S02]  /*00e0*/  IABS R7, R0.reuse ;  /* 0x0000000000077213 */ /* 0x080fe40000000000 */
[----:B------:R-:W-:Y:S02]  /*00f0*/  IABS R10, R0 ;  /* 0x00000000000a7213 */ /* 0x000fe40000000000 */
[----:B------:R-:W1:Y:S08]  /*0100*/  I2F.RP R2, R7 ;  /* 0x0000000700027306 */ /* 0x000e700000209400 */
[----:B-1----:R-:W1:Y:S01]  /*0110*/  MUFU.RCP R2, R2 ;  /* 0x0000000200027308 */ /* 0x002e620000001000 */
[----:B0-----:R-:W-:Y:S01]  /*0120*/  IABS R8, R3 ;  /* 0x0000000300087213 */ /* 0x001fe20000000000 */
[----:B-1----:R-:W-:-:S02]  /*0130*/  VIADD R4, R2, 0xffffffe ;  /* 0x0ffffffe02047836 */ /* 0x002fc40000000000 */
[----:B------:R-:W-:-:S04]  /*0140*/  IMAD.MOV R2, RZ, RZ, -R10 ;  /* 0x000000ffff027224 */ /* 0x000fc800078e0a0a */
[----:B------:R0:W1:Y:S02]  /*0150*/  F2I.FTZ.U32.TRUNC.NTZ R5, R4 ;  /* 0x0000000400057305 */ /* 0x000064000021f000 */
[----:B0-----:R-:W-:Y:S02]  /*0160*/  IMAD.MOV.U32 R4, RZ, RZ, RZ ;  /* 0x000000ffff047224 */ /* 0x001fe400078e00ff */
[----:B-1----:R-:W-:-:S04]  /*0170*/  IMAD.MOV R6, RZ, RZ, -R5 ;  /* 0x000000ffff067224 */ /* 0x002fc800078e0a05 */
[----:B------:R-:W-:Y:S02]  /*0180*/  IMAD R9, R6, R7, RZ ;  /* 0x0000000706097224 */ /* 0x000fe400078e02ff */
[----:B------:R-:W-:Y:S02]  /*0190*/  IMAD.MOV.U32 R6, RZ, RZ, R8 ;  /* 0x000000ffff067224 */ /* 0x000fe400078e0008 */
[----:B------:R-:W-:-:S06]  /*01a0*/  IMAD.HI.U32 R5, R5, R9, R4 ;  /* 0x0000000905057227 */ /* 0x000fcc00078e0004 */
[----:B------:R-:W-:-:S04]  /*01b0*/  IMAD.HI.U32 R5, R5, R6, RZ ;  /* 0x0000000605057227 */ /* 0x000fc800078e00ff */
[----:B------:R-:W-:-:S05]  /*01c0*/  IMAD R2, R5, R2, R6 ;  /* 0x0000000205027224 */ /* 0x000fca00078e0206 */
[----:B------:R-:W-:-:S13]  /*01d0*/  ISETP.GT.U32.AND P1, PT, R7, R2, PT ;  /* 0x000000020700720c */ /* 0x000fda0003f24070 */
[----:B------:R-:W-:Y:S02]  /*01e0*/  @!P1 IMAD.IADD R2, R2, 0x1, -R7 ;  /* 0x0000000102029824 */ /* 0x000fe400078e0a07 */
[----:B------:R-:W-:Y:S01]  /*01f0*/  @!P1 VIADD R5, R5, 0x1 ;  /* 0x0000000105059836 */ /* 0x000fe20000000000 */
[----:B------:R-:W-:Y:S02]  /*0200*/  ISETP.NE.AND P1, PT, R0, RZ, PT ;  /* 0x000000ff0000720c */ /* 0x000fe40003f25270 */
[----:B------:R-:W-:Y:S02]  /*0210*/  ISETP.GE.U32.AND P0, PT, R2, R7, PT ;  /* 0x000000070200720c */ /* 0x000fe40003f06070 */
[----:B------:R-:W-:-:S04]  /*0220*/  LOP3.LUT R2, R3, R0, RZ, 0x3c, !PT ;  /* 0x0000000003027212 */ /* 0x000fc800078e3cff */
[----:B------:R-:W-:Y:S01]  /*0230*/  ISETP.GE.AND P2, PT, R2, RZ, PT ;  /* 0x000000ff0200720c */ /* 0x000fe20003f46270 */
[----:B------:R-:W-:-:S06]  /*0240*/  VIADD R2, R14, 0xf ;  /* 0x0000000f0e027836 */ /* 0x000fcc0000000000 */
[----:B------:R-:W-:-:S04]  /*0250*/  @P0 VIADD R5, R5, 0x1 ;  /* 0x0000000105050836 */ /* 0x000fc80000000000 */
[----:B------:R-:W-:Y:S01]  /*0260*/  IMAD.MOV.U32 R4, RZ, RZ, R5 ;  /* 0x000000ffff047224 */ /* 0x000fe200078e0005 */
[----:B------:R-:W-:-:S03]  /*0270*/  SHF.R.S32.HI R5, RZ, 0x1f, R2 ;  /* 0x0000001fff057819 */ /* 0x000fc60000011402 */
[----:B------:R-:W-:Y:S01]  /*0280*/  @!P2 IMAD.MOV R4, RZ, RZ, -R4 ;  /* 0x000000ffff04a224 */ /* 0x000fe200078e0a04 */
[----:B------:R-:W-:Y:S02]  /*0290*/  @!P1 LOP3.LUT R4, RZ, R0, RZ, 0x33, !PT ;  /* 0x00000000ff049212 */ /* 0x000fe400078e33ff */
[----:B------:R-:W-:-:S03]  /*02a0*/  LEA.HI R5, R5, R2, RZ, 0x4 ;  /* 0x0000000205057211 */ /* 0x000fc600078f20ff */
[----:B------:R-:W-:Y:S02]  /*02b0*/  IMAD.SHL.U32 R2, R4, 0x8, RZ ;  /* 0x0000000804027824 */ /* 0x000fe400078e00ff */
[----:B------:R-:W-:-:S03]  /*02c0*/  IMAD.MOV R4, RZ, RZ, -R4 ;  /* 0x000000ffff047224 */ /* 0x000fc600078e0a04 */
[----:B------:R-:W-:Y:S01]  /*02d0*/  LEA.HI.SX32 R5, R5, -R2, 0x1c ;  /* 0x8000000205057211 */ /* 0x000fe200078fe2ff */
[----:B------:R-:W-:Y:S02]  /*02e0*/  IMAD R13, R0, R4, R3 ;  /* 0x00000004000d7224 */ /* 0x000fe400078e0203 */
[----:B------:R-:W-:Y:S01]  /*02f0*/  IMAD.MOV.U32 R4, RZ, RZ, RZ ;  /* 0x000000ffff047224 */ /* 0x000fe200078e00ff */
[----:B------:R-:W-:Y:S02]  /*0300*/  VIMNMX R6, R5, 0x8, PT ;  /* 0x0000000805067848 */ /* 0x000fe40003fe0100 */
[----:B------:R-:W-:Y:S02]  /*0310*/  IABS R11, R13 ;  /* 0x0000000d000b7213 */ /* 0x000fe40000000000 */
[----:B------:R-:W-:-:S04]  /*0320*/  IABS R9, R6 ;  /* 0x0000000600097213 */ /* 0x000fc80000000000 */
[----:B------:R-:W0:Y:S08]  /*0330*/  I2F.RP R7, R9 ;  /* 0x0000000900077306 */ /* 0x000e300000209400 */
[----:B0-----:R-:W0:Y:S02]  /*0340*/  MUFU.RCP R7, R7 ;  /* 0x0000000700077308 */ /* 0x001e240000001000 */
[----:B0-----:R-:W-:-:S06]  /*0350*/  VIADD R5, R7, 0xffffffe ;  /* 0x0ffffffe07057836 */ /* 0x001fcc0000000000 */
[----:B------:R-:W0:Y:S02]  /*0360*/  F2I.FTZ.U32.TRUNC.NTZ R5, R5 ;  /* 0x0000000500057305 */ /* 0x000e24000021f000 */
[----:B0-----:R-:W-:-:S04]  /*0370*/  IMAD.MOV R8, RZ, RZ, -R5 ;  /* 0x000000ffff087224 */ /* 0x001fc800078e0a05 */
[----:B------:R-:W-:-:S04]  /*0380*/  IMAD.MOV.U32 R0, RZ, RZ, R8 ;  /* 0x000000ffff007224 */ /* 0x000fc800078e0008 */
[----:B------:R-:W-:Y:S01]  /*0390*/  IMAD R3, R0, R9, RZ ;  /* 0x0000000900037224 */ /* 0x000fe200078e02ff */
[----:B------:R-:W-:-:S03]  /*03a0*/  IABS R0, R6 ;  /* 0x0000000600007213 */ /* 0x000fc60000000000 */
[----:B------:R-:W-:Y:S02]  /*03b0*/  IMAD.HI.U32 R4, R5, R3, R4 ;  /* 0x0000000305047227 */ /* 0x000fe400078e0004 */
[----:B------:R-:W0:Y:S02]  /*03c0*/  LDC R5, c[0x0][0x230] ;  /* 0x00008c00ff057b82 */ /* 0x000e240000000800 */
[----:B------:R-:W-:Y:S02]  /*03d0*/  IMAD.MOV R0, RZ, RZ, -R0 ;  /* 0x000000ffff007224 */ /* 0x000fe400078e0a00 */
        /* <DEDUP_REMOVED lines=8> */
[----:B------:R-:W-:Y:S02]  /*0460*/  ISETP.GE.AND P2, PT, R0, RZ, PT ;  /* 0x000000ff0000720c */ /* 0x000fe40003f46270 */
[----:B--2---:R-:W-:-:S05]  /*0470*/  LOP3.LUT R0, R29, 0xf, RZ, 0xc0, !PT ;  /* 0x0000000f1d007812 */ /* 0x004fca00078ec0ff */
[----:B------:R-:W-:-:S06]  /*0480*/  @P0 VIADD R4, R4, 0x1 ;  /* 0x0000000104040836 */ /* 0x000fcc0000000000 */
[----:B------:R-:W-:Y:S01]  /*0490*/  @!P2 IMAD.MOV R4, RZ, RZ, -R4 ;  /* 0x000000ffff04a224 */ /* 0x000fe200078e0a04 */
[----:B------:R-:W-:-:S05]  /*04a0*/  @!P1 LOP3.LUT R4, RZ, R6, RZ, 0x33, !PT ;  /* 0x00000006ff049212 */ /* 0x000fca00078e33ff */
[----:B------:R-:W-:-:S04]  /*04b0*/  IMAD.MOV R3, RZ, RZ, -R4 ;  /* 0x000000ffff037224 */ /* 0x000fc800078e0a04 */
[----:B------:R-:W-:-:S04]  /*04c0*/  IMAD R3, R6, R3, R13 ;  /* 0x0000000306037224 */ /* 0x000fc800078e020d */
[----:B------:R-:W-:Y:S01]  /*04d0*/  IMAD.IADD R3, R2, 0x1, R3 ;  /* 0x0000000102037824 */ /* 0x000fe200078e0203 */
[----:B------:R-:W-:-:S03]  /*04e0*/  SHF.R.U32.HI R2, RZ, 0x4, R29 ;  /* 0x00000004ff027819 */ /* 0x000fc6000001161d */
[----:B------:R-:W-:Y:S01]  /*04f0*/  IMAD R28, R3, 0x10, R0 ;  /* 0x00000010031c7824 */ /* 0x000fe200078e0200 */
[----:B------:R-:W-:Y:S01]  /*0500*/  SGXT.U32 R12, R2, 0x3 ;  /* 0x00000003020c781a */ /* 0x000fe20000000000 */
[----:B0-----:R-:W-:-:S03]  /*0510*/  VIADD R0, R5, 0x3f ;  /* 0x0000003f05007836 */ /* 0x001fc60000000000 */
[C---:B------:R-:W-:Y:S01]  /*0520*/  LOP3.LUT R2, R12.reuse, 0x8, RZ, 0xfc, !PT ;  /* 0x000000080c027812 */ /* 0x040fe200078efcff */
[----:B------:R0:W-:Y:S01]  /*0530*/  STL [R1+0xb30], R28 ;  /* 0x000b301c01007387 */ /* 0x0001e20000100800 */
[----:B------:R-:W-:Y:S01]  /*0540*/  LOP3.LUT R2, R12, 0x20, RZ, 0xfc, !PT ;  /* 0x000000200c027812 */ /* 0x000fe200078efcff */
[----:B------:R-:W-:Y:S01]  /*0550*/  IMAD.SHL.U32 R2, R4, 0x200, RZ ;  /* 0x0000020004027824 */ /* 0x000fe200078e00ff */
[----:B------:R-:W-:Y:S02]  /*0560*/  ISETP.GT.AND P0, PT, R0, 0x3f, PT ;  /* 0x0000003f0000780c */ /* 0x000fe40003f04270 */
[C---:B------:R-:W-:Y:S02]  /*0570*/  LOP3.LUT R5, R12.reuse, 0x10, RZ, 0xfc, !PT ;  /* 0x000000100c057812 */ /* 0x040fe400078efcff */
[----:B------:R0:W-:Y:S01]  /*0580*/  STL [R1+0x2a8], R2 ;  /* 0x0002a80201007387 */ /* 0x0001e20000100800 */
[C---:B------:R-:W-:Y:S02]  /*0590*/  LOP3.LUT R3, R12.reuse, 0x18, RZ, 0xfc, !PT ;  /* 0x000000180c037812 */ /* 0x040fe400078efcff */
[----:B------:R-:W-:-:S02]  /*05a0*/  LOP3.LUT R5, R12, 0x28, RZ, 0xfc, !PT ;  /* 0x000000280c057812 */ /* 0x000fc400078efcff */
[----:B------:R-:W-:-:S04]  /*05b0*/  LOP3.LUT R3, R12, 0x30, RZ, 0xfc, !PT ;  /* 0x000000300c037812 */ /* 0x000fc800078efcff */
[----:B------:R-:W-:Y:S05]  /*05c0*/  @P0 BRA `(.L_x_0) ;  /* 0x0000000000680947 */ /* 0x000fea0003800000 */
[C---:B0-----:R-:W-:Y:S01]  /*05d0*/  IMAD.SHL.U32 R2, R29.reuse, 0x10, RZ ;  /* 0x000000101d027824 */ /* 0x041fe200078e00ff */
[----:B------:R-:W-:Y:S01]  /*05e0*/  CS2R R24, SRZ ;  /* 0x0000000000187805 */ /* 0x000fe2000001ff00 */
[----:B------:R-:W-:Y:S01]  /*05f0*/  IMAD.SHL.U32 R0, R29, 0x20, RZ ;  /* 0x000000201d007824 */ /* 0x000fe200078e00ff */
[----:B------:R-:W-:Y:S02]  /*0600*/  CS2R R26, SRZ ;  /* 0x00000000001a7805 */ /* 0x000fe4000001ff00 */
[----:B------:R-:W-:Y:S01]  /*0610*/  CS2R R20, SRZ ;  /* 0x0000000000147805 */ /* 0x000fe2000001ff00 */
[----:B------:R0:W-:Y:S01]  /*0620*/  STL [R1+0xb2c], R2 ;  /* 0x000b2c0201007387 */ /* 0x0001e20000100800 */
[----:B------:R-:W-:Y:S02]  /*0630*/  CS2R R22, SRZ ;  /* 0x0000000000167805 */ /* 0x000fe4000001ff00 */
[----:B------:R-:W-:Y:S02]  /*0640*/  LOP3.LUT R0, R0, 0x60, RZ, 0xc0, !PT ;  /* 0x0000006000007812 */ /* 0x000fe400078ec0ff */
[----:B------:R-:W-:Y:S01]  /*0650*/  CS2R R16, SRZ ;  /* 0x0000000000107805 */ /* 0x000fe2000001ff00 */
[----:B------:R0:W-:Y:S01]  /*0660*/  STL [R1], RZ ;  /* 0x000000ff01007387 */ /* 0x0001e20000100800 */
[----:B------:R-:W-:-:S02]  /*0670*/  CS2R R18, SRZ ;  /* 0x0000000000127805 */ /* 0x000fc4000001ff00 */
[----:B------:R-:W-:Y:S02]  /*0680*/  CS2R R12, SRZ ;  /* 0x00000000000c7805 */ /* 0x000fe4000001ff00 */
[----:B------:R-:W-:Y:S01]  /*0690*/  CS2R R14, SRZ ;  /* 0x00000000000e7805 */ /* 0x000fe2000001ff00 */
[----:B------:R0:W-:Y:S01]  /*06a0*/  STL [R1+0x4], RZ ;  /* 0x000004ff01007387 */ /* 0x0001e20000100800 */
[----:B------:R-:W-:Y:S02]  /*06b0*/  CS2R R8, SRZ ;  /* 0x0000000000087805 */ /* 0x000fe4000001ff00 */
[----:B------:R-:W-:Y:S02]  /*06c0*/  CS2R R10, SRZ ;  /* 0x00000000000a7805 */ /* 0x000fe4000001ff00 */
[----:B------:R-:W-:Y:S01]  /*06d0*/  CS2R R4, SRZ ;  /* 0x0000000000047805 */ /* 0x000fe2000001ff00 */
[----:B------:R0:W-:Y:S01]  /*06e0*/  STL [R1+0x8], RZ ;  /* 0x000008ff01007387 */ /* 0x0001e20000100800 */
[----:B------:R-:W-:-:S03]  /*06f0*/  CS2R R6, SRZ ;  /* 0x0000000000067805 */ /* 0x000fc6000001ff00 */
[----:B------:R0:W-:Y:S04]  /*0700*/  STL [R1+0xc], RZ ;  /* 0x00000cff01007387 */ /* 0x0001e80000100800 */
[----:B------:R0:W-:Y:S04]  /*0710*/  STL [R1+0x10], RZ ;  /* 0x000010ff01007387 */ /* 0x0001e80000100800 */
[----:B------:R0:W-:Y:S04]  /*0720*/  STL [R1+0x14], RZ ;  /* 0x000014ff01007387 */ /* 0x0001e80000100800 */
[----:B------:R0:W-:Y:S04]  /*0730*/  STL [R1+0x18], RZ ;  /* 0x000018ff01007387 */ /* 0x0001e80000100800 */
[----:B------:R0:W-:Y:S04]  /*0740*/  STL [R1+0x1c], RZ ;  /* 0x00001cff01007387 */ /* 0x0001e80000100800 */
[----:B------:R0:W-:Y:S01]  /*0750*/  STL [R1+0xb28], R0 ;  /* 0x000b280001007387 */ /* 0x0001e20000100800 */
[----:B------:R-:W-:Y:S05]  /*0760*/  BRA `(.L_x_1) ;  /* 0x000002f000d07947 */ /* 0x000fea0003800000 */
.L_x_0:
[----:B------:R-:W-:Y:S01]  /*0770*/  IABS R3, R15 ;  /* 0x0000000f00037213 */ /* 0x000fe20000000000 */
[C---:B------:R-:W-:Y:S01]  /*0780*/  IMAD.SHL.U32 R9, R29.reuse, 0x20, RZ ;  /* 0x000000201d097824 */ /* 0x040fe200078e00ff */
[----:B------:R-:W-:Y:S01]  /*0790*/  SHF.R.U32.HI R19, RZ, 0x6, R29 ;  /* 0x00000006ff137819 */ /* 0x000fe2000001161d */
[----:B------:R-:W-:Y:S01]  /*07a0*/  STL [R1+0xc94], R15 ;  /* 0x000c940f01007387 */ /* 0x000fe20000100800 */
[----:B------:R-:W1:Y:S01]  /*07b0*/  I2F.RP R6, R3 ;  /* 0x0000000300067306 */ /* 0x000e620000209400 */
[C---:B------:R-:W-:Y:S01]  /*07c0*/  LOP3.LUT R11, R29.reuse, 0x7, RZ, 0xc0, !PT ;  /* 0x000000071d0b7812 */ /* 0x040fe200078ec0ff */
[----:B------:R-:W-:Y:S01]  /*07d0*/  IMAD.SHL.U32 R8, R29, 0x2, RZ ;  /* 0x000000021d087824 */ /* 0x000fe200078e00ff */
[----:B------:R-:W-:Y:S01]  /*07e0*/  SGXT.U32 R19, R19, 0x1 ;  /* 0x000000011313781a */ /* 0x000fe20000000000 */
[----:B------:R-:W-:Y:S01]  /*07f0*/  ULDC UR6, c[0x0][0x238] ;  /* 0x00008e0000067ab9 */ /* 0x000fe20000000800 */
[----:B------:R-:W-:Y:S01]  /*0800*/  LOP3.LUT R10, R9, 0xc00, RZ, 0xc0, !PT ;  /* 0x00000c00090a7812 */ /* 0x000fe200078ec0ff */
[----:B------:R-:W-:Y:S01]  /*0810*/  ULDC UR7, c[0x0][0x23c] ;  /* 0x00008f0000077ab9 */ /* 0x000fe20000000800 */
[----:B------:R-:W-:Y:S01]  /*0820*/  LOP3.LUT R19, R2, R19, RZ, 0xfc, !PT ;  /* 0x0000001302137212 */ /* 0x000fe200078efcff */
[----:B------:R-:W-:Y:S01]  /*0830*/  ULDC.64 UR8, c[0x0][0x218] ;  /* 0x0000860000087ab9 */ /* 0x000fe20000000a00 */
[----:B------:R-:W-:Y:S01]  /*0840*/  LOP3.LUT R12, R29, 0x3f, RZ, 0xc0, !PT ;  /* 0x0000003f1d0c7812 */ /* 0x000fe200078ec0ff */
[----:B------:R-:W-:Y:S01]  /*0850*/  IMAD R10, R11, 0x80, R10 ;  /* 0x000000800b0a7824 */ /* 0x000fe200078e020a */
[----:B0-----:R-:W-:Y:S01]  /*0860*/  LOP3.LUT R2, R19, 0x1fe, RZ, 0xfc, !PT ;  /* 0x000001fe13027812 */ /* 0x001fe200078efcff */
[----:B------:R-:W-:Y:S01]  /*0870*/  IMAD.SHL.U32 R11, R11, 0x10, RZ ;  /* 0x000000100b0b7824 */ /* 0x000fe200078e00ff */
[----:B------:R-:W-:Y:S01]  /*0880*/  ULDC UR4, c[0x0][0x240] ;  /* 0x0000900000047ab9 */ /* 0x000fe20000000800 */
[----:B------:R-:W-:Y:S01]  /*0890*/  IMAD.SHL.U32 R12, R12, 0x2, RZ ;  /* 0x000000020c0c7824 */ /* 0x000fe200078e00ff */
[----:B-1----:R-:W0:Y:S01]  /*08a0*/  MUFU.RCP R6, R6 ;  /* 0x0000000600067308 */ /* 0x002e220000001000 */
[----:B------:R-:W-:Y:S01]  /*08b0*/  IABS R16, R2 ;  /* 0x0000000200107213 */ /* 0x000fe20000000000 */
[----:B------:R-:W-:Y:S01]  /*08c0*/  ULDC.64 UR12, c[0x0][0x210] ;  /* 0x00008400000c7ab9 */ /* 0x000fe20000000a00 */
[----:B------:R-:W-:-:S02]  /*08d0*/  LOP3.LUT R11, R11, 0x30, R8, 0x78, !PT ;  /* 0x000000300b0b7812 */ /* 0x000fc400078e7808 */
[----:B------:R-:W-:Y:S02]  /*08e0*/  ISETP.GE.AND P4, PT, R2, RZ, PT ;  /* 0x000000ff0200720c */ /* 0x000fe40003f86270 */
[----:B------:R-:W-:Y:S01]  /*08f0*/  LOP3.LUT R2, R19, 0x1f6, RZ, 0xfc, !PT ;  /* 0x000001f613027812 */ /* 0x000fe200078efcff */
[----:B0-----:R-:W-:-:S06]  /*0900*/  VIADD R5, R6, 0xffffffe ;  /* 0x0ffffffe06057836 */ /* 0x001fcc0000000000 */
[----:B------:R-:W0:Y:S02]  /*0910*/  F2I.FTZ.U32.TRUNC.NTZ R5, R5 ;  /* 0x0000000500057305 */ /* 0x000e24000021f000 */
[----:B0-----:R-:W-:-:S04]  /*0920*/  IMAD.MOV R4, RZ, RZ, -R5 ;  /* 0x000000ffff047224 */ /* 0x001fc800078e0a05 */
[----:B------:R-:W-:Y:S02]  /*0930*/  IMAD R7, R4, R3, RZ ;  /* 0x0000000304077224 */ /* 0x000fe400078e02ff */
[----:B------:R-:W-:-:S04]  /*0940*/  IMAD.MOV.U32 R4, RZ, RZ, RZ ;  /* 0x000000ffff047224 */ /* 0x000fc800078e00ff */
[----:B------:R-:W-:Y:S01]  /*0950*/  IMAD.HI.U32 R4, R5, R7, R4 ;  /* 0x0000000705047227 */ /* 0x000fe200078e0004 */
[----:B------:R-:W-:-:S04]  /*0960*/  SHF.R.S32.HI R7, RZ, 0x1f, R0 ;  /* 0x0000001fff077819 */ /* 0x000fc80000011400 */
[----:B------:R-:W-:Y:S01]  /*0970*/  LEA.HI R6, R7, R0, RZ, 0x6 ;  /* 0x0000000007067211 */ /* 0x000fe200078f30ff */
[----:B------:R-:W-:Y:S01]  /*0980*/  IMAD.HI.U32 R5, R4, R16, RZ ;  /* 0x0000001004057227 */ /* 0x000fe200078e00ff */
[----:B------:R-:W-:Y:S02]  /*0990*/  LOP3.LUT R7, R19, 0x1fa, RZ, 0xfc, !PT ;  /* 0x000001fa13077812 */ /* 0x000fe400078efcff */
[----:B------:R-:W-:Y:S01]  /*09a0*/  SHF.R.S32.HI R0, RZ, 0x6, R29 ;  /* 0x00000006ff007819 */ /* 0x000fe2000001141d */
[----:B------:R-:W-:Y:S01]  /*09b0*/  IMAD.MOV R5, RZ, RZ, -R5 ;  /* 0x000000ffff057224 */ /* 0x000fe200078e0a05 */
[----:B------:R0:W-:Y:S01]  /*09c0*/  STL [R1+0xb38], R6 ;  /* 0x000b380601007387 */ /* 0x0001e20000100800 */
[----:B------:R-:W-:Y:S02]  /*09d0*/  IABS R18, R7 ;  /* 0x0000000700127213 */ /* 0x000fe40000000000 */
[----:B------:R-:W-:Y:S01]  /*09e0*/  IMAD R16, R3, R5, R16 ;  /* 0x0000000503107224 */ /* 0x000fe200078e0210 */
[----:B------:R-:W-:-:S02]  /*09f0*/  LOP3.LUT R5, R19, 0x1f8, RZ, 0xfc, !PT ;  /* 0x000001f813057812 */ /* 0x000fc400078efcff */
[----:B------:R-:W-:Y:S01]  /*0a00*/  IMAD.HI.U32 R9, R4, R18, RZ ;  /* 0x0000001204097227 */ /* 0x000fe200078e00ff */
[----:B------:R-:W-:Y:S02]  /*0a10*/  SGXT R0, R0, 0x1 ;  /* 0x000000010000781a */ /* 0x000fe40000000200 */
[----:B------:R-:W-:Y:S01]  /*0a20*/  IABS R17, R5 ;  /* 0x0000000500117213 */ /* 0x000fe20000000000 */
[----:B------:R-:W-:Y:S01]  /*0a30*/  IMAD.MOV R9, RZ, RZ, -R9 ;  /* 0x000000ffff097224 */ /* 0x000fe200078e0a09 */
[----:B0-----:R-:W-:Y:S02]  /*0a40*/  LOP3.LUT R6, R19, 0x1fc, RZ, 0xfc, !PT ;  /* 0x000001fc13067812 */ /* 0x001fe400078efcff */
[----:B------:R-:W-:Y:S01]  /*0a50*/  ISETP.GT.U32.AND P0, PT, R3, R16, PT ;  /* 0x000000100300720c */ /* 0x000fe20003f04070 */
[----:B------:R-:W-:Y:S01]  /*0a60*/  IMAD.HI.U32 R8, R4, R17, RZ ;  /* 0x0000001104087227 */ /* 0x000fe200078e00ff */
[----:B------:R-:W-:Y:S02]  /*0a70*/  IABS R20, R6 ;  /* 0x0000000600147213 */ /* 0x000fe40000000000 */
[----:B------:R-:W-:Y:S01]  /*0a80*/  ISETP.GE.AND P2, PT, R6, RZ, PT ;  /* 0x000000ff0600720c */ /* 0x000fe20003f46270 */
[----:B------:R-:W-:Y:S01]  /*0a90*/  IMAD.MOV R8, RZ, RZ, -R8 ;  /* 0x000000ffff087224 */ /* 0x000fe200078e0a08 */
[----:B------:R-:W-:Y:S01]  /*0aa0*/  LOP3.LUT R0, R12, 0x90, R0, 0x78, !PT ;  /* 0x000000900c007812 */ /* 0x000fe200078e7800 */
[----:B------:R-:W-:Y:S01]  /*0ab0*/  IMAD.HI.U32 R13, R4, R20, RZ ;  /* 0x00000014040d7227 */ /* 0x000fe200078e00ff */
[----:B------:R-:W-:-:S03]  /*0ac0*/  IABS R12, R2 ;  /* 0x00000002000c7213 */ /* 0x000fc60000000000 */
[C---:B------:R-:W-:Y:S01]  /*0ad0*/  IMAD R17, R3.reuse, R8, R17 ;  /* 0x0000000803117224 */ /* 0x040fe200078e0211 */
[----:B------:R0:W-:Y:S01]  /*0ae0*/  STL [R1+0xb3c], R0 ;  /* 0x000b3c0001007387 */ /* 0x0001e20000100800 */
[----:B------:R-:W-:Y:S02]  /*0af0*/  IMAD.MOV R13, RZ, RZ, -R13 ;  /* 0x000000ffff0d7224 */ /* 0x000fe400078e0a0d */
[----:B------:R-:W-:Y:S01]  /*0b00*/  @!P0 IMAD.IADD R16, R16, 0x1, -R3 ;  /* 0x0000000110108824 */ /* 0x000fe200078e0a03 */
[C---:B------:R-:W-:Y:S01]  /*0b10*/  ISETP.GT.U32.AND P5, PT, R3.reuse, R17, PT ;  /* 0x000000110300720c */ /* 0x040fe20003fa4070 */
[----:B------:R-:W-:Y:S01]  /*0b20*/  IMAD R20, R3, R13, R20 ;  /* 0x0000000d03147224 */ /* 0x000fe200078e0214 */
[----:B------:R-:W-:Y:S01]  /*0b30*/  ISETP.GE.AND P0, PT, R7, RZ, PT ;  /* 0x000000ff0700720c */ /* 0x000fe20003f06270 */
[C---:B------:R-:W-:Y:S01]  /*0b40*/  IMAD R18, R3.reuse, R9, R18 ;  /* 0x0000000903127224 */ /* 0x040fe200078e0212 */
[C---:B------:R-:W-:Y:S01]  /*0b50*/  ISETP.GT.U32.AND P6, PT, R3.reuse, R16, PT ;  /* 0x000000100300720c */ /* 0x040fe20003fc4070 */
[----:B------:R-:W-:Y:S01]  /*0b60*/  IMAD.HI.U32 R9, R4, R12, RZ ;  /* 0x0000000c04097227 */ /* 0x000fe200078e00ff */
[----:B------:R-:W-:-:S02]  /*0b70*/  ISETP.GT.U32.AND P3, PT, R3, R20, PT ;  /* 0x000000140300720c */ /* 0x000fc40003f64070 */
[----:B------:R-:W-:Y:S01]  /*0b80*/  LOP3.LUT R7, R19, 0x1f4, RZ, 0xfc, !PT ;  /* 0x000001f413077812 */ /* 0x000fe200078efcff */
[----:B------:R-:W-:Y:S01]  /*0b90*/  IMAD.MOV R9, RZ, RZ, -R9 ;  /* 0x000000ffff097224 */ /* 0x000fe200078e0a09 */
[----:B------:R-:W-:Y:S01]  /*0ba0*/  ISETP.GT.U32.AND P1, PT, R3, R18, PT ;  /* 0x000000120300720c */ /* 0x000fe20003f24070 */
[----:B0-----:R-:W-:Y:S01]  /*0bb0*/  IMAD.IADD R0, R10, 0x1, R11 ;  /* 0x000000010a007824 */ /* 0x001fe200078e020b */
[----:B------:R-:W-:Y:S01]  /*0bc0*/  IABS R6, R7 ;  /* 0x0000000700067213 */ /* 0x000fe20000000000 */
[----:B------:R-:W-:Y:S01]  /*0bd0*/  @!P5 IMAD.IADD R17, R17, 0x1, -R3 ;  /* 0x000000011111d824 */ /* 0x000fe200078e0a03 */
[----:B------:R-:W-:Y:S01]  /*0be0*/  LOP3.LUT R10, R19, 0x1f2, RZ, 0xfc, !PT ;  /* 0x000001f2130a7812 */ /* 0x000fe200078efcff */
[C---:B------:R-:W-:Y:S01]  /*0bf0*/  IMAD R12, R3.reuse, R9, R12 ;  /* 0x00000009030c7224 */ /* 0x040fe200078e020c */
[----:B------:R0:W-:Y:S01]  /*0c00*/  STL [R1+0x2a0], R0 ;  /* 0x0002a00001007387 */ /* 0x0001e20000100800 */
[----:B------:R-:W-:Y:S01]  /*0c10*/  IMAD.HI.U32 R8, R4, R6, RZ ;  /* 0x0000000604087227 */ /* 0x000fe200078e00ff */
[----:B------:R-:W-:-:S02]  /*0c20*/  ISETP.GT.U32.AND P5, PT, R3, R17, PT ;  /* 0x000000110300720c */ /* 0x000fc40003fa4070 */
[----:B------:R-:W-:Y:S01]  /*0c30*/  IABS R13, R10 ;  /* 0x0000000a000d7213 */ /* 0x000fe20000000000 */
[--C-:B------:R-:W-:Y:S01]  /*0c40*/  @!P3 IMAD.IADD R20, R20, 0x1, -R3.reuse ;  /* 0x000000011414b824 */ /* 0x100fe200078e0a03 */
[----:B------:R-:W-:Y:S01]  /*0c50*/  ISETP.GE.AND P3, PT, R5, RZ, PT ;  /* 0x000000ff0500720c */ /* 0x000fe20003f66270 */
[--C-:B------:R-:W-:Y:S01]  /*0c60*/  @!P6 IMAD.IADD R16, R16, 0x1, -R3.reuse ;  /* 0x000000011010e824 */ /* 0x100fe200078e0a03 */
[----:B------:R-:W-:Y:S01]  /*0c70*/  LOP3.LUT R5, R19, 0x1f0, RZ, 0xfc, !PT ;  /* 0x000001f013057812 */ /* 0x000fe200078efcff */
[----:B------:R-:W-:Y:S01]  /*0c80*/  IMAD.MOV R8, RZ, RZ, -R8 ;  /* 0x000000ffff087224 */ /* 0x000fe200078e0a08 */
[C---:B------:R-:W-:Y:S01]  /*0c90*/  ISETP.GT.U32.AND P6, PT, R3.reuse, R20, PT ;  /* 0x000000140300720c */ /* 0x040fe20003fc4070 */
[--C-:B------:R-:W-:Y:S01]  /*0ca0*/  @!P1 IMAD.IADD R18, R18, 0x1, -R3.reuse ;  /* 0x0000000112129824 */ /* 0x100fe200078e0a03 */
[----:B------:R-:W-:Y:S01]  /*0cb0*/  IABS R9, R5 ;  /* 0x0000000500097213 */ /* 0x000fe20000000000 */
[----:B------:R-:W-:Y:S01]  /*0cc0*/  IMAD R6, R3, R8, R6 ;  /* 0x0000000803067224 */ /* 0x000fe200078e0206 */
[----:B------:R-:W-:Y:S01]  /*0cd0*/  LOP3.LUT R8, R19, 0x1ee, RZ, 0xfc, !PT ;  /* 0x000001ee13087812 */ /* 0x000fe200078efcff */
[----:B------:R-:W-:Y:S01]  /*0ce0*/  @!P5 IMAD.IADD R17, R17, 0x1, -R3 ;  /* 0x000000011111d824 */ /* 0x000fe200078e0a03 */
[C---:B------:R-:W-:Y:S01]  /*0cf0*/  ISETP.GT.U32.AND P1, PT, R3.reuse, R18, PT ;  /* 0x000000120300720c */ /* 0x040fe20003f24070 */
[----:B------:R-:W-:Y:S01]  /*0d00*/  IMAD.MOV.U32 R15, RZ, RZ, R16 ;  /* 0x000000ffff0f7224 */ /* 0x000fe200078e0010 */
[----:B------:R-:W-:Y:S01]  /*0d10*/  ISETP.GT.U32.AND P5, PT, R3, R6, PT ;  /* 0x000000060300720c */ /* 0x000fe20003fa4070 */
[----:B------:R-:W-:Y:S01]  /*0d20*/  IMAD.HI.U32 R21, R4, R13, RZ ;  /* 0x0000000d04157227 */ /* 0x000fe200078e00ff */
[----:B------:R-:W-:-:S03]  /*0d30*/  IABS R11, R8 ;  /* 0x00000008000b7213 */ /* 0x000fc60000000000 */
[----:B------:R-:W-:Y:S01]  /*0d40*/  @!P6 IMAD.IADD R20, R20, 0x1, -R3 ;  /* 0x000000011414e824 */ /* 0x000fe200078e0a03 */
[----:B------:R-:W-:Y:S01]  /*0d50*/  ISETP.GT.U32.AND P6, PT, R3, R12, PT ;  /* 0x0000000c0300720c */ /* 0x000fe20003fc4070 */
[----:B------:R-:W-:Y:S02]  /*0d60*/  @!P4 IMAD.MOV R15, RZ, RZ, -R15 ;  /* 0x000000ffff0fc224 */ /* 0x000fe400078e0a0f */
[----:B------:R-:W-:-:S03]  /*0d70*/  IMAD.HI.U32 R16, R4, R11, RZ ;  /* 0x0000000b04107227 */ /* 0x000fc600078e00ff */
[----:B------:R1:W-:Y:S01]  /*0d80*/  STL [R1+0x70], R15 ;  /* 0x0000700f01007387 */ /* 0x0003e20000100800 */
[--C-:B------:R-:W-:Y:S02]  /*0d90*/  @!P5 IMAD.IADD R6, R6, 0x1, -R3.reuse ;  /* 0x000000010606d824 */ /* 0x100fe400078e0a03 */
[--C-:B------:R-:W-:Y:S01]  /*0da0*/  @!P1 IMAD.IADD R18, R18, 0x1, -R3.reuse ;  /* 0x0000000112129824 */ /* 0x100fe200078e0a03 */
[----:B------:R-:W-:Y:S01]  /*0db0*/  ISETP.GE.AND P1, PT, R2, RZ, PT ;  /* 0x000000ff0200720c */ /* 0x000fe20003f26270 */
[----:B0-----:R-:W-:Y:S01]  /*0dc0*/  IMAD.MOV.U32 R0, RZ, RZ, R20 ;  /* 0x000000ffff007224 */ /* 0x001fe200078e0014 */
[----:B------:R-:W-:Y:S01]  /*0dd0*/  ISETP.GT.U32.AND P5, PT, R3, R6, PT ;  /* 0x000000060300720c */ /* 0x000fe20003fa4070 */
[----:B------:R-:W-:Y:S01]  /*0de0*/  @!P6 IMAD.IADD R12, R12, 0x1, -R3 ;  /* 0x000000010c0ce824 */ /* 0x000fe200078e0a03 */
[----:B------:R-:W-:Y:S01]  /*0df0*/  ISETP.GE.AND P6, PT, R7, RZ, PT ;  /* 0x000000ff0700720c */ /* 0x000fe20003fc6270 */
[----:B------:R-:W-:Y:S01]  /*0e00*/  IMAD.MOV R16, RZ, RZ, -R16 ;  /* 0x000000ffff107224 */ /* 0x000fe200078e0a10 */
[----:B------:R-:W-:Y:S01]  /*0e10*/  LOP3.LUT R7, R19, 0x1ec, RZ, 0xfc, !PT ;  /* 0x000001ec13077812 */ /* 0x000fe200078efcff */
[----:B-1----:R-:W-:Y:S01]  /*0e20*/  IMAD.MOV.U32 R15, RZ, RZ, R18 ;  /* 0x000000ffff0f7224 */ /* 0x002fe200078e0012 */
[----:B------:R-:W-:Y:S01]  /*0e30*/  ISETP.GT.U32.AND P4, PT, R3, R12, PT ;  /* 0x0000000c0300720c */ /* 0x000fe20003f84070 */
[----:B------:R-:W-:-:S02]  /*0e40*/  @!P2 IMAD.MOV R0, RZ, RZ, -R0 ;  /* 0x000000ffff00a224 */ /* 0x000fc400078e0a00 */
[----:B------:R-:W-:-:S03]  /*0e50*/  IMAD.HI.U32 R2, R4, R9, RZ ;  /* 0x0000000904027227 */ /* 0x000fc600078e00ff */
[----:B------:R0:W-:Y:S01]  /*0e60*/  STL [R1+0x94], R0 ;  /* 0x0000940001007387 */ /* 0x0001e20000100800 */
[----:B------:R-:W-:Y:S02]  /*0e70*/  IMAD.MOV R21, RZ, RZ, -R21 ;  /* 0x000000ffff157224 */ /* 0x000fe400078e0a15 */
[----:B------:R-:W-:Y:S01]  /*0e80*/  @!P0 IMAD.MOV R15, RZ, RZ, -R15 ;  /* 0x000000ffff0f8224 */ /* 0x000fe200078e0a0f */
[----:B------:R-:W-:Y:S01]  /*0e90*/  ISETP.GE.AND P0, PT, R10, RZ, PT ;  /* 0x000000ff0a00720c */ /* 0x000fe20003f06270 */
[C---:B------:R-:W-:Y:S02]  /*0ea0*/  IMAD R10, R3.reuse, R16, R11 ;  /* 0x00000010030a7224 */ /* 0x040fe400078e020b */
[----:B------:R-:W-:Y:S01]  /*0eb0*/  IMAD.MOV R2, RZ, RZ, -R2 ;  /* 0x000000ffff027224 */ /* 0x000fe200078e0a02 */
[----:B------:R-:W-:Y:S01]  /*0ec0*/  STL [R1+0x9c], R15 ;  /* 0x00009c0f01007387 */ /* 0x000fe20000100800 */
[----:B------:R-:W-:Y:S01]  /*0ed0*/  IMAD R13, R3, R21, R13 ;  /* 0x00000015030d7224 */ /* 0x000fe200078e020d */
[----:B------:R-:W-:Y:S01]  /*0ee0*/  LOP3.LUT R21, R19, 0x1c2, RZ, 0xfc, !PT ;  /* 0x000001c213157812 */ /* 0x000fe200078efcff */
[----:B0-----:R-:W-:-:S02]  /*0ef0*/  IMAD.MOV.U32 R0, RZ, RZ, R17 ;  /* 0x000000ffff007224 */ /* 0x001fc400078e0011 */
[----:B------:R-:W-:Y:S01]  /*0f00*/  @!P5 IMAD.IADD R6, R6, 0x1, -R3 ;  /* 0x000000010606d824 */ /* 0x000fe200078e0a03 */
[C---:B------:R-:W-:Y:S01]  /*0f10*/  ISETP.GT.U32.AND P5, PT, R3.reuse, R10, PT ;  /* 0x0000000a0300720c */ /* 0x040fe20003fa4070 */
[C---:B------:R-:W-:Y:S01]  /*0f20*/  IMAD R9, R3.reuse, R2, R9 ;  /* 0x0000000203097224 */ /* 0x040fe200078e0209 */
[C---:B------:R-:W-:Y:S01]  /*0f30*/  ISETP.GT.U32.AND P2, PT, R3.reuse, R13, PT ;  /* 0x0000000d0300720c */ /* 0x040fe20003f44070 */
[----:B------:R-:W-:Y:S01]  /*0f40*/  @!P3 IMAD.MOV R0, RZ, RZ, -R0 ;  /* 0x000000ffff00b224 */ /* 0x000fe200078e0a00 */
[----:B------:R-:W-:Y:S01]  /*0f50*/  IABS R2, R7 ;  /* 0x0000000700027213 */ /* 0x000fe20000000000 */
[----:B------:R-:W-:Y:S01]  /*0f60*/  @!P4 IMAD.IADD R12, R12, 0x1, -R3 ;  /* 0x000000010c0cc824 */ /* 0x000fe200078e0a03 */
[----:B------:R-:W-:Y:S02]  /*0f70*/  ISETP.GT.U32.AND P3, PT, R3, R9, PT ;  /* 0x000000090300720c */ /* 0x000fe40003f64070 */
[----:B------:R0:W-:Y:S01]  /*0f80*/  STL [R1+0xa0], R0 ;  /* 0x0000a00001007387 */ /* 0x0001e20000100800 */
[----:B------:R-:W-:Y:S01]  /*0f90*/  ISETP.GE.AND P4, PT, R5, RZ, PT ;  /* 0x000000ff0500720c */ /* 0x000fe20003f86270 */
[----:B------:R-:W-:Y:S01]  /*0fa0*/  IMAD.HI.U32 R11, R4, R2, RZ ;  /* 0x00000002040b7227 */ /* 0x000fe200078e00ff */
[----:B------:R-:W-:-:S02]  /*0fb0*/  LOP3.LUT R5, R19, 0x1ea, RZ, 0xfc, !PT ;  /* 0x000001ea13057812 */ /* 0x000fc400078efcff */
[----:B------:R-:W-:Y:S01]  /*0fc0*/  IABS R22, R21 ;  /* 0x0000001500167213 */ /* 0x000fe20000000000 */
[--C-:B------:R-:W-:Y:S02]  /*0fd0*/  @!P5 IMAD.IADD R10, R10, 0x1, -R3.reuse ;  /* 0x000000010a0ad824 */ /* 0x100fe400078e0a03 */
[--C-:B------:R-:W-:Y:S01]  /*0fe0*/  @!P2 IMAD.IADD R13, R13, 0x1, -R3.reuse ;  /* 0x000000010d0da824 */ /* 0x100fe200078e0a03 */
[----:B------:R-:W-:Y:S01]  /*0ff0*/  ISETP.GE.AND P2, PT, R8, RZ, PT ;  /* 0x000000ff0800720c */ /* 0x000fe20003f46270 */
[----:B0-----:R-:W-:Y:S01]  /*1000*/  IMAD.MOV.U32 R0, RZ, RZ, R12 ;  /* 0x000000ffff007224 */ /* 0x001fe200078e000c */
[----:B------:R-:W-:Y:S01]  /*1010*/  IABS R12, R5 ;  /* 0x00000005000c7213 */ /* 0x000fe20000000000 */
[----:B------:R-:W-:Y:S01]  /*1020*/  @!P3 IMAD.IADD R9, R9, 0x1, -R3 ;  /* 0x000000010909b824 */ /* 0x000fe200078e0a03 */
[C---:B------:R-:W-:Y:S01]  /*1030*/  ISETP.GT.U32.AND P5, PT, R3.reuse, R10, PT ;  /* 0x0000000a0300720c */ /* 0x040fe20003fa4070 */
[----:B------:R-:W-:Y:S01]  /*1040*/  @!P1 IMAD.MOV R0, RZ, RZ, -R0 ;  /* 0x000000ffff009224 */ /* 0x000fe200078e0a00 */
[C---:B------:R-:W-:Y:S01]  /*1050*/  ISETP.GT.U32.AND P3, PT, R3.reuse, R13, PT ;  /* 0x0000000d0300720c */ /* 0x040fe20003f64070 */
[----:B------:R-:W-:Y:S01]  /*1060*/  IMAD.MOV R11, RZ, RZ, -R11 ;  /* 0x000000ffff0b7224 */ /* 0x000fe200078e0a0b */
[----:B------:R-:W-:Y:S01]  /*1070*/  ISETP.GT.U32.AND P1, PT, R3, R9, PT ;  /* 0x000000090300720c */ /* 0x000fe20003f24070 */
[----:B------:R-:W-:Y:S01]  /*1080*/  IMAD.HI.U32 R25, R4, R22, RZ ;  /* 0x0000001604197227 */ /* 0x000fe200078e00ff */
[----:B------:R0:W-:Y:S01]  /*1090*/  STL [R1+0xb8], R0 ;  /* 0x0000b80001007387 */ /* 0x0001e20000100800 */
[----:B------:R-:W-:-:S02]  /*10a0*/  LOP3.LUT R8, R19, 0x1e8, RZ, 0xfc, !PT ;  /* 0x000001e813087812 */ /* 0x000fc400078efcff */
[----:B------:R-:W-:Y:S02]  /*10b0*/  IMAD R2, R3, R11, R2 ;  /* 0x0000000b03027224 */ /* 0x000fe400078e0202 */
[----:B------:R-:W-:Y:S01]  /*10c0*/  IABS R11, R8 ;  /* 0x00000008000b7213 */ /* 0x000fe20000000000 */
[----:B------:R-:W-:Y:S02]  /*10d0*/  IMAD.MOV R25, RZ, RZ, -R25 ;  /* 0x000000ffff197224 */ /* 0x000fe400078e0a19 */
[----:B------:R-:W-:Y:S02]  /*10e0*/  @!P5 IMAD.IADD R10, R10, 0x1, -R3 ;  /* 0x000000010a0ad824 */ /* 0x000fe400078e0a03 */
[----:B0-----:R-:W-:Y:S02]  /*10f0*/  IMAD.MOV.U32 R0, RZ, RZ, R6 ;  /* 0x000000ffff007224 */ /* 0x001fe400078e0006 */
[----:B------:R-:W-:-:S04]  /*1100*/  IMAD.HI.U32 R6, R4, R12, RZ ;  /* 0x0000000c04067227 */ /* 0x000fc800078e00ff */
[----:B------:R-:W-:Y:S02]  /*1110*/  IMAD.MOV R6, RZ, RZ, -R6 ;  /* 0x000000ffff067224 */ /* 0x000fe400078e0a06 */
[--C-:B------:R-:W-:Y:S01]  /*1120*/  @!P3 IMAD.IADD R13, R13, 0x1, -R3.reuse ;  /* 0x000000010d0db824 */ /* 0x100fe200078e0a03 */
[C---:B------:R-:W-:Y:S01]  /*1130*/  ISETP.GT.U32.AND P3, PT, R3.reuse, R2, PT ;  /* 0x000000020300720c */ /* 0x040fe20003f64070 */
[----:B------:R-:W-:Y:S01]  /*1140*/  IMAD R12, R3, R6, R12 ;  /* 0x00000006030c7224 */ /* 0x000fe200078e020c */
[----:B------:R-:W-:Y:S01]  /*1150*/  LOP3.LUT R6, R19, 0x1e4, RZ, 0xfc, !PT ;  /* 0x000001e413067812 */ /* 0x000fe200078efcff */
[----:B------:R-:W-:Y:S01]  /*1160*/  @!P1 IMAD.IADD R9, R9, 0x1, -R3 ;  /* 0x0000000109099824 */ /* 0x000fe200078e0a03 */
[----:B------:R-:W-:Y:S01]  /*1170*/  ISETP.GE.AND P1, PT, R5, RZ, PT ;  /* 0x000000ff0500720c */ /* 0x000fe20003f26270 */
[----:B------:R-:W-:Y:S01]  /*1180*/  @!P6 IMAD.MOV R0, RZ, RZ, -R0 ;  /* 0x000000ffff00e224 */ /* 0x000fe200078e0a00 */
[----:B------:R-:W-:Y:S01]  /*1190*/  ISETP.GT.U32.AND P5, PT, R3, R12, PT ;  /* 0x0000000c0300720c */ /* 0x000fe20003fa4070 */
[----:B------:R-:W-:Y:S01]  /*11a0*/  IMAD.HI.U32 R17, R4, R11, RZ ;  /* 0x0000000b04117227 */ /* 0x000fe200078e00ff */
[----:B------:R-:W-:-:S02]  /*11b0*/  LOP3.LUT R5, R19, 0x1e6, RZ, 0xfc, !PT ;  /* 0x000001e613057812 */ /* 0x000fc400078efcff */
[----:B------:R-:W-:Y:S01]  /*11c0*/  ISETP.GE.AND P6, PT, R7, RZ, PT ;  /* 0x000000ff0700720c */ /* 0x000fe20003fc6270 */
[----:B------:R-:W-:Y:S01]  /*11d0*/  IMAD.MOV R17, RZ, RZ, -R17 ;  /* 0x000000ffff117224 */ /* 0x000fe200078e0a11 */
[----:B------:R0:W-:Y:S01]  /*11e0*/  STL [R1+0xbc], R0 ;  /* 0x0000bc0001007387 */ /* 0x0001e20000100800 */
[----:B------:R-:W-:Y:S01]  /*11f0*/  IABS R7, R5 ;  /* 0x0000000500077213 */ /* 0x000fe20000000000 */
[----:B------:R-:W-:Y:S01]  /*1200*/  @!P3 IMAD.IADD R2, R2, 0x1, -R3 ;  /* 0x000000010202b824 */ /* 0x000fe200078e0a03 */
[----:B------:R-:W-:Y:S01]  /*1210*/  ISETP.GE.AND P3, PT, R8, RZ, PT ;  /* 0x000000ff0800720c */ /* 0x000fe20003f66270 */
[----:B------:R-:W-:Y:S01]  /*1220*/  IMAD R11, R3, R17, R11 ;  /* 0x00000011030b7224 */ /* 0x000fe200078e020b */
[----:B------:R-:W-:Y:S01]  /*1230*/  IABS R16, R6 ;  /* 0x0000000600107213 */ /* 0x000fe20000000000 */
[----:B------:R-:W-:-:S04]  /*1240*/  IMAD.HI.U32 R8, R4, R7, RZ ;  /* 0x0000000704087227 */ /* 0x000fc800078e00ff */
[----:B------:R-:W-:Y:S02]  /*1250*/  @!P5 IMAD.IADD R12, R12, 0x1, -R3 ;  /* 0x000000010c0cd824 */ /* 0x000fe400078e0a03 */
[----:B0-----:R-:W-:Y:S02]  /*1260*/  IMAD.MOV.U32 R0, RZ, RZ, R13 ;  /* 0x000000ffff007224 */ /* 0x001fe400078e000d */
[----:B------:R-:W-:Y:S01]  /*1270*/  IMAD.MOV.U32 R13, RZ, RZ, R9 ;  /* 0x000000ffff0d7224 */ /* 0x000fe200078e0009 */
[C---:B------:R-:W-:Y:S01]  /*1280*/  ISETP.GT.U32.AND P5, PT, R3.reuse, R12, PT ;  /* 0x0000000c0300720c */ /* 0x040fe20003fa4070 */
[----:B------:R-:W-:Y:S01]  /*1290*/  @!P0 IMAD.MOV R0, RZ, RZ, -R0 ;  /* 0x000000ffff008224 */ /* 0x000fe200078e0a00 */
[C---:B------:R-:W-:Y:S01]  /*12a0*/  ISETP.GT.U32.AND P0, PT, R3.reuse, R2, PT ;  /* 0x000000020300720c */ /* 0x040fe20003f04070 */
[----:B------:R-:W-:Y:S01]  /*12b0*/  @!P4 IMAD.MOV R13, RZ, RZ, -R13 ;  /* 0x000000ffff0dc224 */ /* 0x000fe200078e0a0d */
[----:B------:R-:W-:Y:S01]  /*12c0*/  ISETP.GT.U32.AND P4, PT, R3, R11, PT ;  /* 0x0000000b0300720c */ /* 0x000fe20003f84070 */
[----:B------:R-:W-:Y:S01]  /*12d0*/  IMAD.MOV R8, RZ, RZ, -R8 ;  /* 0x000000ffff087224 */ /* 0x000fe200078e0a08 */
[----:B------:R0:W-:Y:S01]  /*12e0*/  STL [R1+0xc0], R0 ;  /* 0x0000c00001007387 */ /* 0x0001e20000100800 */
[----:B------:R-:W-:-:S03]  /*12f0*/  IMAD.HI.U32 R9, R4, R16, RZ ;  /* 0x0000001004097227 */ /* 0x000fc600078e00ff */
[----:B------:R1:W-:Y:S01]  /*1300*/  STL [R1+0xf4], R13 ;  /* 0x0000f40d01007387 */ /* 0x0003e20000100800 */
[C---:B------:R-:W-:Y:S02]  /*1310*/  IMAD R7, R3.reuse, R8, R7 ;  /* 0x0000000803077224 */ /* 0x040fe400078e0207 */
[----:B------:R-:W-:Y:S02]  /*1320*/  @!P5 IMAD.IADD R12, R12, 0x1, -R3 ;  /* 0x000000010c0cd824 */ /* 0x000fe400078e0a03 */
[----:B------:R-:W-:Y:S01]  /*1330*/  IMAD.MOV R9, RZ, RZ, -R9 ;  /* 0x000000ffff097224 */ /* 0x000fe200078e0a09 */
[----:B------:R-:W-:Y:S01]  /*1340*/  ISETP.GT.U32.AND P5, PT, R3, R7, PT ;  /* 0x000000070300720c */ /* 0x000fe20003fa4070 */
[--C-:B------:R-:W-:Y:S01]  /*1350*/  @!P0 IMAD.IADD R2, R2, 0x1, -R3.reuse ;  /* 0x0000000102028824 */ /* 0x100fe200078e0a03 */
[----:B------:R-:W-:Y:S01]  /*1360*/  ISETP.GE.AND P0, PT, R6, RZ, PT ;  /* 0x000000ff0600720c */ /* 0x000fe20003f06270 */
[----:B------:R-:W-:Y:S02]  /*1370*/  @!P4 IMAD.IADD R11, R11, 0x1, -R3 ;  /* 0x000000010b0bc824 */ /* 0x000fe400078e0a03 */
[----:B0-----:R-:W-:Y:S01]  /*1380*/  IMAD.MOV.U32 R0, RZ, RZ, R10 ;  /* 0x000000ffff007224 */ /* 0x001fe200078e000a */
[----:B------:R-:W-:Y:S01]  /*1390*/  LOP3.LUT R10, R19, 0x1e2, RZ, 0xfc, !PT ;  /* 0x000001e2130a7812 */ /* 0x000fe200078efcff */
[C---:B------:R-:W-:Y:S01]  /*13a0*/  IMAD R16, R3.reuse, R9, R16 ;  /* 0x0000000903107224 */ /* 0x040fe200078e0210 */
[----:B------:R-:W-:Y:S01]  /*13b0*/  ISETP.GT.U32.AND P4, PT, R3, R11, PT ;  /* 0x0000000b0300720c */ /* 0x000fe20003f84070 */
[----:B-1----:R-:W-:Y:S01]  /*13c0*/  IMAD.MOV.U32 R13, RZ, RZ, R2 ;  /* 0x000000ffff0d7224 */ /* 0x002fe200078e0002 */
[----:B------:R-:W-:Y:S01]  /*13d0*/  LOP3.LUT R9, R19, 0x1e0, RZ, 0xfc, !PT ;  /* 0x000001e013097812 */ /* 0x000fe200078efcff */
[----:B------:R-:W-:Y:S01]  /*13e0*/  @!P2 IMAD.MOV R0, RZ, RZ, -R0 ;  /* 0x000000ffff00a224 */ /* 0x000fe200078e0a00 */
[----:B------:R-:W-:Y:S01]  /*13f0*/  IABS R6, R10 ;  /* 0x0000000a00067213 */ /* 0x000fe20000000000 */
[----:B------:R-:W-:Y:S01]  /*1400*/  @!P6 IMAD.MOV R13, RZ, RZ, -R13 ;  /* 0x000000ffff0de224 */ /* 0x000fe200078e0a0d */
[----:B------:R-:W-:Y:S01]  /*1410*/  ISETP.GT.U32.AND P6, PT, R3, R16, PT ;  /* 0x000000100300720c */ /* 0x000fe20003fc4070 */
[--C-:B------:R-:W-:Y:S01]  /*1420*/  @!P5 IMAD.IADD R7, R7, 0x1, -R3.reuse ;  /* 0x000000010707d824 */ /* 0x100fe200078e0a03 */
[----:B------:R0:W-:Y:S01]  /*1430*/  STL [R1+0xf8], R0 ;  /* 0x0000f80001007387 */ /* 0x0001e20000100800 */
[----:B------:R-:W-:Y:S01]  /*1440*/  IABS R8, R9 ;  /* 0x0000000900087213 */ /* 0x000fe20000000000 */
[----:B------:R-:W-:Y:S01]  /*1450*/  IMAD R22, R3, R25, R22 ;  /* 0x0000001903167224 */ /* 0x000fe200078e0216 */
[----:B------:R-:W-:Y:S01]  /*1460*/  ISETP.GE.AND P2, PT, R5, RZ, PT ;  /* 0x000000ff0500720c */ /* 0x000fe20003f46270 */
[----:B------:R-:W-:Y:S01]  /*1470*/  STL [R1+0xfc], R13 ;  /* 0x0000fc0d01007387 */ /* 0x000fe20000100800 */
[----:B------:R-:W-:Y:S01]  /*1480*/  ISETP.GT.U32.AND P5, PT, R3, R7, PT ;  /* 0x000000070300720c */ /* 0x000fe20003fa4070 */
[----:B------:R-:W-:Y:S01]  /*1490*/  @!P4 IMAD.IADD R11, R11, 0x1, -R3 ;  /* 0x000000010b0bc824 */ /* 0x000fe200078e0a03 */
[----:B------:R-:W-:Y:S01]  /*14a0*/  ISETP.GE.AND P4, PT, R9, RZ, PT ;  /* 0x000000ff0900720c */ /* 0x000fe20003f86270 */
[----:B------:R-:W-:Y:S01]  /*14b0*/  IMAD.HI.U32 R9, R4, R8, RZ ;  /* 0x0000000804097227 */ /* 0x000fe200078e00ff */
[----:B------:R-:W-:-:S03]  /*14c0*/  LOP3.LUT R5, R19, 0x1de, RZ, 0xfc, !PT ;  /* 0x000001de13057812 */ /* 0x000fc600078efcff */
[----:B0-----:R-:W-:Y:S01]  /*14d0*/  IMAD.MOV.U32 R0, RZ, RZ, R12 ;  /* 0x000000ffff007224 */ /* 0x001fe200078e000c */
[----:B------:R-:W-:Y:S01]  /*14e0*/  IABS R2, R5 ;  /* 0x0000000500027213 */ /* 0x000fe20000000000 */
[----:B------:R-:W-:Y:S02]  /*14f0*/  @!P6 IMAD.IADD R16, R16, 0x1, -R3 ;  /* 0x000000011010e824 */ /* 0x000fe400078e0a03 */
[----:B------:R-:W-:Y:S01]  /*1500*/  @!P1 IMAD.MOV R0, RZ, RZ, -R0 ;  /* 0x000000ffff009224 */ /* 0x000fe200078e0a00 */
[----:B------:R-:W-:Y:S01]  /*1510*/  ISETP.GE.AND P1, PT, R10, RZ, PT ;  /* 0x000000ff0a00720c */ /* 0x000fe20003f26270 */
[----:B------:R-:W-:Y:S01]  /*1520*/  IMAD.HI.U32 R12, R4, R6, RZ ;  /* 0x00000006040c7227 */ /* 0x000fe200078e00ff */
[----:B------:R-:W-:Y:S02]  /*1530*/  ISETP.GT.U32.AND P6, PT, R3, R16, PT ;  /* 0x000000100300720c */ /* 0x000fe40003fc4070 */
[----:B------:R0:W-:Y:S01]  /*1540*/  STL [R1+0x100], R0 ;  /* 0x0001000001007387 */ /* 0x0001e20000100800 */
[----:B------:R-:W-:-:S02]  /*1550*/  IMAD.MOV R12, RZ, RZ, -R12 ;  /* 0x000000ffff0c7224 */ /* 0x000fc400078e0a0c */
[----:B------:R-:W-:Y:S02]  /*1560*/  IMAD.MOV R9, RZ, RZ, -R9 ;  /* 0x000000ffff097224 */ /* 0x000fe400078e0a09 */
[----:B------:R-:W-:Y:S02]  /*1570*/  @!P5 IMAD.IADD R7, R7, 0x1, -R3 ;  /* 0x000000010707d824 */ /* 0x000fe400078e0a03 */
[----:B------:R-:W-:Y:S02]  /*1580*/  IMAD R6, R3, R12, R6 ;  /* 0x0000000c03067224 */ /* 0x000fe400078e0206 */
[----:B------:R-:W-:-:S03]  /*1590*/  IMAD.HI.U32 R10, R4, R2, RZ ;  /* 0x00000002040a7227 */ /* 0x000fc600078e00ff */
[----:B------:R-:W-:Y:S01]  /*15a0*/  ISETP.GT.U32.AND P5, PT, R3, R6, PT ;  /* 0x000000060300720c */ /* 0x000fe20003fa4070 */
[----:B0-----:R-:W-:Y:S02]  /*15b0*/  IMAD.MOV.U32 R0, RZ, RZ, R11 ;  /* 0x000000ffff007224 */ /* 0x001fe400078e000b */
[----:B------:R-:W-:Y:S02]  /*15c0*/  IMAD.MOV R10, RZ, RZ, -R10 ;  /* 0x000000ffff0a7224 */ /* 0x000fe400078e0a0a */
[----:B------:R-:W-:Y:S01]  /*15d0*/  @!P3 IMAD.MOV R0, RZ, RZ, -R0 ;  /* 0x000000ffff00b224 */ /* 0x000fe200078e0a00 */
[----:B------:R-:W-:Y:S01]  /*15e0*/  ISETP.GE.AND P3, PT, R5, RZ, PT ;  /* 0x000000ff0500720c */ /* 0x000fe20003f66270 */
[----:B------:R-:W-:Y:S01]  /*15f0*/  IMAD R5, R3, R9, R8 ;  /* 0x0000000903057224 */ /* 0x000fe200078e0208 */
[----:B------:R-:W-:Y:S01]  /*1600*/  LOP3.LUT R9, R19, 0x1d6, RZ, 0xfc, !PT ;  /* 0x000001d613097812 */ /* 0x000fe200078efcff */
[--C-:B------:R-:W-:Y:S01]  /*1610*/  @!P6 IMAD.IADD R16, R16, 0x1, -R3.reuse ;  /* 0x000000011010e824 */ /* 0x100fe200078e0a03 */
[----:B------:R0:W-:Y:S01]  /*1620*/  STL [R1+0x104], R0 ;  /* 0x0001040001007387 */ /* 0x0001e20000100800 */
[----:B------:R-:W-:Y:S01]  /*1630*/  IMAD R2, R3, R10, R2 ;  /* 0x0000000a03027224 */ /* 0x000fe200078e0202 */
[----:B------:R-:W-:Y:S01]  /*1640*/  LOP3.LUT R10, R19, 0x1dc, RZ, 0xfc, !PT ;  /* 0x000001dc130a7812 */ /* 0x000fe200078efcff */
[----:B------:R-:W-:Y:S01]  /*1650*/  @!P5 IMAD.IADD R6, R6, 0x1, -R3 ;  /* 0x000000010606d824 */ /* 0x000fe200078e0a03 */
[----:B------:R-:W-:-:S02]  /*1660*/  IABS R13, R9 ;  /* 0x00000009000d7213 */ /* 0x000fc40000000000 */
[----:B------:R-:W-:Y:S02]  /*1670*/  ISETP.GE.AND P6, PT, R10, RZ, PT ;  /* 0x000000ff0a00720c */ /* 0x000fe40003fc6270 */
[----:B------:R-:W-:Y:S01]  /*1680*/  ISETP.GT.U32.AND P5, PT, R3, R6, PT ;  /* 0x000000060300720c */ /* 0x000fe20003fa4070 */
[----:B0-----:R-:W-:Y:S01]  /*1690*/  IMAD.MOV.U32 R0, RZ, RZ, R7 ;  /* 0x000000ffff007224 */ /* 0x001fe200078e0007 */
[----:B------:R-:W-:Y:S02]  /*16a0*/  IABS R10, R10 ;  /* 0x0000000a000a7213 */ /* 0x000fe40000000000 */
[----:B------:R-:W-:Y:S01]  /*16b0*/  LOP3.LUT R7, R19, 0x1da, RZ, 0xfc, !PT ;  /* 0x000001da13077812 */ /* 0x000fe200078efcff */
[----:B------:R-:W-:Y:S01]  /*16c0*/  @!P2 IMAD.MOV R0, RZ, RZ, -R0 ;  /* 0x000000ffff00a224 */ /* 0x000fe200078e0a00 */
[----:B------:R-:W-:Y:S02]  /*16d0*/  ISETP.GT.U32.AND P2, PT, R3, R5, PT ;  /* 0x000000050300720c */ /* 0x000fe40003f44070 */
[----:B------:R-:W-:-:S02]  /*16e0*/  IABS R11, R7 ;  /* 0x00000007000b7213 */ /* 0x000fc40000000000 */
[----:B------:R0:W-:Y:S01]  /*16f0*/  STL [R1+0x108], R0 ;  /* 0x0001080001007387 */ /* 0x0001e20000100800 */
[----:B------:R-:W-:Y:S02]  /*1700*/  LOP3.LUT R8, R19, 0x1d8, RZ, 0xfc, !PT ;  /* 0x000001d813087812 */ /* 0x000fe400078efcff */
[----:B------:R-:W-:Y:S01]  /*1710*/  @!P5 IMAD.IADD R6, R6, 0x1, -R3 ;  /* 0x000000010606d824 */ /* 0x000fe200078e0a03 */
[----:B------:R-:W-:Y:S01]  /*1720*/  ISETP.GE.AND P5, PT, R7, RZ, PT ;  /* 0x000000ff0700720c */ /* 0x000fe20003fa6270 */
[----:B------:R-:W-:Y:S01]  /*1730*/  IMAD.HI.U32 R17, R4, R11, RZ ;  /* 0x0000000b04117227 */ /* 0x000fe200078e00ff */
[----:B------:R-:W-:-:S03]  /*1740*/  IABS R12, R8 ;  /* 0x00000008000c7213 */ /* 0x000fc60000000000 */
[----:B------:R-:W-:Y:S02]  /*1750*/  IMAD.MOV R17, RZ, RZ, -R17 ;  /* 0x000000ffff117224 */ /* 0x000fe400078e0a11 */
[----:B0-----:R-:W-:Y:S02]  /*1760*/  IMAD.MOV.U32 R0, RZ, RZ, R16 ;  /* 0x000000ffff007224 */ /* 0x001fe400078e0010 */
[----:B------:R-:W-:Y:S02]  /*1770*/  @!P2 IMAD.IADD R5, R5, 0x1, -R3 ;  /* 0x000000010505a824 */ /* 0x000fe400078e0a03 */
[----:B------:R-:W-:Y:S01]  /*1780*/  @!P0 IMAD.MOV R0, RZ, RZ, -R0 ;  /* 0x000000ffff008224 */ /* 0x000fe200078e0a00 */
[C---:B------:R-:W-:Y:S01]  /*1790*/  ISETP.GT.U32.AND P0, PT, R3.reuse, R2, PT ;  /* 0x000000020300720c */ /* 0x040fe20003f04070 */
[----:B------:R-:W-:Y:S01]  /*17a0*/  IMAD.HI.U32 R16, R4, R10, RZ ;  /* 0x0000000a04107227 */ /* 0x000fe200078e00ff */
[----:B------:R-:W-:Y:S02]  /*17b0*/  ISETP.GT.U32.AND P2, PT, R3, R5, PT ;  /* 0x000000050300720c */ /* 0x000fe40003f44070 */
[----:B------:R0:W-:Y:S01]  /*17c0*/  STL [R1+0x11c], R0 ;  /* 0x00011c0001007387 */ /* 0x0001e20000100800 */
[----:B------:R-:W-:-:S02]  /*17d0*/  IMAD.MOV R16, RZ, RZ, -R16 ;  /* 0x000000ffff107224 */ /* 0x000fc400078e0a10 */
[----:B------:R-:W-:Y:S01]  /*17e0*/  IMAD.MOV.U32 R15, RZ, RZ, R6 ;  /* 0x000000ffff0f7224 */ /* 0x000fe200078e0006 */
[----:B------:R-:W-:Y:S01]  /*17f0*/  LOP3.LUT R6, R19, 0x1d4, RZ, 0xfc, !PT ;  /* 0x000001d413067812 */ /* 0x000fe200078efcff */
[C---:B------:R-:W-:Y:S02]  /*1800*/  IMAD R10, R3.reuse, R16, R10 ;  /* 0x00000010030a7224 */ /* 0x040fe400078e020a */
[----:B------:R-:W-:Y:S02]  /*1810*/  IMAD R11, R3, R17, R11 ;  /* 0x00000011030b7224 */ /* 0x000fe400078e020b */
[--C-:B------:R-:W-:Y:S02]  /*1820*/  @!P0 IMAD.IADD R2, R2, 0x1, -R3.reuse ;  /* 0x0000000102028824 */ /* 0x100fe400078e0a03 */
[----:B------:R-:W-:Y:S01]  /*1830*/  @!P2 IMAD.IADD R5, R5, 0x1, -R3 ;  /* 0x000000010505a824 */ /* 0x000fe200078e0a03 */
[C---:B------:R-:W-:Y:S01]  /*1840*/  ISETP.GT.U32.AND P2, PT, R3.reuse, R10, PT ;  /* 0x0000000a0300720c */ /* 0x040fe20003f44070 */
[----:B------:R-:W-:Y:S01]  /*1850*/  IMAD.HI.U32 R7, R4, R13, RZ ;  /* 0x0000000d04077227 */ /* 0x000fe200078e00ff */
[----:B------:R-:W-:-:S03]  /*1860*/  ISETP.GT.U32.AND P0, PT, R3, R2, PT ;  /* 0x000000020300720c */ /* 0x000fc60003f04070 */
[----:B0-----:R-:W-:Y:S02]  /*1870*/  IMAD.MOV.U32 R0, RZ, RZ, R5 ;  /* 0x000000ffff007224 */ /* 0x001fe400078e0005 */
[----:B------:R-:W-:Y:S01]  /*1880*/  @!P1 IMAD.MOV R15, RZ, RZ, -R15 ;  /* 0x000000ffff0f9224 */ /* 0x000fe200078e0a0f */
[----:B------:R-:W-:Y:S01]  /*1890*/  ISETP.GT.U32.AND P1, PT, R3, R11, PT ;  /* 0x0000000b0300720c */ /* 0x000fe20003f24070 */
[----:B------:R-:W-:Y:S01]  /*18a0*/  @!P4 IMAD.MOV R0, RZ, RZ, -R0 ;  /* 0x000000ffff00c224 */ /* 0x000fe200078e0a00 */
[----:B------:R-:W-:Y:S01]  /*18b0*/  ISETP.GE.AND P4, PT, R8, RZ, PT ;  /* 0x000000ff0800720c */ /* 0x000fe20003f86270 */
[----:B------:R-:W-:Y:S01]  /*18c0*/  IMAD.MOV R7, RZ, RZ, -R7 ;  /* 0x000000ffff077224 */ /* 0x000fe200078e0a07 */
[----:B------:R-:W-:Y:S01]  /*18d0*/  STL [R1+0x120], R15 ;  /* 0x0001200f01007387 */ /* 0x000fe20000100800 */
[----:B------:R-:W-:Y:S01]  /*18e0*/  IMAD.HI.U32 R18, R4, R12, RZ ;  /* 0x0000000c04127227 */ /* 0x000fe200078e00ff */
[----:B------:R-:W-:Y:S02]  /*18f0*/  LOP3.LUT R8, R19, 0x1d0, RZ, 0xfc, !PT ;  /* 0x000001d013087812 */ /* 0x000fe400078efcff */
[----:B------:R0:W-:Y:S01]  /*1900*/  STL [R1+0x128], R0 ;  /* 0x0001280001007387 */ /* 0x0001e20000100800 */
[----:B------:R-:W-:-:S02]  /*1910*/  @!P0 IMAD.IADD R2, R2, 0x1, -R3 ;  /* 0x0000000102028824 */ /* 0x000fc400078e0a03 */
[----:B------:R-:W-:Y:S01]  /*1920*/  IMAD R13, R3, R7, R13 ;  /* 0x00000007030d7224 */ /* 0x000fe200078e020d */
[----:B------:R-:W-:Y:S01]  /*1930*/  LOP3.LUT R7, R19, 0x1d2, RZ, 0xfc, !PT ;  /* 0x000001d213077812 */ /* 0x000fe200078efcff */
[--C-:B------:R-:W-:Y:S02]  /*1940*/  @!P2 IMAD.IADD R10, R10, 0x1, -R3.reuse ;  /* 0x000000010a0aa824 */ /* 0x100fe400078e0a03 */
[----:B------:R-:W-:Y:S01]  /*1950*/  IMAD.MOV R18, RZ, RZ, -R18 ;  /* 0x000000ffff127224 */ /* 0x000fe200078e0a12 */
[----:B------:R-:W-:Y:S01]  /*1960*/  IABS R16, R7 ;  /* 0x0000000700107213 */ /* 0x000fe20000000000 */
[----:B------:R-:W-:Y:S01]  /*1970*/  @!P1 IMAD.IADD R11, R11, 0x1, -R3 ;  /* 0x000000010b0b9824 */ /* 0x000fe200078e0a03 */
[C---:B------:R-:W-:Y:S01]  /*1980*/  ISETP.GT.U32.AND P2, PT, R3.reuse, R10, PT ;  /* 0x0000000a0300720c */ /* 0x040fe20003f44070 */
[----:B0-----:R-:W-:Y:S01]  /*1990*/  IMAD.MOV.U32 R0, RZ, RZ, R2 ;  /* 0x000000ffff007224 */ /* 0x001fe200078e0002 */
[----:B------:R-:W-:Y:S01]  /*19a0*/  IABS R2, R8 ;  /* 0x0000000800027213 */ /* 0x000fe20000000000 */
[C---:B------:R-:W-:Y:S01]  /*19b0*/  IMAD R5, R3.reuse, R18, R12 ;  /* 0x0000001203057224 */ /* 0x040fe200078e020c */
[C---:B------:R-:W-:Y:S01]  /*19c0*/  ISETP.GT.U32.AND P1, PT, R3.reuse, R11, PT ;  /* 0x0000000b0300720c */ /* 0x040fe20003f24070 */
[----:B------:R-:W-:Y:S01]  /*19d0*/  @!P3 IMAD.MOV R0, RZ, RZ, -R0 ;  /* 0x000000ffff00b224 */ /* 0x000fe200078e0a00 */
[----:B------:R-:W-:-:S02]  /*19e0*/  ISETP.GT.U32.AND P3, PT, R3, R13, PT ;  /* 0x0000000d0300720c */ /* 0x000fc40003f64070 */
[----:B------:R-:W-:Y:S02]  /*19f0*/  ISETP.GT.U32.AND P0, PT, R3, R5, PT ;  /* 0x000000050300720c */ /* 0x000fe40003f04070 */
[----:B------:R-:W-:Y:S01]  /*1a00*/  IABS R12, R6 ;  /* 0x00000006000c7213 */ /* 0x000fe20000000000 */
[----:B------:R0:W-:Y:S02]  /*1a10*/  STL [R1+0x12c], R0 ;  /* 0x00012c0001007387 */ /* 0x0001e40000100800 */
[----:B------:R-:W-:Y:S01]  /*1a20*/  @!P2 IMAD.IADD R10, R10, 0x1, -R3 ;  /* 0x000000010a0aa824 */ /* 0x000fe200078e0a03 */
[----:B------:R-:W-:Y:S01]  /*1a30*/  ISETP.GE.AND P2, PT, R9, RZ, PT ;  /* 0x000000ff0900720c */ /* 0x000fe20003f46270 */
[----:B------:R-:W-:-:S04]  /*1a40*/  IMAD.HI.U32 R17, R4, R12, RZ ;  /* 0x0000000c04117227 */ /* 0x000fc800078e00ff */
[----:B------:R-:W-:Y:S02]  /*1a50*/  @!P3 IMAD.IADD R13, R13, 0x1, -R3 ;  /* 0x000000010d0db824 */ /* 0x000fe400078e0a03 */
[----:B------:R-:W-:Y:S02]  /*1a60*/  IMAD.MOV R17, RZ, RZ, -R17 ;  /* 0x000000ffff117224 */ /* 0x000fe400078e0a11 */
[----:B------:R-:W-:Y:S01]  /*1a70*/  IMAD.HI.U32 R9, R4, R16, RZ ;  /* 0x0000001004097227 */ /* 0x000fe200078e00ff */
[----:B------:R-:W-:-:S03]  /*1a80*/  ISETP.GT.U32.AND P3, PT, R3, R13, PT ;  /* 0x0000000d0300720c */ /* 0x000fc60003f64070 */
[--C-:B------:R-:W-:Y:S02]  /*1a90*/  @!P0 IMAD.IADD R5, R5, 0x1, -R3.reuse ;  /* 0x0000000105058824 */ /* 0x100fe400078e0a03 */
[----:B------:R-:W-:Y:S02]  /*1aa0*/  @!P1 IMAD.IADD R11, R11, 0x1, -R3 ;  /* 0x000000010b0b9824 */ /* 0x000fe400078e0a03 */
[C---:B------:R-:W-:Y:S01]  /*1ab0*/  IMAD R12, R3.reuse, R17, R12 ;  /* 0x00000011030c7224 */ /* 0x040fe200078e020c */
[C---:B------:R-:W-:Y:S01]  /*1ac0*/  ISETP.GT.U32.AND P0, PT, R3.reuse, R5, PT ;  /* 0x000000050300720c */ /* 0x040fe20003f04070 */
[----:B------:R-:W-:Y:S02]  /*1ad0*/  IMAD.MOV R9, RZ, RZ, -R9 ;  /* 0x000000ffff097224 */ /* 0x000fe400078e0a09 */
[----:B0-----:R-:W-:Y:S01]  /*1ae0*/  IMAD.MOV.U32 R0, RZ, RZ, R11 ;  /* 0x000000ffff007224 */ /* 0x001fe200078e000b */
[C---:B------:R-:W-:Y:S01]  /*1af0*/  ISETP.GT.U32.AND P1, PT, R3.reuse, R12, PT ;  /* 0x0000000c0300720c */ /* 0x040fe20003f24070 */
[----:B------:R-:W-:Y:S01]  /*1b00*/  IMAD R11, R3, R9, R16 ;  /* 0x00000009030b7224 */ /* 0x000fe200078e0210 */
[----:B------:R-:W-:Y:S01]  /*1b10*/  LOP3.LUT R9, R19, 0x1c8, RZ, 0xfc, !PT ;  /* 0x000001c813097812 */ /* 0x000fe200078efcff */
[----:B------:R-:W-:Y:S01]  /*1b20*/  @!P3 IMAD.IADD R13, R13, 0x1, -R3 ;  /* 0x000000010d0db824 */ /* 0x000fe200078e0a03 */
[----:B------:R-:W-:Y:S01]  /*1b30*/  LOP3.LUT R16, R19, 0x1c6, RZ, 0xfc, !PT ;  /* 0x000001c613107812 */ /* 0x000fe200078efcff */
[----:B------:R-:W-:Y:S01]  /*1b40*/  IMAD.MOV.U32 R15, RZ, RZ, R10 ;  /* 0x000000ffff0f7224 */ /* 0x000fe200078e000a */
[----:B------:R-:W-:Y:S01]  /*1b50*/  ISETP.GT.U32.AND P3, PT, R3, R11, PT ;  /* 0x0000000b0300720c */ /* 0x000fe20003f64070 */
[----:B------:R-:W-:Y:S01]  /*1b60*/  IMAD.HI.U32 R10, R4, R2, RZ ;  /* 0x00000002040a7227 */ /* 0x000fe200078e00ff */
[----:B------:R-:W-:-:S03]  /*1b70*/  IABS R18, R9 ;  /* 0x0000000900127213 */ /* 0x000fc60000000000 */
[----:B------:R-:W-:Y:S01]  /*1b80*/  @!P6 IMAD.MOV R15, RZ, RZ, -R15 ;  /* 0x000000ffff0fe224 */ /* 0x000fe200078e0a0f */
[----:B------:R-:W-:Y:S01]  /*1b90*/  ISETP.GE.AND P6, PT, R6, RZ, PT ;  /* 0x000000ff0600720c */ /* 0x000fe20003fc6270 */
[----:B------:R-:W-:Y:S02]  /*1ba0*/  IMAD.MOV R10, RZ, RZ, -R10 ;  /* 0x000000ffff0a7224 */ /* 0x000fe400078e0a0a */
[----:B------:R-:W-:Y:S01]  /*1bb0*/  @!P5 IMAD.MOV R0, RZ, RZ, -R0 ;  /* 0x000000ffff00d224 */ /* 0x000fe200078e0a00 */
[----:B------:R-:W-:Y:S01]  /*1bc0*/  ISETP.GE.AND P5, PT, R7, RZ, PT ;  /* 0x000000ff0700720c */ /* 0x000fe20003fa6270 */
[--C-:B------:R-:W-:Y:S01]  /*1bd0*/  @!P0 IMAD.IADD R5, R5, 0x1, -R3.reuse ;  /* 0x0000000105058824 */ /* 0x100fe200078e0a03 */
[----:B------:R-:W-:Y:S01]  /*1be0*/  STL [R1+0x130], R15 ;  /* 0x0001300f01007387 */ /* 0x000fe20000100800 */
[----:B------:R-:W-:Y:S01]  /*1bf0*/  @!P1 IMAD.IADD R12, R12, 0x1, -R3 ;  /* 0x000000010c0c9824 */ /* 0x000fe200078e0a03 */
[----:B------:R-:W-:Y:S01]  /*1c00*/  ISETP.GE.AND P0, PT, R8, RZ, PT ;  /* 0x000000ff0800720c */ /* 0x000fe20003f06270 */
[----:B------:R-:W-:Y:S01]  /*1c10*/  IMAD R7, R3, R10, R2 ;  /* 0x0000000a03077224 */ /* 0x000fe200078e0202 */
[C---:B------:R-:W-:Y:S01]  /*1c20*/  LOP3.LUT R2, R19.reuse, 0x1ce, RZ, 0xfc, !PT ;  /* 0x000001ce13027812 */ /* 0x040fe200078efcff */
[----:B------:R0:W-:Y:S01]  /*1c30*/  STL [R1+0x134], R0 ;  /* 0x0001340001007387 */ /* 0x0001e20000100800 */
[----:B------:R-:W-:Y:S01]  /*1c40*/  IMAD.MOV.U32 R6, RZ, RZ, R5 ;  /* 0x000000ffff067224 */ /* 0x000fe200078e0005 */
[----:B------:R-:W-:Y:S01]  /*1c50*/  LOP3.LUT R5, R19, 0x1cc, RZ, 0xfc, !PT ;  /* 0x000001cc13057812 */ /* 0x000fe200078efcff */
[----:B------:R-:W-:Y:S01]  /*1c60*/  @!P3 IMAD.IADD R11, R11, 0x1, -R3 ;  /* 0x000000010b0bb824 */ /* 0x000fe200078e0a03 */
[----:B------:R-:W-:Y:S01]  /*1c70*/  ISETP.GT.U32.AND P1, PT, R3, R12, PT ;  /* 0x0000000c0300720c */ /* 0x000fe20003f24070 */
[----:B------:R-:W-:Y:S01]  /*1c80*/  @!P4 IMAD.MOV R6, RZ, RZ, -R6 ;  /* 0x000000ffff06c224 */ /* 0x000fe200078e0a06 */
[----:B------:R-:W-:-:S02]  /*1c90*/  IABS R17, R2 ;  /* 0x0000000200117213 */ /* 0x000fc40000000000 */
[----:B------:R-:W-:Y:S01]  /*1ca0*/  ISETP.GT.U32.AND P3, PT, R3, R11, PT ;  /* 0x0000000b0300720c */ /* 0x000fe20003f64070 */
[----:B0-----:R-:W-:Y:S01]  /*1cb0*/  IMAD.MOV.U32 R0, RZ, RZ, R13 ;  /* 0x000000ffff007224 */ /* 0x001fe200078e000d */
[----:B------:R0:W-:Y:S01]  /*1cc0*/  STL [R1+0x138], R6 ;  /* 0x0001380601007387 */ /* 0x0001e20000100800 */
[----:B------:R-:W-:Y:S01]  /*1cd0*/  IMAD.HI.U32 R10, R4, R17, RZ ;  /* 0x00000011040a7227 */ /* 0x000fe200078e00ff */
[----:B------:R-:W-:Y:S02]  /*1ce0*/  ISETP.GE.AND P4, PT, R2, RZ, PT ;  /* 0x000000ff0200720c */ /* 0x000fe40003f86270 */
[----:B------:R-:W-:Y:S01]  /*1cf0*/  LOP3.LUT R2, R19, 0x1ca, RZ, 0xfc, !PT ;  /* 0x000001ca13027812 */ /* 0x000fe200078efcff */
[----:B------:R-:W-:Y:S01]  /*1d00*/  @!P2 IMAD.MOV R0, RZ, RZ, -R0 ;  /* 0x000000ffff00a224 */ /* 0x000fe200078e0a00 */
[----:B------:R-:W-:Y:S01]  /*1d10*/  ISETP.GE.AND P2, PT, R5, RZ, PT ;  /* 0x000000ff0500720c */ /* 0x000fe20003f46270 */
[----:B------:R-:W-:Y:S01]  /*1d20*/  IMAD.MOV R10, RZ, RZ, -R10 ;  /* 0x000000ffff0a7224 */ /* 0x000fe200078e0a0a */
[----:B------:R-:W-:Y:S01]  /*1d30*/  IABS R5, R5 ;  /* 0x0000000500057213 */ /* 0x000fe20000000000 */
[----:B------:R-:W-:Y:S01]  /*1d40*/  @!P1 IMAD.IADD R12, R12, 0x1, -R3 ;  /* 0x000000010c0c9824 */ /* 0x000fe200078e0a03 */
[C---:B------:R-:W-:Y:S01]  /*1d50*/  ISETP.GT.U32.AND P1, PT, R3.reuse, R7, PT ;  /* 0x000000070300720c */ /* 0x040fe20003f24070 */
[----:B------:R-:W-:Y:S01]  /*1d60*/  IMAD R17, R3, R10, R17 ;  /* 0x0000000a03117224 */ /* 0x000fe200078e0211 */
[----:B------:R-:W-:Y:S01]  /*1d70*/  IABS R8, R2 ;  /* 0x0000000200087213 */ /* 0x000fe20000000000 */
[----:B0-----:R-:W-:Y:S01]  /*1d80*/  IMAD.HI.U32 R6, R4, R5, RZ ;  /* 0x0000000504067227 */ /* 0x001fe200078e00ff */
[----:B------:R0:W-:Y:S03]  /*1d90*/  STL [R1+0x13c], R0 ;  /* 0x00013c0001007387 */ /* 0x0001e60000100800 */
[----:B------:R-:W-:-:S02]  /*1da0*/  IMAD.MOV R6, RZ, RZ, -R6 ;  /* 0x000000ffff067224 */ /* 0x000fc400078e0a06 */
[----:B------:R-:W-:Y:S01]  /*1db0*/  @!P3 IMAD.IADD R11, R11, 0x1, -R3 ;  /* 0x000000010b0bb824 */ /* 0x000fe200078e0a03 */
[C---:B------:R-:W-:Y:S01]  /*1dc0*/  ISETP.GT.U32.AND P3, PT, R3.reuse, R17, PT ;  /* 0x000000110300720c */ /* 0x040fe20003f64070 */
[----:B------:R-:W-:Y:S02]  /*1dd0*/  IMAD R5, R3, R6, R5 ;  /* 0x0000000603057224 */ /* 0x000fe400078e0205 */
[----:B------:R-:W-:Y:S01]  /*1de0*/  IMAD.MOV.U32 R13, RZ, RZ, R12 ;  /* 0x000000ffff0d7224 */ /* 0x000fe200078e000c */
[----:B------:R-:W-:Y:S01]  /*1df0*/  LOP3.LUT R12, R19, 0x1c4, RZ, 0xfc, !PT ;  /* 0x000001c4130c7812 */ /* 0x000fe200078efcff */
[----:B------:R-:W-:-:S03]  /*1e00*/  IMAD.HI.U32 R10, R4, R8, RZ ;  /* 0x00000008040a7227 */ /* 0x000fc600078e00ff */
[----:B------:R-:W-:Y:S01]  /*1e10*/  IABS R24, R12 ;  /* 0x0000000c00187213 */ /* 0x000fe20000000000 */
[----:B------:R-:W-:Y:S01]  /*1e20*/  @!P6 IMAD.MOV R13, RZ, RZ, -R13 ;  /* 0x000000ffff0de224 */ /* 0x000fe200078e0a0d */
[----:B------:R-:W-:Y:S01]  /*1e30*/  ISETP.GT.U32.AND P6, PT, R3, R5, PT ;  /* 0x000000050300720c */ /* 0x000fe20003fc4070 */
[----:B------:R-:W-:-:S03]  /*1e40*/  IMAD.HI.U32 R6, R4, R18, RZ ;  /* 0x0000001204067227 */ /* 0x000fc600078e00ff */
[----:B------:R1:W-:Y:S01]  /*1e50*/  STL [R1+0x140], R13 ;  /* 0x0001400d01007387 */ /* 0x0003e20000100800 */
[----:B------:R-:W-:Y:S02]  /*1e60*/  @!P3 IMAD.IADD R17, R17, 0x1, -R3 ;  /* 0x000000011111b824 */ /* 0x000fe400078e0a03 */
[----:B0-----:R-:W-:Y:S01]  /*1e70*/  IMAD.MOV.U32 R0, RZ, RZ, R11 ;  /* 0x000000ffff007224 */ /* 0x001fe200078e000b */
[----:B------:R-:W-:Y:S01]  /*1e80*/  LOP3.LUT R11, R19, 0x1c0, RZ, 0xfc, !PT ;  /* 0x000001c0130b7812 */ /* 0x000fe200078efcff */
[----:B------:R-:W-:Y:S01]  /*1e90*/  IMAD.MOV R10, RZ, RZ, -R10 ;  /* 0x000000ffff0a7224 */ /* 0x000fe200078e0a0a */
[----:B------:R-:W-:Y:S01]  /*1ea0*/  ISETP.GT.U32.AND P3, PT, R3, R17, PT ;  /* 0x000000110300720c */ /* 0x000fe20003f64070 */
[----:B------:R-:W-:Y:S02]  /*1eb0*/  IMAD.MOV R6, RZ, RZ, -R6 ;  /* 0x000000ffff067224 */ /* 0x000fe400078e0a06 */
[--C-:B------:R-:W-:Y:S01]  /*1ec0*/  @!P6 IMAD.IADD R5, R5, 0x1, -R3.reuse ;  /* 0x000000010505e824 */ /* 0x100fe200078e0a03 */
[----:B-1----:R-:W-:Y:S01]  /*1ed0*/  IABS R13, R11 ;  /* 0x0000000b000d7213 */ /* 0x002fe20000000000 */
[----:B------:R-:W-:-:S02]  /*1ee0*/  @!P1 IMAD.IADD R7, R7, 0x1, -R3 ;  /* 0x0000000107079824 */ /* 0x000fc400078e0a03 */
[----:B------:R-:W-:Y:S01]  /*1ef0*/  @!P5 IMAD.MOV R0, RZ, RZ, -R0 ;  /* 0x000000ffff00d224 */ /* 0x000fe200078e0a00 */
[C---:B------:R-:W-:Y:S01]  /*1f00*/  ISETP.GT.U32.AND P6, PT, R3.reuse, R5, PT ;  /* 0x000000050300720c */ /* 0x040fe20003fc4070 */
[C---:B------:R-:W-:Y:S01]  /*1f10*/  IMAD R18, R3.reuse, R6, R18 ;  /* 0x0000000603127224 */ /* 0x040fe200078e0212 */
[----:B------:R-:W-:Y:S01]  /*1f20*/  ISETP.GE.AND P5, PT, R2, RZ, PT ;  /* 0x000000ff0200720c */ /* 0x000fe20003fa6270 */
[----:B------:R-:W-:Y:S01]  /*1f30*/  IMAD R2, R3, R10, R8 ;  /* 0x0000000a03027224 */ /* 0x000fe200078e0208 */
[----:B------:R-:W-:Y:S01]  /*1f40*/  IABS R6, R16 ;  /* 0x0000001000067213 */ /* 0x000fe20000000000 */
[----:B------:R-:W-:Y:S01]  /*1f50*/  @!P3 IMAD.IADD R17, R17, 0x1, -R3 ;  /* 0x000000011111b824 */ /* 0x000fe200078e0a03 */
[C---:B------:R-:W-:Y:S01]  /*1f60*/  ISETP.GT.U32.AND P1, PT, R3.reuse, R7, PT ;  /* 0x000000070300720c */ /* 0x040fe20003f24070 */
[C---:B------:R-:W-:Y:S01]  /*1f70*/  IMAD.HI.U32 R23, R4.reuse, R24, RZ ;  /* 0x0000001804177227 */ /* 0x040fe200078e00ff */
[----:B------:R-:W-:Y:S01]  /*1f80*/  ISETP.GT.U32.AND P3, PT, R3, R2, PT ;  /* 0x000000020300720c */ /* 0x000fe20003f64070 */
[----:B------:R0:W-:Y:S01]  /*1f90*/  STL [R1+0x144], R0 ;  /* 0x0001440001007387 */ /* 0x0001e20000100800 */
[----:B------:R-:W-:Y:S01]  /*1fa0*/  LOP3.LUT R8, R19, 0x1be, RZ, 0xfc, !PT ;  /* 0x000001be13087812 */ /* 0x000fe200078efcff */
[----:B------:R-:W-:-:S04]  /*1fb0*/  IMAD.HI.U32 R10, R4, R6, RZ ;  /* 0x00000006040a7227 */ /* 0x000fc800078e00ff */
[----:B------:R-:W-:Y:S01]  /*1fc0*/  @!P6 IMAD.IADD R5, R5, 0x1, -R3 ;  /* 0x000000010505e824 */ /* 0x000fe200078e0a03 */
[C---:B------:R-:W-:Y:S01]  /*1fd0*/  ISETP.GT.U32.AND P6, PT, R3.reuse, R18, PT ;  /* 0x000000120300720c */ /* 0x040fe20003fc4070 */
[----:B------:R-:W-:Y:S02]  /*1fe0*/  IMAD.MOV R10, RZ, RZ, -R10 ;  /* 0x000000ffff0a7224 */ /* 0x000fe400078e0a0a */
[----:B------:R-:W-:Y:S02]  /*1ff0*/  IMAD.MOV R23, RZ, RZ, -R23 ;  /* 0x000000ffff177224 */ /* 0x000fe400078e0a17 */
[----:B------:R-:W-:Y:S02]  /*2000*/  IMAD R6, R3, R10, R6 ;  /* 0x0000000a03067224 */ /* 0x000fe400078e0206 */
[--C-:B------:R-:W-:Y:S01]  /*2010*/  @!P1 IMAD.IADD R7, R7, 0x1, -R3.reuse ;  /* 0x0000000107079824 */ /* 0x100fe200078e0a03 */
[----:B------:R-:W-:Y:S01]  /*2020*/  ISETP.GE.AND P1, PT, R9, RZ, PT ;  /* 0x000000ff0900720c */ /* 0x000fe20003f26270 */
[----:B------:R-:W-:Y:S01]  /*2030*/  @!P3 IMAD.IADD R2, R2, 0x1, -R3 ;  /* 0x000000010202b824 */ /* 0x000fe200078e0a03 */
[C---:B------:R-:W-:Y:S01]  /*2040*/  ISETP.GT.U32.AND P3, PT, R3.reuse, R6, PT ;  /* 0x000000060300720c */ /* 0x040fe20003f64070 */
[----:B------:R-:W-:Y:S01]  /*2050*/  IMAD R23, R3, R23, R24 ;  /* 0x0000001703177224 */ /* 0x000fe200078e0218 */
[----:B------:R-:W-:Y:S01]  /*2060*/  IABS R9, R8 ;  /* 0x0000000800097213 */ /* 0x000fe20000000000 */
[----:B0-----:R-:W-:Y:S01]  /*2070*/  IMAD.MOV.U32 R0, RZ, RZ, R7 ;  /* 0x000000ffff007224 */ /* 0x001fe200078e0007 */
[----:B------:R-:W-:Y:S01]  /*2080*/  LOP3.LUT R7, R19, 0x1ba, RZ, 0xfc, !PT ;  /* 0x000001ba13077812 */ /* 0x000fe200078efcff */
[----:B------:R-:W-:Y:S01]  /*2090*/  @!P6 IMAD.IADD R18, R18, 0x1, -R3 ;  /* 0x000000011212e824 */ /* 0x000fe200078e0a03 */
[----:B------:R-:W-:Y:S01]  /*20a0*/  ISETP.GT.U32.AND P6, PT, R3, R23, PT ;  /* 0x000000170300720c */ /* 0x000fe20003fc4070 */
[----:B------:R-:W-:-:S02]  /*20b0*/  @!P0 IMAD.MOV R0, RZ, RZ, -R0 ;  /* 0x000000ffff008224 */ /* 0x000fc400078e0a00 */
[----:B------:R-:W-:Y:S01]  /*20c0*/  IMAD.HI.U32 R20, R4, R13, RZ ;  /* 0x0000000d04147227 */ /* 0x000fe200078e00ff */
[C---:B------:R-:W-:Y:S02]  /*20d0*/  ISETP.GT.U32.AND P0, PT, R3.reuse, R18, PT ;  /* 0x000000120300720c */ /* 0x040fe40003f04070 */
[----:B------:R0:W-:Y:S01]  /*20e0*/  STL [R1+0x148], R0 ;  /* 0x0001480001007387 */ /* 0x0001e20000100800 */
[----:B------:R-:W-:Y:S01]  /*20f0*/  @!P3 IMAD.IADD R6, R6, 0x1, -R3 ;  /* 0x000000010606b824 */ /* 0x000fe200078e0a03 */
[----:B------:R-:W-:Y:S01]  /*2100*/  ISETP.GT.U32.AND P3, PT, R3, R2, PT ;  /* 0x000000020300720c */ /* 0x000fe20003f64070 */
[----:B------:R-:W-:-:S04]  /*2110*/  IMAD.HI.U32 R10, R4, R9, RZ ;  /* 0x00000009040a7227 */ /* 0x000fc800078e00ff */
[----:B------:R-:W-:Y:S01]  /*2120*/  @!P6 IMAD.IADD R23, R23, 0x1, -R3 ;  /* 0x000000011717e824 */ /* 0x000fe200078e0a03 */
[C---:B------:R-:W-:Y:S01]  /*2130*/  ISETP.GT.U32.AND P6, PT, R3.reuse, R6, PT ;  /* 0x000000060300720c */ /* 0x040fe20003fc4070 */
[----:B------:R-:W-:Y:S02]  /*2140*/  IMAD.MOV R20, RZ, RZ, -R20 ;  /* 0x000000ffff147224 */ /* 0x000fe400078e0a14 */
[----:B0-----:R-:W-:Y:S01]  /*2150*/  IMAD.MOV.U32 R0, RZ, RZ, R17 ;  /* 0x000000ffff007224 */ /* 0x001fe200078e0011 */
[----:B------:R-:W-:Y:S01]  /*2160*/  IABS R17, R7 ;  /* 0x0000000700117213 */ /* 0x000fe20000000000 */
[----:B------:R-:W-:Y:S02]  /*2170*/  IMAD.MOV R10, RZ, RZ, -R10 ;  /* 0x000000ffff0a7224 */ /* 0x000fe400078e0a0a */
[----:B------:R-:W-:Y:S01]  /*2180*/  @!P4 IMAD.MOV R0, RZ, RZ, -R0 ;  /* 0x000000ffff00c224 */ /* 0x000fe200078e0a00 */
[C---:B------:R-:W-:Y:S01]  /*2190*/  ISETP.GT.U32.AND P4, PT, R3.reuse, R23, PT ;  /* 0x000000170300720c */ /* 0x040fe20003f84070 */
[----:B------:R-:W-:Y:S01]  /*21a0*/  IMAD R13, R3, R20, R13 ;  /* 0x00000014030d7224 */ /* 0x000fe200078e020d */
[----:B------:R-:W-:Y:S01]  /*21b0*/  LOP3.LUT R20, R19, 0x1bc, RZ, 0xfc, !PT ;  /* 0x000001bc13147812 */ /* 0x000fe200078efcff */
[C---:B------:R-:W-:Y:S01]  /*21c0*/  IMAD R9, R3.reuse, R10, R9 ;  /* 0x0000000a03097224 */ /* 0x040fe200078e0209 */
[----:B------:R0:W-:Y:S01]  /*21d0*/  STL [R1+0x14c], R0 ;  /* 0x00014c0001007387 */ /* 0x0001e20000100800 */
[--C-:B------:R-:W-:Y:S01]  /*21e0*/  @!P3 IMAD.IADD R2, R2, 0x1, -R3.reuse ;  /* 0x000000010202b824 */ /* 0x100fe200078e0a03 */
[C---:B------:R-:W-:Y:S01]  /*21f0*/  ISETP.GT.U32.AND P3, PT, R3.reuse, R13, PT ;  /* 0x0000000d0300720c */ /* 0x040fe20003f64070 */
[--C-:B------:R-:W-:Y:S01]  /*2200*/  @!P6 IMAD.IADD R6, R6, 0x1, -R3.reuse ;  /* 0x000000010606e824 */ /* 0x100fe200078e0a03 */
[----:B------:R-:W-:Y:S01]  /*2210*/  ISETP.GT.U32.AND P6, PT, R3, R9, PT ;  /* 0x000000090300720c */ /* 0x000fe20003fc4070 */
[--C-:B------:R-:W-:Y:S01]  /*2220*/  @!P0 IMAD.IADD R18, R18, 0x1, -R3.reuse ;  /* 0x0000000112128824 */ /* 0x100fe200078e0a03 */
[----:B------:R-:W-:Y:S01]  /*2230*/  IABS R10, R20 ;  /* 0x00000014000a7213 */ /* 0x000fe20000000000 */
[----:B------:R-:W-:Y:S01]  /*2240*/  IMAD.MOV.U32 R15, RZ, RZ, R2 ;  /* 0x000000ffff0f7224 */ /* 0x000fe200078e0002 */
[----:B------:R-:W-:Y:S01]  /*2250*/  ISETP.GE.AND P0, PT, R16, RZ, PT ;  /* 0x000000ff1000720c */ /* 0x000fe20003f06270 */
[----:B------:R-:W-:Y:S01]  /*2260*/  @!P4 IMAD.IADD R23, R23, 0x1, -R3 ;  /* 0x000000011717c824 */ /* 0x000fe200078e0a03 */
[----:B------:R-:W-:Y:S01]  /*2270*/  ISETP.GE.AND P4, PT, R12, RZ, PT ;  /* 0x000000ff0c00720c */ /* 0x000fe20003f86270 */
[----:B0-----:R-:W-:Y:S01]  /*2280*/  IMAD.MOV.U32 R0, RZ, RZ, R5 ;  /* 0x000000ffff007224 */ /* 0x001fe200078e0005 */
[----:B------:R-:W-:Y:S01]  /*2290*/  LOP3.LUT R2, R19, 0x1b8, RZ, 0xfc, !PT ;  /* 0x000001b813027812 */ /* 0x000fe200078efcff */
[----:B------:R-:W-:-:S04]  /*22a0*/  IMAD.HI.U32 R5, R4, R10, RZ ;  /* 0x0000000a04057227 */ /* 0x000fc800078e00ff */
[----:B------:R-:W-:Y:S01]  /*22b0*/  @!P2 IMAD.MOV R0, RZ, RZ, -R0 ;  /* 0x000000ffff00a224 */ /* 0x000fe200078e0a00 */
[----:B------:R-:W-:Y:S01]  /*22c0*/  ISETP.GT.U32.AND P2, PT, R3, R22, PT ;  /* 0x000000160300720c */ /* 0x000fe20003f44070 */
[----:B------:R-:W-:Y:S01]  /*22d0*/  @!P3 IMAD.IADD R13, R13, 0x1, -R3 ;  /* 0x000000010d0db824 */ /* 0x000fe200078e0a03 */
[----:B------:R-:W-:Y:S01]  /*22e0*/  ISETP.GE.AND P3, PT, R11, RZ, PT ;  /* 0x000000ff0b00720c */ /* 0x000fe20003f66270 */
[----:B------:R-:W-:Y:S01]  /*22f0*/  @!P5 IMAD.MOV R15, RZ, RZ, -R15 ;  /* 0x000000ffff0fd224 */ /* 0x000fe200078e0a0f */
[----:B------:R0:W-:Y:S01]  /*2300*/  STL [R1+0x150], R0 ;  /* 0x0001500001007387 */ /* 0x0001e20000100800 */
[----:B------:R-:W-:-:S03]  /*2310*/  IMAD.HI.U32 R16, R4, R17, RZ ;  /* 0x0000001104107227 */ /* 0x000fc600078e00ff */
[----:B------:R-:W-:Y:S01]  /*2320*/  STL [R1+0x154], R15 ;  /* 0x0001540f01007387 */ /* 0x000fe20000100800 */
[----:B------:R-:W-:Y:S02]  /*2330*/  @!P6 IMAD.IADD R9, R9, 0x1, -R3 ;  /* 0x000000010909e824 */ /* 0x000fe400078e0a03 */
[----:B------:R-:W-:Y:S02]  /*2340*/  IMAD.MOV R5, RZ, RZ, -R5 ;  /* 0x000000ffff057224 */ /* 0x000fe400078e0a05 */
[----:B------:R-:W-:Y:S01]  /*2350*/  @!P2 IMAD.IADD R22, R22, 0x1, -R3 ;  /* 0x000000011616a824 */ /* 0x000fe200078e0a03 */
[----:B------:R-:W-:Y:S01]  /*2360*/  ISETP.GT.U32.AND P6, PT, R3, R9, PT ;  /* 0x000000090300720c */ /* 0x000fe20003fc4070 */
[----:B0-----:R-:W-:Y:S01]  /*2370*/  IMAD.MOV.U32 R0, RZ, RZ, R18 ;  /* 0x000000ffff007224 */ /* 0x001fe200078e0012 */
[----:B------:R-:W-:Y:S01]  /*2380*/  ISETP.GE.AND P2, PT, R21, RZ, PT ;  /* 0x000000ff1500720c */ /* 0x000fe20003f46270 */
[----:B------:R-:W-:Y:S01]  /*2390*/  IMAD.MOV R16, RZ, RZ, -R16 ;  /* 0x000000ffff107224 */ /* 0x000fe200078e0a10 */
[C---:B------:R-:W-:Y:S01]  /*23a0*/  ISETP.GT.U32.AND P5, PT, R3.reuse, R22, PT ;  /* 0x000000160300720c */ /* 0x040fe20003fa4070 */
[----:B------:R-:W-:Y:S01]  /*23b0*/  @!P1 IMAD.MOV R0, RZ, RZ, -R0 ;  /* 0x000000ffff009224 */ /* 0x000fe200078e0a00 */
[C---:B------:R-:W-:Y:S01]  /*23c0*/  ISETP.GT.U32.AND P1, PT, R3.reuse, R13, PT ;  /* 0x0000000d0300720c */ /* 0x040fe20003f24070 */
[----:B------:R-:W-:-:S02]  /*23d0*/  IMAD R5, R3, R5, R10 ;  /* 0x0000000503057224 */ /* 0x000fc400078e020a */
[----:B------:R-:W-:Y:S01]  /*23e0*/  IMAD.MOV.U32 R10, RZ, RZ, R6 ;  /* 0x000000ffff0a7224 */ /* 0x000fe200078e0006 */
[----:B------:R0:W-:Y:S01]  /*23f0*/  STL [R1+0x158], R0 ;  /* 0x0001580001007387 */ /* 0x0001e20000100800 */
[----:B------:R-:W-:Y:S01]  /*2400*/  IMAD R16, R3, R16, R17 ;  /* 0x0000001003107224 */ /* 0x000fe200078e0211 */
[----:B------:R-:W-:Y:S01]  /*2410*/  LOP3.LUT R6, R19, 0x1b6, RZ, 0xfc, !PT ;  /* 0x000001b613067812 */ /* 0x000fe200078efcff */
[----:B------:R-:W-:Y:S01]  /*2420*/  @!P0 IMAD.MOV R10, RZ, RZ, -R10 ;  /* 0x000000ffff0a8224 */ /* 0x000fe200078e0a0a */
[----:B------:R-:W-:Y:S01]  /*2430*/  ISETP.GT.U32.AND P0, PT, R3, R5, PT ;  /* 0x000000050300720c */ /* 0x000fe20003f04070 */
[--C-:B------:R-:W-:Y:S01]  /*2440*/  @!P6 IMAD.IADD R9, R9, 0x1, -R3.reuse ;  /* 0x000000010909e824 */ /* 0x100fe200078e0a03 */
[----:B------:R-:W-:Y:S01]  /*2450*/  ISETP.GE.AND P6, PT, R7, RZ, PT ;  /* 0x000000ff0700720c */ /* 0x000fe20003fc6270 */
[--C-:B------:R-:W-:Y:S01]  /*2460*/  @!P5 IMAD.IADD R22, R22, 0x1, -R3.reuse ;  /* 0x000000011616d824 */ /* 0x100fe200078e0a03 */
[----:B------:R-:W-:Y:S01]  /*2470*/  ISETP.GT.U32.AND P5, PT, R3, R16, PT ;  /* 0x000000100300720c */ /* 0x000fe20003fa4070 */
[----:B------:R-:W-:Y:S01]  /*2480*/  @!P1 IMAD.IADD R13, R13, 0x1, -R3 ;  /* 0x000000010d0d9824 */ /* 0x000fe200078e0a03 */
[----:B------:R1:W-:Y:S01]  /*2490*/  STL [R1+0x160], R10 ;  /* 0x0001600a01007387 */ /* 0x0003e20000100800 */
[----:B0-----:R-:W-:Y:S01]  /*24a0*/  IMAD.MOV.U32 R0, RZ, RZ, R23 ;  /* 0x000000ffff007224 */ /* 0x001fe200078e0017 */
[----:B------:R-:W-:-:S02]  /*24b0*/  IABS R18, R6 ;  /* 0x0000000600127213 */ /* 0x000fc40000000000 */
[----:B------:R-:W-:Y:S01]  /*24c0*/  ISETP.GE.AND P1, PT, R20, RZ, PT ;  /* 0x000000ff1400720c */ /* 0x000fe20003f26270 */
[----:B------:R-:W-:Y:S01]  /*24d0*/  @!P4 IMAD.MOV R0, RZ, RZ, -R0 ;  /* 0x000000ffff00c224 */ /* 0x000fe200078e0a00 */
[----:B------:R-:W-:Y:S01]  /*24e0*/  ISETP.GE.AND P4, PT, R8, RZ, PT ;  /* 0x000000ff0800720c */ /* 0x000fe20003f86270 */
[----:B------:R-:W-:Y:S01]  /*24f0*/  @!P0 IMAD.IADD R5, R5, 0x1, -R3 ;  /* 0x0000000105058824 */ /* 0x000fe200078e0a03 */
[----:B------:R-:W-:Y:S02]  /*2500*/  IABS R8, R2 ;  /* 0x0000000200087213 */ /* 0x000fe40000000000 */
[----:B------:R0:W-:Y:S01]  /*2510*/  STL [R1+0x164], R0 ;  /* 0x0001640001007387 */ /* 0x0001e20000100800 */
[----:B-1----:R-:W-:Y:S01]  /*2520*/  IMAD.MOV.U32 R10, RZ, RZ, R22 ;  /* 0x000000ffff0a7224 */ /* 0x002fe200078e0016 */
[----:B------:R-:W-:Y:S01]  /*2530*/  ISETP.GE.AND P0, PT, R2, RZ, PT ;  /* 0x000000ff0200720c */ /* 0x000fe20003f06270 */
[----:B------:R-:W-:-:S04]  /*2540*/  IMAD.HI.U32 R7, R4, R8, RZ ;  /* 0x0000000804077227 */ /* 0x000fc800078e00ff */
[----:B------:R-:W-:Y:S01]  /*2550*/  @!P2 IMAD.MOV R10, RZ, RZ, -R10 ;  /* 0x000000ffff0aa224 */ /* 0x000fe200078e0a0a */
[C---:B------:R-:W-:Y:S01]  /*2560*/  ISETP.GT.U32.AND P2, PT, R3.reuse, R5, PT ;  /* 0x000000050300720c */ /* 0x040fe20003f44070 */
[----:B------:R-:W-:Y:S02]  /*2570*/  IMAD.MOV R7, RZ, RZ, -R7 ;  /* 0x000000ffff077224 */ /* 0x000fe400078e0a07 */
[----:B0-----:R-:W-:Y:S01]  /*2580*/  IMAD.MOV.U32 R0, RZ, RZ, R13 ;  /* 0x000000ffff007224 */ /* 0x001fe200078e000d */
[----:B------:R-:W-:Y:S01]  /*2590*/  STL [R1+0x168], R10 ;  /* 0x0001680a01007387 */ /* 0x000fe20000100800 */
[----:B------:R-:W-:Y:S02]  /*25a0*/  @!P5 IMAD.IADD R16, R16, 0x1, -R3 ;  /* 0x000000011010d824 */ /* 0x000fe400078e0a03 */
[----:B------:R-:W-:Y:S01]  /*25b0*/  @!P3 IMAD.MOV R0, RZ, RZ, -R0 ;  /* 0x000000ffff00b224 */ /* 0x000fe200078e0a00 */
[----:B------:R-:W-:Y:S01]  /*25c0*/  ISETP.GE.AND P3, PT, R6, RZ, PT ;  /* 0x000000ff0600720c */ /* 0x000fe20003f66270 */
[C---:B------:R-:W-:Y:S01]  /*25d0*/  IMAD R13, R3.reuse, R7, R8 ;  /* 0x00000007030d7224 */ /* 0x040fe200078e0208 */
[----:B------:R-:W-:Y:S01]  /*25e0*/  ISETP.GT.U32.AND P5, PT, R3, R16, PT ;  /* 0x000000100300720c */ /* 0x000fe20003fa4070 */
[----:B------:R-:W-:Y:S01]  /*25f0*/  IMAD.HI.U32 R2, R4, R18, RZ ;  /* 0x0000001204027227 */ /* 0x000fe200078e00ff */
[----:B------:R0:W-:Y:S01]  /*2600*/  STL [R1+0x16c], R0 ;  /* 0x00016c0001007387 */ /* 0x0001e20000100800 */
[----:B------:R-:W-:-:S02]  /*2610*/  LOP3.LUT R6, R19, 0x1b4, RZ, 0xfc, !PT ;  /* 0x000001b413067812 */ /* 0x000fc400078efcff */
[----:B------:R-:W-:Y:S01]  /*2620*/  IMAD.MOV R2, RZ, RZ, -R2 ;  /* 0x000000ffff027224 */ /* 0x000fe200078e0a02 */
[----:B------:R-:W-:Y:S01]  /*2630*/  LOP3.LUT R7, R19, 0x1b2, RZ, 0xfc, !PT ;  /* 0x000001b213077812 */ /* 0x000fe200078efcff */
[----:B------:R-:W-:Y:S01]  /*2640*/  @!P2 IMAD.IADD R5, R5, 0x1, -R3 ;  /* 0x000000010505a824 */ /* 0x000fe200078e0a03 */
[----:B------:R-:W-:Y:S01]  /*2650*/  ISETP.GE.AND P2, PT, R6, RZ, PT ;  /* 0x000000ff0600720c */ /* 0x000fe20003f46270 */
[----:B------:R-:W-:Y:S01]  /*2660*/  IMAD R18, R3, R2, R18 ;  /* 0x0000000203127224 */ /* 0x000fe200078e0212 */
[----:B------:R-:W-:Y:S01]  /*2670*/  IABS R6, R6 ;  /* 0x0000000600067213 */ /* 0x000fe20000000000 */
[----:B0-----:R-:W-:Y:S01]  /*2680*/  IMAD.MOV.U32 R0, RZ, RZ, R9 ;  /* 0x000000ffff007224 */ /* 0x001fe200078e0009 */
[----:B------:R-:W-:Y:S01]  /*2690*/  LOP3.LUT R2, R19, 0x1b0, RZ, 0xfc, !PT ;  /* 0x000001b013027812 */ /* 0x000fe200078efcff */
[----:B------:R-:W-:Y:S01]  /*26a0*/  @!P5 IMAD.IADD R16, R16, 0x1, -R3 ;  /* 0x000000011010d824 */ /* 0x000fe200078e0a03 */
[C---:B------:R-:W-:Y:S01]  /*26b0*/  ISETP.GT.U32.AND P5, PT, R3.reuse, R18, PT ;  /* 0x000000120300720c */ /* 0x040fe20003fa4070 */
[----:B------:R-:W-:Y:S01]  /*26c0*/  @!P4 IMAD.MOV R0, RZ, RZ, -R0 ;  /* 0x000000ffff00c224 */ /* 0x000fe200078e0a00 */
[----:B------:R-:W-:Y:S01]  /*26d0*/  ISETP.GT.U32.AND P4, PT, R3, R13, PT ;  /* 0x0000000d0300720c */ /* 0x000fe20003f84070 */
[----:B------:R-:W-:Y:S01]  /*26e0*/  IMAD.HI.U32 R8, R4, R6, RZ ;  /* 0x0000000604087227 */ /* 0x000fe200078e00ff */
[----:B------:R-:W-:-:S02]  /*26f0*/  IABS R11, R2 ;  /* 0x00000002000b7213 */ /* 0x000fc40000000000 */
[----:B------:R0:W-:Y:S01]  /*2700*/  STL [R1+0x174], R0 ;  /* 0x0001740001007387 */ /* 0x0001e20000100800 */
[----:B------:R-:W-:Y:S01]  /*2710*/  IMAD.MOV R8, RZ, RZ, -R8 ;  /* 0x000000ffff087224 */ /* 0x000fe200078e0a08 */
[----:B------:R-:W-:Y:S02]  /*2720*/  IABS R10, R7 ;  /* 0x00000007000a7213 */ /* 0x000fe40000000000 */
[----:B------:R-:W-:-:S03]  /*2730*/  LOP3.LUT R9, R19, 0x1ac, RZ, 0xfc, !PT ;  /* 0x000001ac13097812 */ /* 0x000fc600078efcff */
[--C-:B------:R-:W-:Y:S01]  /*2740*/  @!P5 IMAD.IADD R18, R18, 0x1, -R3.reuse ;  /* 0x000000011212d824 */ /* 0x100fe200078e0a03 */
[----:B------:R-:W-:Y:S01]  /*2750*/  IABS R17, R9 ;  /* 0x0000000900117213 */ /* 0x000fe20000000000 */
[----:B------:R-:W-:Y:S02]  /*2760*/  @!P4 IMAD.IADD R13, R13, 0x1, -R3 ;  /* 0x000000010d0dc824 */ /* 0x000fe400078e0a03 */
[----:B0-----:R-:W-:Y:S01]  /*2770*/  IMAD.MOV.U32 R0, RZ, RZ, R5 ;  /* 0x000000ffff007224 */ /* 0x001fe200078e0005 */
[C---:B------:R-:W-:Y:S01]  /*2780*/  ISETP.GT.U32.AND P5, PT, R3.reuse, R18, PT ;  /* 0x000000120300720c */ /* 0x040fe20003fa4070 */
[----:B------:R-:W-:Y:S01]  /*2790*/  IMAD.HI.U32 R5, R4, R11, RZ ;  /* 0x0000000b04057227 */ /* 0x000fe200078e00ff */
[----:B------:R-:W-:-:S03]  /*27a0*/  ISETP.GT.U32.AND P4, PT, R3, R13, PT ;  /* 0x0000000d0300720c */ /* 0x000fc60003f84070 */
[----:B------:R-:W-:Y:S01]  /*27b0*/  @!P1 IMAD.MOV R0, RZ, RZ, -R0 ;  /* 0x000000ffff009224 */ /* 0x000fe200078e0a00 */
[----:B------:R-:W-:Y:S01]  /*27c0*/  ISETP.GE.AND P1, PT, R7, RZ, PT ;  /* 0x000000ff0700720c */ /* 0x000fe20003f26270 */
[----:B------:R-:W-:-:S03]  /*27d0*/  IMAD.HI.U32 R7, R4, R10, RZ ;  /* 0x0000000a04077227 */ /* 0x000fc600078e00ff */
[----:B------:R0:W-:Y:S01]  /*27e0*/  STL [R1+0x17c], R0 ;  /* 0x00017c0001007387 */ /* 0x0001e20000100800 */
[----:B------:R-:W-:Y:S02]  /*27f0*/  IMAD.MOV R5, RZ, RZ, -R5 ;  /* 0x000000ffff057224 */ /* 0x000fe400078e0a05 */
[----:B------:R-:W-:Y:S02]  /*2800*/  IMAD.MOV R7, RZ, RZ, -R7 ;  /* 0x000000ffff077224 */ /* 0x000fe400078e0a07 */
[----:B------:R-:W-:Y:S02]  /*2810*/  @!P4 IMAD.IADD R13, R13, 0x1, -R3 ;  /* 0x000000010d0dc824 */ /* 0x000fe400078e0a03 */
[----:B------:R-:W-:Y:S01]  /*2820*/  IMAD R11, R3, R5, R11 ;  /* 0x00000005030b7224 */ /* 0x000fe200078e020b */
[----:B------:R-:W-:Y:S01]  /*2830*/  LOP3.LUT R5, R19, 0x1aa, RZ, 0xfc, !PT ;  /* 0x000001aa13057812 */ /* 0x000fe200078efcff */
[C---:B------:R-:W-:Y:S02]  /*2840*/  IMAD R10, R3.reuse, R7, R10 ;  /* 0x00000007030a7224 */ /* 0x040fe400078e020a */
[----:B0-----:R-:W-:Y:S01]  /*2850*/  IMAD.MOV.U32 R0, RZ, RZ, R16 ;  /* 0x000000ffff007224 */ /* 0x001fe200078e0010 */
[----:B------:R-:W-:Y:S01]  /*2860*/  IABS R12, R5 ;  /* 0x00000005000c7213 */ /* 0x000fe20000000000 */
[----:B------:R-:W-:Y:S01]  /*2870*/  IMAD R16, R3, R8, R6 ;  /* 0x0000000803107224 */ /* 0x000fe200078e0206 */
[----:B------:R-:W-:Y:S01]  /*2880*/  LOP3.LUT R6, R19, 0x1a8, RZ, 0xfc, !PT ;  /* 0x000001a813067812 */ /* 0x000fe200078efcff */
[----:B------:R-:W-:Y:S01]  /*2890*/  @!P6 IMAD.MOV R0, RZ, RZ, -R0 ;  /* 0x000000ffff00e224 */ /* 0x000fe200078e0a00 */
[----:B------:R-:W-:Y:S01]  /*28a0*/  ISETP.GE.AND P6, PT, R2, RZ, PT ;  /* 0x000000ff0200720c */ /* 0x000fe20003fc6270 */
[----:B------:R-:W-:Y:S01]  /*28b0*/  @!P5 IMAD.IADD R18, R18, 0x1, -R3 ;  /* 0x000000011212d824 */ /* 0x000fe200078e0a03 */
[----:B------:R-:W-:-:S02]  /*28c0*/  ISETP.GT.U32.AND P4, PT, R3, R16, PT ;  /* 0x000000100300720c */ /* 0x000fc40003f84070 */
[----:B------:R0:W-:Y:S01]  /*28d0*/  STL [R1+0x180], R0 ;  /* 0x0001800001007387 */ /* 0x0001e20000100800 */
[----:B------:R-:W-:Y:S02]  /*28e0*/  LOP3.LUT R2, R19, 0x1ae, RZ, 0xfc, !PT ;  /* 0x000001ae13027812 */ /* 0x000fe400078efcff */
[----:B------:R-:W-:Y:S02]  /*28f0*/  ISETP.GT.U32.AND P5, PT, R3, R10, PT ;  /* 0x0000000a0300720c */ /* 0x000fe40003fa4070 */
[----:B------:R-:W-:Y:S02]  /*2900*/  IABS R8, R2 ;  /* 0x0000000200087213 */ /* 0x000fe40000000000 */
[----:B------:R-:W-:Y:S01]  /*2910*/  IABS R7, R6 ;  /* 0x0000000600077213 */ /* 0x000fe20000000000 */
[----:B0-----:R-:W-:-:S03]  /*2920*/  IMAD.MOV.U32 R0, RZ, RZ, R13 ;  /* 0x000000ffff007224 */ /* 0x001fc600078e000d */
[----:B------:R-:W-:Y:S02]  /*2930*/  @!P4 IMAD.IADD R16, R16, 0x1, -R3 ;  /* 0x000000011010c824 */ /* 0x000fe400078e0a03 */
[----:B------:R-:W-:Y:S01]  /*2940*/  @!P0 IMAD.MOV R0, RZ, RZ, -R0 ;  /* 0x000000ffff008224 */ /* 0x000fe200078e0a00 */
[C---:B------:R-:W-:Y:S01]  /*2950*/  ISETP.GT.U32.AND P0, PT, R3.reuse, R11, PT ;  /* 0x0000000b0300720c */ /* 0x040fe20003f04070 */
[----:B------:R-:W-:Y:S01]  /*2960*/  IMAD.HI.U32 R13, R4, R8, RZ ;  /* 0x00000008040d7227 */ /* 0x000fe200078e00ff */
[----:B------:R-:W-:Y:S02]  /*2970*/  ISETP.GT.U32.AND P4, PT, R3, R16, PT ;  /* 0x000000100300720c */ /* 0x000fe40003f84070 */
[----:B------:R0:W-:Y:S01]  /*2980*/  STL [R1+0x1b0], R0 ;  /* 0x0001b00001007387 */ /* 0x0001e20000100800 */
[----:B------:R-:W-:Y:S02]  /*2990*/  IMAD.MOV R13, RZ, RZ, -R13 ;  /* 0x000000ffff0d7224 */ /* 0x000fe400078e0a0d */
[----:B------:R-:W-:-:S05]  /*29a0*/  @!P5 IMAD.IADD R10, R10, 0x1, -R3 ;  /* 0x000000010a0ad824 */ /* 0x000fca00078e0a03 */
[----:B------:R-:W-:Y:S01]  /*29b0*/  ISETP.GT.U32.AND P5, PT, R3, R10, PT ;  /* 0x0000000a0300720c */ /* 0x000fe20003fa4070 */
[--C-:B------:R-:W-:Y:S02]  /*29c0*/  @!P0 IMAD.IADD R11, R11, 0x1, -R3.reuse ;  /* 0x000000010b0b8824 */ /* 0x100fe400078e0a03 */
[----:B0-----:R-:W-:Y:S02]  /*29d0*/  IMAD.MOV.U32 R0, RZ, RZ, R18 ;  /* 0x000000ffff007224 */ /* 0x001fe400078e0012 */
[----:B------:R-:W-:Y:S01]  /*29e0*/  @!P4 IMAD.IADD R16, R16, 0x1, -R3 ;  /* 0x000000011010c824 */ /* 0x000fe200078e0a03 */
[C---:B------:R-:W-:Y:S01]  /*29f0*/  ISETP.GT.U32.AND P0, PT, R3.reuse, R11, PT ;  /* 0x0000000b0300720c */ /* 0x040fe20003f04070 */
[----:B------:R-:W-:Y:S01]  /*2a00*/  @!P3 IMAD.MOV R0, RZ, RZ, -R0 ;  /* 0x000000ffff00b224 */ /* 0x000fe200078e0a00 */
[----:B------:R-:W-:Y:S01]  /*2a10*/  ISETP.GE.AND P3, PT, R2, RZ, PT ;  /* 0x000000ff0200720c */ /* 0x000fe20003f66270 */
[C---:B------:R-:W-:Y:S02]  /*2a20*/  IMAD R2, R3.reuse, R13, R8 ;  /* 0x0000000d03027224 */ /* 0x040fe400078e0208 */
[C---:B------:R-:W-:Y:S01]  /*2a30*/  IMAD.HI.U32 R8, R4.reuse, R12, RZ ;  /* 0x0000000c04087227 */ /* 0x040fe200078e00ff */
[----:B------:R0:W-:Y:S02]  /*2a40*/  STL [R1+0x1b8], R0 ;  /* 0x0001b80001007387 */ /* 0x0001e40000100800 */
[----:B------:R-:W-:Y:S01]  /*2a50*/  ISETP.GT.U32.AND P4, PT, R3, R2, PT ;  /* 0x000000020300720c */ /* 0x000fe20003f84070 */
[----:B------:R-:W-:-:S04]  /*2a60*/  IMAD.HI.U32 R18, R4, R17, RZ ;  /* 0x0000001104127227 */ /* 0x000fc800078e00ff */
[----:B------:R-:W-:-:S04]  /*2a70*/  IMAD.HI.U32 R13, R4, R7, RZ ;  /* 0x00000007040d7227 */ /* 0x000fc800078e00ff */
[----:B0-----:R-:W-:Y:S02]  /*2a80*/  IMAD.MOV.U32 R0, RZ, RZ, R16 ;  /* 0x000000ffff007224 */ /* 0x001fe400078e0010 */
[----:B------:R-:W-:Y:S02]  /*2a90*/  IMAD.MOV R8, RZ, RZ, -R8 ;  /* 0x000000ffff087224 */ /* 0x000fe400078e0a08 */
[----:B------:R-:W-:Y:S02]  /*2aa0*/  @!P2 IMAD.MOV R0, RZ, RZ, -R0 ;  /* 0x000000ffff00a224 */ /* 0x000fe400078e0a00 */
[----:B------:R-:W-:Y:S02]  /*2ab0*/  IMAD.MOV R18, RZ, RZ, -R18 ;  /* 0x000000ffff127224 */ /* 0x000fe400078e0a12 */
[----:B------:R-:W-:Y:S01]  /*2ac0*/  IMAD.MOV R13, RZ, RZ, -R13 ;  /* 0x000000ffff0d7224 */ /* 0x000fe200078e0a0d */
[----:B------:R0:W-:Y:S01]  /*2ad0*/  STL [R1+0x1bc], R0 ;  /* 0x0001bc0001007387 */ /* 0x0001e20000100800 */
[----:B------:R-:W-:Y:S01]  /*2ae0*/  IMAD R12, R3, R8, R12 ;  /* 0x00000008030c7224 */ /* 0x000fe200078e020c */
[----:B------:R-:W-:Y:S01]  /*2af0*/  LOP3.LUT R8, R19, 0x1a6, RZ, 0xfc, !PT ;  /* 0x000001a613087812 */ /* 0x000fe200078efcff */
[----:B------:R-:W-:-:S02]  /*2b00*/  @!P0 IMAD.IADD R11, R11, 0x1, -R3 ;  /* 0x000000010b0b8824 */ /* 0x000fc400078e0a03 */
[----:B------:R-:W-:Y:S01]  /*2b10*/  @!P5 IMAD.IADD R10, R10, 0x1, -R3 ;  /* 0x000000010a0ad824 */ /* 0x000fe200078e0a03 */
[----:B------:R-:W-:Y:S01]  /*2b20*/  ISETP.GE.AND P5, PT, R9, RZ, PT ;  /* 0x000000ff0900720c */ /* 0x000fe20003fa6270 */
[C---:B------:R-:W-:Y:S01]  /*2b30*/  IMAD R9, R3.reuse, R18, R17 ;  /* 0x0000001203097224 */ /* 0x040fe200078e0211 */
[C---:B------:R-:W-:Y:S01]  /*2b40*/  ISETP.GT.U32.AND P0, PT, R3.reuse, R12, PT ;  /* 0x0000000c0300720c */ /* 0x040fe20003f04070 */
[C---:B------:R-:W-:Y:S01]  /*2b50*/  IMAD R7, R3.reuse, R13, R7 ;  /* 0x0000000d03077224 */ /* 0x040fe200078e0207 */
[----:B------:R-:W-:Y:S01]  /*2b60*/  IABS R13, R8 ;  /* 0x00000008000d7213 */ /* 0x000fe20000000000 */
[----:B0-----:R-:W-:Y:S01]  /*2b70*/  IMAD.MOV.U32 R0, RZ, RZ, R11 ;  /* 0x000000ffff007224 */ /* 0x001fe200078e000b */
[C---:B------:R-:W-:Y:S01]  /*2b80*/  ISETP.GT.U32.AND P2, PT, R3.reuse, R9, PT ;  /* 0x000000090300720c */ /* 0x040fe20003f44070 */
[----:B------:R-:W-:Y:S02]  /*2b90*/  @!P4 IMAD.IADD R2, R2, 0x1, -R3 ;  /* 0x000000010202c824 */ /* 0x000fe400078e0a03 */
[----:B------:R-:W-:Y:S01]  /*2ba0*/  @!P6 IMAD.MOV R0, RZ, RZ, -R0 ;  /* 0x000000ffff00e224 */ /* 0x000fe200078e0a00 */
[C---:B------:R-:W-:Y:S01]  /*2bb0*/  ISETP.GT.U32.AND P6, PT, R3.reuse, R7, PT ;  /* 0x000000070300720c */ /* 0x040fe20003fc4070 */
[----:B------:R-:W-:Y:S01]  /*2bc0*/  IMAD.MOV.U32 R15, RZ, RZ, R10 ;  /* 0x000000ffff0f7224 */ /* 0x000fe200078e000a */
[----:B------:R-:W-:Y:S01]  /*2bd0*/  ISETP.GT.U32.AND P4, PT, R3, R2, PT ;  /* 0x000000020300720c */ /* 0x000fe20003f84070 */
[----:B------:R-:W-:-:S02]  /*2be0*/  IMAD.MOV.U32 R10, RZ, RZ, R13 ;  /* 0x000000ffff0a7224 */ /* 0x000fc400078e000d */
[----:B------:R-:W-:Y:S01]  /*2bf0*/  @!P1 IMAD.MOV R15, RZ, RZ, -R15 ;  /* 0x000000ffff0f9224 */ /* 0x000fe200078e0a0f */
[----:B------:R-:W-:Y:S01]  /*2c00*/  ISETP.GE.AND P1, PT, R5, RZ, PT ;  /* 0x000000ff0500720c */ /* 0x000fe20003f26270 */
[----:B------:R-:W-:Y:S01]  /*2c10*/  IMAD.HI.U32 R11, R4, R10, RZ ;  /* 0x0000000a040b7227 */ /* 0x000fe200078e00ff */
[----:B------:R-:W-:Y:S02]  /*2c20*/  LOP3.LUT R5, R19, 0x1a4, RZ, 0xfc, !PT ;  /* 0x000001a413057812 */ /* 0x000fe400078efcff */
[----:B------:R-:W-:Y:S01]  /*2c30*/  STL [R1+0x1c0], R15 ;  /* 0x0001c00f01007387 */ /* 0x000fe20000100800 */
[----:B------:R-:W-:Y:S01]  /*2c40*/  @!P0 IMAD.IADD R12, R12, 0x1, -R3 ;  /* 0x000000010c0c8824 */ /* 0x000fe200078e0a03 */
[----:B------:R-:W-:Y:S01]  /*2c50*/  IABS R13, R5 ;  /* 0x00000005000d7213 */ /* 0x000fe20000000000 */
[----:B------:R-:W-:Y:S01]  /*2c60*/  IMAD.MOV R11, RZ, RZ, -R11 ;  /* 0x000000ffff0b7224 */ /* 0x000fe200078e0a0b */
[----:B------:R0:W-:Y:S01]  /*2c70*/  STL [R1+0x1c4], R0 ;  /* 0x0001c40001007387 */ /* 0x0001e20000100800 */
[--C-:B------:R-:W-:Y:S01]  /*2c80*/  @!P2 IMAD.IADD R9, R9, 0x1, -R3.reuse ;  /* 0x000000010909a824 */ /* 0x100fe200078e0a03 */
[----:B------:R-:W-:Y:S01]  /*2c90*/  ISETP.GE.AND P2, PT, R8, RZ, PT ;  /* 0x000000ff0800720c */ /* 0x000fe20003f46270 */
[--C-:B------:R-:W-:Y:S01]  /*2ca0*/  @!P6 IMAD.IADD R7, R7, 0x1, -R3.reuse ;  /* 0x000000010707e824 */ /* 0x100fe200078e0a03 */
[C---:B------:R-:W-:Y:S01]  /*2cb0*/  ISETP.GT.U32.AND P6, PT, R3.reuse, R12, PT ;  /* 0x0000000c0300720c */ /* 0x040fe20003fc4070 */
[----:B------:R-:W-:Y:S01]  /*2cc0*/  @!P4 IMAD.IADD R2, R2, 0x1, -R3 ;  /* 0x000000010202c824 */ /* 0x000fe200078e0a03 */
[C---:B------:R-:W-:Y:S01]  /*2cd0*/  ISETP.GT.U32.AND P0, PT, R3.reuse, R9, PT ;  /* 0x000000090300720c */ /* 0x040fe20003f04070 */
[----:B------:R-:W-:Y:S01]  /*2ce0*/  IMAD R10, R3, R11, R10 ;  /* 0x0000000b030a7224 */ /* 0x000fe200078e020a */
[----:B------:R-:W-:Y:S01]  /*2cf0*/  ISETP.GE.AND P4, PT, R6, RZ, PT ;  /* 0x000000ff0600720c */ /* 0x000fe20003f86270 */
[----:B------:R-:W-:Y:S01]  /*2d00*/  IMAD.HI.U32 R11, R4, R13, RZ ;  /* 0x0000000d040b7227 */ /* 0x000fe200078e00ff */
[----:B------:R-:W-:-:S02]  /*2d10*/  LOP3.LUT R8, R19, 0x19e, RZ, 0xfc, !PT ;  /* 0x0000019e13087812 */ /* 0x000fc400078efcff */
[C---:B------:R-:W-:Y:S01]  /*2d20*/  LOP3.LUT R6, R19.reuse, 0x1a2, RZ, 0xfc, !PT ;  /* 0x000001a213067812 */ /* 0x040fe200078efcff */
[----:B0-----:R-:W-:Y:S01]  /*2d30*/  IMAD.MOV.U32 R0, RZ, RZ, R2 ;  /* 0x000000ffff007224 */ /* 0x001fe200078e0002 */
[----:B------:R-:W-:Y:S01]  /*2d40*/  IABS R17, R8 ;  /* 0x0000000800117213 */ /* 0x000fe20000000000 */
[----:B------:R-:W-:Y:S01]  /*2d50*/  IMAD.MOV R11, RZ, RZ, -R11 ;  /* 0x000000ffff0b7224 */ /* 0x000fe200078e0a0b */
[----:B------:R-:W-:Y:S01]  /*2d60*/  LOP3.LUT R2, R19, 0x1a0, RZ, 0xfc, !PT ;  /* 0x000001a013027812 */ /* 0x000fe200078efcff */
[----:B------:R-:W-:Y:S01]  /*2d70*/  @!P3 IMAD.MOV R0, RZ, RZ, -R0 ;  /* 0x000000ffff00b224 */ /* 0x000fe200078e0a00 */
[C---:B------:R-:W-:Y:S01]  /*2d80*/  ISETP.GT.U32.AND P3, PT, R3.reuse, R7, PT ;  /* 0x000000070300720c */ /* 0x040fe20003f64070 */
[----:B------:R-:W-:Y:S01]  /*2d90*/  IMAD R13, R3, R11, R13 ;  /* 0x0000000b030d7224 */ /* 0x000fe200078e020d */
[----:B------:R-:W-:Y:S01]  /*2da0*/  IABS R16, R6 ;  /* 0x0000000600107213 */ /* 0x000fe20000000000 */
[--C-:B------:R-:W-:Y:S01]  /*2db0*/  @!P6 IMAD.IADD R12, R12, 0x1, -R3.reuse ;  /* 0x000000010c0ce824 */ /* 0x100fe200078e0a03 */
[----:B------:R-:W-:Y:S01]  /*2dc0*/  IABS R11, R2 ;  /* 0x00000002000b7213 */ /* 0x000fe20000000000 */
[----:B------:R-:W-:Y:S01]  /*2dd0*/  @!P0 IMAD.IADD R9, R9, 0x1, -R3 ;  /* 0x0000000109098824 */ /* 0x000fe200078e0a03 */
[C---:B------:R-:W-:Y:S01]  /*2de0*/  ISETP.GT.U32.AND P6, PT, R3.reuse, R13, PT ;  /* 0x0000000d0300720c */ /* 0x040fe20003fc4070 */
[----:B------:R0:W-:Y:S01]  /*2df0*/  STL [R1+0x1c8], R0 ;  /* 0x0001c80001007387 */ /* 0x0001e20000100800 */
[----:B------:R-:W-:Y:S01]  /*2e00*/  ISETP.GT.U32.AND P0, PT, R3, R10, PT ;  /* 0x0000000a0300720c */ /* 0x000fe20003f04070 */
[----:B------:R-:W-:-:S04]  /*2e10*/  IMAD.HI.U32 R18, R4, R11, RZ ;  /* 0x0000000b04127227 */ /* 0x000fc800078e00ff */
[----:B------:R-:W-:Y:S01]  /*2e20*/  @!P3 IMAD.IADD R7, R7, 0x1, -R3 ;  /* 0x000000010707b824 */ /* 0x000fe200078e0a03 */
[----:B------:R-:W-:Y:S01]  /*2e30*/  ISETP.GE.AND P3, PT, R5, RZ, PT ;  /* 0x000000ff0500720c */ /* 0x000fe20003f66270 */
[----:B------:R-:W-:Y:S02]  /*2e40*/  IMAD.MOV.U32 R5, RZ, RZ, R17 ;  /* 0x000000ffff057224 */ /* 0x000fe400078e0011 */
[----:B------:R-:W-:-:S04]  /*2e50*/  IMAD.HI.U32 R17, R4, R16, RZ ;  /* 0x0000001004117227 */ /* 0x000fc800078e00ff */
[----:B0-----:R-:W-:Y:S02]  /*2e60*/  IMAD.MOV.U32 R0, RZ, RZ, R9 ;  /* 0x000000ffff007224 */ /* 0x001fe400078e0009 */
[----:B------:R-:W-:Y:S02]  /*2e70*/  @!P6 IMAD.IADD R13, R13, 0x1, -R3 ;  /* 0x000000010d0de824 */ /* 0x000fe400078e0a03 */
[----:B------:R-:W-:Y:S02]  /*2e80*/  IMAD.MOV R17, RZ, RZ, -R17 ;  /* 0x000000ffff117224 */ /* 0x000fe400078e0a11 */
[----:B------:R-:W-:Y:S01]  /*2e90*/  @!P0 IMAD.IADD R10, R10, 0x1, -R3 ;  /* 0x000000010a0a8824 */ /* 0x000fe200078e0a03 */
[----:B------:R-:W-:Y:S01]  /*2ea0*/  ISETP.GE.AND P0, PT, R6, RZ, PT ;  /* 0x000000ff0600720c */ /* 0x000fe20003f06270 */
[----:B------:R-:W-:Y:S01]  /*2eb0*/  @!P5 IMAD.MOV R0, RZ, RZ, -R0 ;  /* 0x000000ffff00d224 */ /* 0x000fe200078e0a00 */
[C---:B------:R-:W-:Y:S01]  /*2ec0*/  ISETP.GT.U32.AND P6, PT, R3.reuse, R13, PT ;  /* 0x0000000d0300720c */ /* 0x040fe20003fc4070 */
[----:B------:R-:W-:Y:S01]  /*2ed0*/  IMAD.HI.U32 R6, R4, R5, RZ ;  /* 0x0000000504067227 */ /* 0x000fe200078e00ff */
[----:B------:R-:W-:-:S02]  /*2ee0*/  ISETP.GT.U32.AND P5, PT, R3, R10, PT ;  /* 0x0000000a0300720c */ /* 0x000fc40003fa4070 */
[----:B------:R0:W-:Y:S01]  /*2ef0*/  STL [R1+0x1cc], R0 ;  /* 0x0001cc0001007387 */ /* 0x0001e20000100800 */
[----:B------:R-:W-:Y:S02]  /*2f00*/  IMAD.MOV R9, RZ, RZ, -R18 ;  /* 0x000000ffff097224 */ /* 0x000fe400078e0a12 */
[----:B------:R-:W-:Y:S01]  /*2f10*/  IMAD R16, R3, R17, R16 ;  /* 0x0000001103107224 */ /* 0x000fe200078e0210 */
[----:B------:R-:W-:Y:S01]  /*2f20*/  LOP3.LUT R17, R19, 0x19c, RZ, 0xfc, !PT ;  /* 0x0000019c13117812 */ /* 0x000fe200078efcff */
[----:B------:R-:W-:Y:S02]  /*2f30*/  IMAD.MOV R6, RZ, RZ, -R6 ;  /* 0x000000ffff067224 */ /* 0x000fe400078e0a06 */
[C---:B------:R-:W-:Y:S02]  /*2f40*/  IMAD R11, R3.reuse, R9, R11 ;  /* 0x00000009030b7224 */ /* 0x040fe400078e020b */
[----:B------:R-:W-:Y:S01]  /*2f50*/  @!P1 IMAD.MOV R12, RZ, RZ, -R12 ;  /* 0x000000ffff0c9224 */ /* 0x000fe200078e0a0c */
[----:B------:R-:W-:Y:S01]  /*2f60*/  ISETP.GT.U32.AND P1, PT, R3, R16, PT ;  /* 0x000000100300720c */ /* 0x000fe20003f24070 */
[----:B0-----:R-:W-:-:S02]  /*2f70*/  IMAD.MOV.U32 R0, RZ, RZ, R7 ;  /* 0x000000ffff007224 */ /* 0x001fc400078e0007 */
[C---:B------:R-:W-:Y:S01]  /*2f80*/  IMAD R5, R3.reuse, R6, R5 ;  /* 0x0000000603057224 */ /* 0x040fe200078e0205 */
[----:B------:R-:W-:Y:S01]  /*2f90*/  IABS R6, R17 ;  /* 0x0000001100067213 */ /* 0x000fe20000000000 */
[----:B------:R-:W-:Y:S01]  /*2fa0*/  @!P4 IMAD.MOV R0, RZ, RZ, -R0 ;  /* 0x000000ffff00c224 */ /* 0x000fe200078e0a00 */
[----:B------:R-:W-:Y:S01]  /*2fb0*/  ISETP.GT.U32.AND P4, PT, R3, R11, PT ;  /* 0x0000000b0300720c */ /* 0x000fe20003f84070 */
[--C-:B------:R-:W-:Y:S01]  /*2fc0*/  @!P6 IMAD.IADD R13, R13, 0x1, -R3.reuse ;  /* 0x000000010d0de824 */ /* 0x100fe200078e0a03 */
[----:B------:R-:W-:Y:S01]  /*2fd0*/  ISETP.GT.U32.AND P6, PT, R3, R5, PT ;  /* 0x000000050300720c */ /* 0x000fe20003fc4070 */
[--C-:B------:R-:W-:Y:S01]  /*2fe0*/  @!P5 IMAD.IADD R10, R10, 0x1, -R3.reuse ;  /* 0x000000010a0ad824 */ /* 0x100fe200078e0a03 */
[----:B------:R-:W-:Y:S01]  /*2ff0*/  ISETP.GE.AND P5, PT, R2, RZ, PT ;  /* 0x000000ff0200720c */ /* 0x000fe20003fa6270 */
[----:B------:R-:W-:Y:S01]  /*3000*/  IMAD.HI.U32 R9, R4, R6, RZ ;  /* 0x0000000604097227 */ /* 0x000fe200078e00ff */
[----:B------:R-:W-:Y:S01]  /*3010*/  LOP3.LUT R2, R19, 0x19a, RZ, 0xfc, !PT ;  /* 0x0000019a13027812 */ /* 0x000fe200078efcff */
[----:B------:R-:W-:Y:S02]  /*3020*/  STL [R1+0x1d0], R12 ;  /* 0x0001d00c01007387 */ /* 0x000fe40000100800 */
[----:B------:R-:W-:Y:S01]  /*3030*/  @!P1 IMAD.IADD R16, R16, 0x1, -R3 ;  /* 0x0000000110109824 */ /* 0x000fe200078e0a03 */
[----:B------:R-:W-:Y:S01]  /*3040*/  IABS R7, R2 ;  /* 0x0000000200077213 */ /* 0x000fe20000000000 */
[----:B------:R0:W-:Y:S01]  /*3050*/  STL [R1+0x1d4], R0 ;  /* 0x0001d40001007387 */ /* 0x0001e20000100800 */
[----:B------:R-:W-:Y:S01]  /*3060*/  IMAD.MOV R9, RZ, RZ, -R9 ;  /* 0x000000ffff097224 */ /* 0x000fe200078e0a09 */
[----:B------:R-:W-:Y:S01]  /*3070*/  ISETP.GE.AND P1, PT, R8, RZ, PT ;  /* 0x000000ff0800720c */ /* 0x000fe20003f26270 */
[--C-:B------:R-:W-:Y:S01]  /*3080*/  @!P4 IMAD.IADD R11, R11, 0x1, -R3.reuse ;  /* 0x000000010b0bc824 */ /* 0x100fe200078e0a03 */
[----:B------:R-:W-:Y:S01]  /*3090*/  ISETP.GT.U32.AND P4, PT, R3, R16, PT ;  /* 0x000000100300720c */ /* 0x000fe20003f84070 */
[----:B------:R-:W-:Y:S01]  /*30a0*/  @!P6 IMAD.IADD R5, R5, 0x1, -R3 ;  /* 0x000000010505e824 */ /* 0x000fe200078e0a03 */
[----:B------:R-:W-:Y:S01]  /*30b0*/  LOP3.LUT R8, R19, 0x198, RZ, 0xfc, !PT ;  /* 0x0000019813087812 */ /* 0x000fe200078efcff */
[C---:B------:R-:W-:Y:S01]  /*30c0*/  IMAD R6, R3.reuse, R9, R6 ;  /* 0x0000000903067224 */ /* 0x040fe200078e0206 */
[----:B------:R-:W-:Y:S01]  /*30d0*/  ISETP.GT.U32.AND P6, PT, R3, R11, PT ;  /* 0x0000000b0300720c */ /* 0x000fe20003fc4070 */
[----:B------:R-:W-:Y:S01]  /*30e0*/  @!P3 IMAD.MOV R13, RZ, RZ, -R13 ;  /* 0x000000ffff0db224 */ /* 0x000fe200078e0a0d */
[----:B------:R-:W-:Y:S01]  /*30f0*/  IABS R20, R8 ;  /* 0x0000000800147213 */ /* 0x000fe20000000000 */
[----:B0-----:R-:W-:Y:S01]  /*3100*/  IMAD.MOV.U32 R0, RZ, RZ, R10 ;  /* 0x000000ffff007224 */ /* 0x001fe200078e000a */
[C---:B------:R-:W-:Y:S01]  /*3110*/  LOP3.LUT R9, R19.reuse, 0x196, RZ, 0xfc, !PT ;  /* 0x0000019613097812 */ /* 0x040fe200078efcff */
[----:B------:R-:W-:Y:S01]  /*3120*/  IMAD.HI.U32 R10, R4, R7, RZ ;  /* 0x00000007040a7227 */ /* 0x000fe200078e00ff */
[----:B------:R-:W-:-:S03]  /*3130*/  LOP3.LUT R12, R19, 0x194, RZ, 0xfc, !PT ;  /* 0x00000194130c7812 */ /* 0x000fc600078efcff */
[----:B------:R-:W-:Y:S02]  /*3140*/  IMAD.MOV R10, RZ, RZ, -R10 ;  /* 0x000000ffff0a7224 */ /* 0x000fe400078e0a0a */
[----:B------:R-:W-:Y:S01]  /*3150*/  @!P4 IMAD.IADD R16, R16, 0x1, -R3 ;  /* 0x000000011010c824 */ /* 0x000fe200078e0a03 */
[C---:B------:R-:W-:Y:S01]  /*3160*/  ISETP.GT.U32.AND P4, PT, R3.reuse, R6, PT ;  /* 0x000000060300720c */ /* 0x040fe20003f84070 */
[----:B------:R-:W-:Y:S01]  /*3170*/  IMAD R7, R3, R10, R7 ;  /* 0x0000000a03077224 */ /* 0x000fe200078e0207 */
[----:B------:R-:W-:Y:S01]  /*3180*/  IABS R10, R9 ;  /* 0x00000009000a7213 */ /* 0x000fe20000000000 */
[----:B------:R-:W-:Y:S02]  /*3190*/  @!P6 IMAD.IADD R11, R11, 0x1, -R3 ;  /* 0x000000010b0be824 */ /* 0x000fe400078e0a03 */
[----:B------:R-:W-:Y:S01]  /*31a0*/  @!P2 IMAD.MOV R0, RZ, RZ, -R0 ;  /* 0x000000ffff00a224 */ /* 0x000fe200078e0a00 */
[C---:B------:R-:W-:Y:S01]  /*31b0*/  ISETP.GT.U32.AND P6, PT, R3.reuse, R7, PT ;  /* 0x000000070300720c */ /* 0x040fe20003fc4070 */
[----:B------:R-:W-:Y:S01]  /*31c0*/  IMAD.HI.U32 R21, R4, R20, RZ ;  /* 0x0000001404157227 */ /* 0x000fe200078e00ff */
[----:B------:R-:W-:-:S02]  /*31d0*/  ISETP.GT.U32.AND P2, PT, R3, R5, PT ;  /* 0x000000050300720c */ /* 0x000fc40003f44070 */
[----:B------:R0:W-:Y:S01]  /*31e0*/  STL [R1+0x1dc], R0 ;  /* 0x0001dc0001007387 */ /* 0x0001e20000100800 */
[----:B------:R-:W-:Y:S02]  /*31f0*/  IMAD.MOV R21, RZ, RZ, -R21 ;  /* 0x000000ffff157224 */ /* 0x000fe400078e0a15 */
[--C-:B------:R-:W-:Y:S01]  /*3200*/  @!P4 IMAD.IADD R6, R6, 0x1, -R3.reuse ;  /* 0x000000010606c824 */ /* 0x100fe200078e0a03 */
[----:B------:R-:W-:Y:S01]  /*3210*/  ISETP.GE.AND P4, PT, R2, RZ, PT ;  /* 0x000000ff0200720c */ /* 0x000fe20003f86270 */
[----:B------:R-:W-:Y:S01]  /*3220*/  IMAD.HI.U32 R18, R4, R10, RZ ;  /* 0x0000000a04127227 */ /* 0x000fe200078e00ff */
[----:B------:R-:W-:Y:S03]  /*3230*/  STL [R1+0x1e0], R13 ;  /* 0x0001e00d01007387 */ /* 0x000fe60000100800 */
[----:B------:R-:W-:Y:S01]  /*3240*/  @!P6 IMAD.IADD R7, R7, 0x1, -R3 ;  /* 0x000000010707e824 */ /* 0x000fe200078e0a03 */
[----:B------:R-:W-:Y:S01]  /*3250*/  ISETP.GT.U32.AND P6, PT, R3, R6, PT ;  /* 0x000000060300720c */ /* 0x000fe20003fc4070 */
[----:B0-----:R-:W-:-:S02]  /*3260*/  IMAD.MOV.U32 R0, RZ, RZ, R16 ;  /* 0x000000ffff007224 */ /* 0x001fc400078e0010 */
[----:B------:R-:W-:Y:S01]  /*3270*/  @!P2 IMAD.IADD R5, R5, 0x1, -R3 ;  /* 0x000000010505a824 */ /* 0x000fe200078e0a03 */
[----:B------:R-:W-:Y:S01]  /*3280*/  ISETP.GE.AND P2, PT, R17, RZ, PT ;  /* 0x000000ff1100720c */ /* 0x000fe20003f46270 */
[----:B------:R-:W-:Y:S01]  /*3290*/  @!P0 IMAD.MOV R0, RZ, RZ, -R0 ;  /* 0x000000ffff008224 */ /* 0x000fe200078e0a00 */
[C---:B------:R-:W-:Y:S01]  /*32a0*/  ISETP.GT.U32.AND P0, PT, R3.reuse, R7, PT ;  /* 0x000000070300720c */ /* 0x040fe20003f04070 */
[C---:B------:R-:W-:Y:S01]  /*32b0*/  IMAD R2, R3.reuse, R21, R20 ;  /* 0x0000001503027224 */ /* 0x040fe200078e0214 */
[----:B------:R-:W-:Y:S01]  /*32c0*/  IABS R17, R12 ;  /* 0x0000000c00117213 */ /* 0x000fe20000000000 */
[----:B------:R-:W-:Y:S01]  /*32d0*/  IMAD.MOV R18, RZ, RZ, -R18 ;  /* 0x000000ffff127224 */ /* 0x000fe200078e0a12 */
[----:B------:R0:W-:Y:S01]  /*32e0*/  STL [R1+0x1e4], R0 ;  /* 0x0001e40001007387 */ /* 0x0001e20000100800 */
[----:B------:R-:W-:Y:S01]  /*32f0*/  @!P5 IMAD.MOV R11, RZ, RZ, -R11 ;  /* 0x000000ffff0bd224 */ /* 0x000fe200078e0a0b */
[C---:B------:R-:W-:Y:S01]  /*3300*/  ISETP.GT.U32.AND P3, PT, R3.reuse, R2, PT ;  /* 0x000000020300720c */ /* 0x040fe20003f64070 */
[----:B------:R-:W-:Y:S01]  /*3310*/  IMAD R10, R3, R18, R10 ;  /* 0x00000012030a7224 */ /* 0x000fe200078e020a */
[----:B------:R-:W-:Y:S01]  /*3320*/  ISETP.GE.AND P5, PT, R8, RZ, PT ;  /* 0x000000ff0800720c */ /* 0x000fe20003fa6270 */
[----:B------:R-:W-:Y:S01]  /*3330*/  @!P6 IMAD.IADD R6, R6, 0x1, -R3 ;  /* 0x000000010606e824 */ /* 0x000fe200078e0a03 */
[----:B------:R-:W-:Y:S01]  /*3340*/  STL [R1+0x1ec], R11 ;  /* 0x0001ec0b01007387 */ /* 0x000fe20000100800 */
[----:B------:R-:W-:-:S02]  /*3350*/  LOP3.LUT R8, R19, 0x192, RZ, 0xfc, !PT ;  /* 0x0000019213087812 */ /* 0x000fc400078efcff */
[----:B------:R-:W-:Y:S01]  /*3360*/  ISETP.GT.U32.AND P6, PT, R3, R10, PT ;  /* 0x0000000a0300720c */ /* 0x000fe20003fc4070 */
[----:B0-----:R-:W-:Y:S01]  /*3370*/  IMAD.MOV.U32 R0, RZ, RZ, R5 ;  /* 0x000000ffff007224 */ /* 0x001fe200078e0005 */
[----:B------:R-:W-:Y:S01]  /*3380*/  IABS R20, R8 ;  /* 0x0000000800147213 */ /* 0x000fe20000000000 */
[----:B------:R-:W-:-:S04]  /*3390*/  IMAD.HI.U32 R5, R4, R17, RZ ;  /* 0x0000001104057227 */ /* 0x000fc800078e00ff */
[----:B------:R-:W-:Y:S01]  /*33a0*/  @!P1 IMAD.MOV R0, RZ, RZ, -R0 ;  /* 0x000000ffff009224 */ /* 0x000fe200078e0a00 */
[----:B------:R-:W-:Y:S01]  /*33b0*/  ISETP.GE.AND P1, PT, R9, RZ, PT ;  /* 0x000000ff0900720c */ /* 0x000fe20003f26270 */
[----:B------:R-:W-:Y:S01]  /*33c0*/  IMAD.MOV R5, RZ, RZ, -R5 ;  /* 0x000000ffff057224 */ /* 0x000fe200078e0a05 */
[----:B------:R-:W-:Y:S01]  /*33d0*/  LOP3.LUT R9, R19, 0x190, RZ, 0xfc, !PT ;  /* 0x0000019013097812 */ /* 0x000fe200078efcff */
[--C-:B------:R-:W-:Y:S01]  /*33e0*/  @!P0 IMAD.IADD R7, R7, 0x1, -R3.reuse ;  /* 0x0000000107078824 */ /* 0x100fe200078e0a03 */
[----:B------:R0:W-:Y:S01]  /*33f0*/  STL [R1+0x1f0], R0 ;  /* 0x0001f00001007387 */ /* 0x0001e20000100800 */
[----:B------:R-:W-:Y:S01]  /*3400*/  @!P3 IMAD.IADD R2, R2, 0x1, -R3 ;  /* 0x000000010202b824 */ /* 0x000fe200078e0a03 */
[----:B------:R-:W-:Y:S01]  /*3410*/  ISETP.GE.AND P3, PT, R8, RZ, PT ;  /* 0x000000ff0800720c */ /* 0x000fe20003f66270 */
[----:B------:R-:W-:Y:S01]  /*3420*/  IMAD R21, R3, R5, R17 ;  /* 0x0000000503157224 */ /* 0x000fe200078e0211 */
[----:B------:R-:W-:Y:S01]  /*3430*/  LOP3.LUT R8, R19, 0x18e, RZ, 0xfc, !PT ;  /* 0x0000018e13087812 */ /* 0x000fe200078efcff */
[----:B------:R-:W-:Y:S01]  /*3440*/  @!P6 IMAD.IADD R10, R10, 0x1, -R3 ;  /* 0x000000010a0ae824 */ /* 0x000fe200078e0a03 */
[----:B------:R-:W-:-:S02]  /*3450*/  ISETP.GT.U32.AND P6, PT, R3, R2, PT ;  /* 0x000000020300720c */ /* 0x000fc40003fc4070 */
[----:B------:R-:W-:Y:S01]  /*3460*/  IABS R13, R9 ;  /* 0x00000009000d7213 */ /* 0x000fe20000000000 */
[----:B0-----:R-:W-:Y:S01]  /*3470*/  IMAD.MOV.U32 R0, RZ, RZ, R6 ;  /* 0x000000ffff007224 */ /* 0x001fe200078e0006 */
[----:B------:R-:W-:Y:S01]  /*3480*/  IABS R18, R8 ;  /* 0x0000000800127213 */ /* 0x000fe20000000000 */
[----:B------:R-:W-:Y:S01]  /*3490*/  IMAD.HI.U32 R6, R4, R20, RZ ;  /* 0x0000001404067227 */ /* 0x000fe200078e00ff */
[----:B------:R-:W-:Y:S02]  /*34a0*/  LOP3.LUT R5, R19, 0x18c, RZ, 0xfc, !PT ;  /* 0x0000018c13057812 */ /* 0x000fe400078efcff */
[----:B------:R-:W-:Y:S01]  /*34b0*/  ISETP.GE.AND P0, PT, R12, RZ, PT ;  /* 0x000000ff0c00720c */ /* 0x000fe20003f06270 */
[----:B------:R-:W-:Y:S01]  /*34c0*/  @!P2 IMAD.MOV R0, RZ, RZ, -R0 ;  /* 0x000000ffff00a224 */ /* 0x000fe200078e0a00 */
[C---:B------:R-:W-:Y:S01]  /*34d0*/  ISETP.GT.U32.AND P2, PT, R3.reuse, R10, PT ;  /* 0x0000000a0300720c */ /* 0x040fe20003f44070 */
[----:B------:R-:W-:Y:S01]  /*34e0*/  IMAD.MOV R6, RZ, RZ, -R6 ;  /* 0x000000ffff067224 */ /* 0x000fe200078e0a06 */
[----:B------:R-:W-:Y:S01]  /*34f0*/  IABS R17, R5 ;  /* 0x0000000500117213 */ /* 0x000fe20000000000 */
[----:B------:R-:W-:Y:S01]  /*3500*/  @!P6 IMAD.IADD R2, R2, 0x1, -R3 ;  /* 0x000000010202e824 */ /* 0x000fe200078e0a03 */
[----:B------:R0:W-:Y:S01]  /*3510*/  STL [R1+0x1f4], R0 ;  /* 0x0001f40001007387 */ /* 0x0001e20000100800 */
[----:B------:R-:W-:Y:S01]  /*3520*/  IMAD R20, R3, R6, R20 ;  /* 0x0000000603147224 */ /* 0x000fe200078e0214 */
[----:B------:R-:W-:Y:S01]  /*3530*/  LOP3.LUT R12, R19, 0x184, RZ, 0xfc, !PT ;  /* 0x00000184130c7812 */ /* 0x000fe200078efcff */
[----:B------:R-:W-:-:S03]  /*3540*/  IMAD.HI.U32 R6, R4, R13, RZ ;  /* 0x0000000d04067227 */ /* 0x000fc600078e00ff */
[----:B------:R-:W-:-:S03]  /*3550*/  ISETP.GT.U32.AND P6, PT, R3, R20, PT ;  /* 0x000000140300720c */ /* 0x000fc60003fc4070 */
[----:B------:R-:W-:Y:S01]  /*3560*/  @!P2 IMAD.IADD R10, R10, 0x1, -R3 ;  /* 0x000000010a0aa824 */ /* 0x000fe200078e0a03 */
[----:B------:R-:W-:Y:S01]  /*3570*/  ISETP.GE.AND P2, PT, R9, RZ, PT ;  /* 0x000000ff0900720c */ /* 0x000fe20003f46270 */
[----:B0-----:R-:W-:Y:S02]  /*3580*/  IMAD.MOV.U32 R0, RZ, RZ, R7 ;  /* 0x000000ffff007224 */ /* 0x001fe400078e0007 */
[----:B------:R-:W-:-:S04]  /*3590*/  IMAD.HI.U32 R7, R4, R18, RZ ;  /* 0x0000001204077227 */ /* 0x000fc800078e00ff */
[----:B------:R-:W-:Y:S01]  /*35a0*/  @!P4 IMAD.MOV R0, RZ, RZ, -R0 ;  /* 0x000000ffff00c224 */ /* 0x000fe200078e0a00 */
[C---:B------:R-:W-:Y:S01]  /*35b0*/  ISETP.GT.U32.AND P4, PT, R3.reuse, R21, PT ;  /* 0x000000150300720c */ /* 0x040fe20003f84070 */
[----:B------:R-:W-:Y:S02]  /*35c0*/  IMAD.MOV R9, RZ, RZ, -R6 ;  /* 0x000000ffff097224 */ /* 0x000fe400078e0a06 */
[----:B------:R-:W-:Y:S01]  /*35d0*/  IMAD.MOV R7, RZ, RZ, -R7 ;  /* 0x000000ffff077224 */ /* 0x000fe200078e0a07 */
[----:B------:R0:W-:Y:S01]  /*35e0*/  STL [R1+0x1f8], R0 ;  /* 0x0001f80001007387 */ /* 0x0001e20000100800 */
[----:B------:R-:W-:Y:S01]  /*35f0*/  IMAD R13, R3, R9, R13 ;  /* 0x00000009030d7224 */ /* 0x000fe200078e020d */
[----:B------:R-:W-:Y:S01]  /*3600*/  LOP3.LUT R9, R19, 0x18a, RZ, 0xfc, !PT ;  /* 0x0000018a13097812 */ /* 0x000fe200078efcff */
[----:B------:R-:W-:Y:S02]  /*3610*/  @!P6 IMAD.IADD R20, R20, 0x1, -R3 ;  /* 0x000000011414e824 */ /* 0x000fe400078e0a03 */
[C---:B------:R-:W-:Y:S01]  /*3620*/  IMAD R18, R3.reuse, R7, R18 ;  /* 0x0000000703127224 */ /* 0x040fe200078e0212 */
[----:B------:R-:W-:Y:S01]  /*3630*/  IABS R11, R9 ;  /* 0x00000009000b7213 */ /* 0x000fe20000000000 */
[----:B------:R-:W-:Y:S01]  /*3640*/  IMAD.HI.U32 R6, R4, R17, RZ ;  /* 0x0000001104067227 */ /* 0x000fe200078e00ff */
[----:B------:R-:W-:-:S03]  /*3650*/  ISETP.GT.U32.AND P6, PT, R3, R20, PT ;  /* 0x000000140300720c */ /* 0x000fc60003fc4070 */
[----:B------:R-:W-:Y:S01]  /*3660*/  @!P4 IMAD.IADD R21, R21, 0x1, -R3 ;  /* 0x000000011515c824 */ /* 0x000fe200078e0a03 */
[----:B------:R-:W-:Y:S01]  /*3670*/  ISETP.GE.AND P4, PT, R8, RZ, PT ;  /* 0x000000ff0800720c */ /* 0x000fe20003f86270 */
[----:B0-----:R-:W-:Y:S01]  /*3680*/  IMAD.MOV.U32 R0, RZ, RZ, R2 ;  /* 0x000000ffff007224 */ /* 0x001fe200078e0002 */
[----:B------:R-:W-:Y:S01]  /*3690*/  LOP3.LUT R2, R19, 0x188, RZ, 0xfc, !PT ;  /* 0x0000018813027812 */ /* 0x000fe200078efcff */
[----:B------:R-:W-:Y:S02]  /*36a0*/  IMAD.MOV R6, RZ, RZ, -R6 ;  /* 0x000000ffff067224 */ /* 0x000fe400078e0a06 */
[----:B------:R-:W-:Y:S01]  /*36b0*/  @!P5 IMAD.MOV R0, RZ, RZ, -R0 ;  /* 0x000000ffff00d224 */ /* 0x000fe200078e0a00 */
[C---:B------:R-:W-:Y:S01]  /*36c0*/  ISETP.GT.U32.AND P5, PT, R3.reuse, R21, PT ;  /* 0x000000150300720c */ /* 0x040fe20003fa4070 */
[C---:B------:R-:W-:Y:S01]  /*36d0*/  IMAD R17, R3.reuse, R6, R17 ;  /* 0x0000000603117224 */ /* 0x040fe200078e0211 */
[----:B------:R-:W-:Y:S01]  /*36e0*/  IABS R8, R2 ;  /* 0x0000000200087213 */ /* 0x000fe20000000000 */
[----:B------:R-:W-:Y:S01]  /*36f0*/  @!P6 IMAD.IADD R20, R20, 0x1, -R3 ;  /* 0x000000011414e824 */ /* 0x000fe200078e0a03 */
[----:B------:R0:W-:Y:S01]  /*3700*/  STL [R1+0x1fc], R0 ;  /* 0x0001fc0001007387 */ /* 0x0001e20000100800 */
[----:B------:R-:W-:Y:S01]  /*3710*/  IMAD.HI.U32 R16, R4, R11, RZ ;  /* 0x0000000b04107227 */ /* 0x000fe200078e00ff */
[----:B------:R-:W-:-:S02]  /*3720*/  ISETP.GT.U32.AND P6, PT, R3, R17, PT ;  /* 0x000000110300720c */ /* 0x000fc40003fc4070 */
[----:B------:R-:W-:Y:S01]  /*3730*/  IABS R6, R12 ;  /* 0x0000000c00067213 */ /* 0x000fe20000000000 */
[----:B------:R-:W-:-:S04]  /*3740*/  IMAD.MOV R16, RZ, RZ, -R16 ;  /* 0x000000ffff107224 */ /* 0x000fc800078e0a10 */
[----:B------:R-:W-:Y:S01]  /*3750*/  @!P5 IMAD.IADD R21, R21, 0x1, -R3 ;  /* 0x000000011515d824 */ /* 0x000fe200078e0a03 */
[----:B------:R-:W-:Y:S01]  /*3760*/  ISETP.GT.U32.AND P5, PT, R3, R18, PT ;  /* 0x000000120300720c */ /* 0x000fe20003fa4070 */
[----:B0-----:R-:W-:Y:S01]  /*3770*/  IMAD.MOV.U32 R0, RZ, RZ, R10 ;  /* 0x000000ffff007224 */ /* 0x001fe200078e000a */
[----:B------:R-:W-:Y:S01]  /*3780*/  LOP3.LUT R10, R19, 0x186, RZ, 0xfc, !PT ;  /* 0x00000186130a7812 */ /* 0x000fe200078efcff */
[C---:B------:R-:W-:Y:S02]  /*3790*/  IMAD R11, R3.reuse, R16, R11 ;  /* 0x00000010030b7224 */ /* 0x040fe400078e020b */
[----:B------:R-:W-:Y:S01]  /*37a0*/  @!P1 IMAD.MOV R0, RZ, RZ, -R0 ;  /* 0x000000ffff009224 */ /* 0x000fe200078e0a00 */
[----:B------:R-:W-:Y:S01]  /*37b0*/  ISETP.GT.U32.AND P1, PT, R3, R13, PT ;  /* 0x0000000d0300720c */ /* 0x000fe20003f24070 */
[----:B------:R-:W-:Y:S01]  /*37c0*/  @!P6 IMAD.IADD R17, R17, 0x1, -R3 ;  /* 0x000000011111e824 */ /* 0x000fe200078e0a03 */
[----:B------:R-:W-:Y:S01]  /*37d0*/  IABS R7, R10 ;  /* 0x0000000a00077213 */ /* 0x000fe20000000000 */
[----:B------:R-:W-:Y:S01]  /*37e0*/  IMAD.MOV.U32 R15, RZ, RZ, R21 ;  /* 0x000000ffff0f7224 */ /* 0x000fe200078e0015 */
[----:B------:R0:W-:Y:S01]  /*37f0*/  STL [R1+0x200], R0 ;  /* 0x0002000001007387 */ /* 0x0001e20000100800 */
[----:B------:R-:W-:-:S02]  /*3800*/  LOP3.LUT R21, R19, 0x176, RZ, 0xfc, !PT ;  /* 0x0000017613157812 */ /* 0x000fc400078efcff */
[----:B------:R-:W-:Y:S02]  /*3810*/  @!P5 IMAD.IADD R18, R18, 0x1, -R3 ;  /* 0x000000011212d824 */ /* 0x000fe400078e0a03 */
[----:B------:R-:W-:Y:S01]  /*3820*/  @!P0 IMAD.MOV R15, RZ, RZ, -R15 ;  /* 0x000000ffff0f8224 */ /* 0x000fe200078e0a0f */
[C---:B------:R-:W-:Y:S01]  /*3830*/  ISETP.GT.U32.AND P0, PT, R3.reuse, R17, PT ;  /* 0x000000110300720c */ /* 0x040fe20003f04070 */
[C---:B------:R-:W-:Y:S01]  /*3840*/  IMAD.HI.U32 R16, R4.reuse, R7, RZ ;  /* 0x0000000704107227 */ /* 0x040fe200078e00ff */
[----:B------:R-:W-:Y:S02]  /*3850*/  ISETP.GT.U32.AND P6, PT, R3, R18, PT ;  /* 0x000000120300720c */ /* 0x000fe40003fc4070 */
[----:B------:R1:W-:Y:S01]  /*3860*/  STL [R1+0x204], R15 ;  /* 0x0002040f01007387 */ /* 0x0003e20000100800 */
[----:B------:R-:W-:Y:S01]  /*3870*/  @!P1 IMAD.IADD R13, R13, 0x1, -R3 ;  /* 0x000000010d0d9824 */ /* 0x000fe200078e0a03 */
[----:B------:R-:W-:Y:S01]  /*3880*/  ISETP.GE.AND P1, PT, R5, RZ, PT ;  /* 0x000000ff0500720c */ /* 0x000fe20003f26270 */
[----:B------:R-:W-:-:S03]  /*3890*/  IMAD.HI.U32 R5, R4, R8, RZ ;  /* 0x0000000804057227 */ /* 0x000fc600078e00ff */
[C---:B------:R-:W-:Y:S01]  /*38a0*/  ISETP.GT.U32.AND P5, PT, R3.reuse, R13, PT ;  /* 0x0000000d0300720c */ /* 0x040fe20003fa4070 */
[----:B------:R-:W-:Y:S02]  /*38b0*/  IMAD.MOV R5, RZ, RZ, -R5 ;  /* 0x000000ffff057224 */ /* 0x000fe400078e0a05 */
[----:B0-----:R-:W-:Y:S02]  /*38c0*/  IMAD.MOV.U32 R0, RZ, RZ, R20 ;  /* 0x000000ffff007224 */ /* 0x001fe400078e0014 */
[----:B------:R-:W-:Y:S01]  /*38d0*/  IMAD R8, R3, R5, R8 ;  /* 0x0000000503087224 */ /* 0x000fe200078e0208 */
[----:B------:R-:W-:Y:S01]  /*38e0*/  LOP3.LUT R5, R19, 0x182, RZ, 0xfc, !PT ;  /* 0x0000018213057812 */ /* 0x000fe200078efcff */
[----:B------:R-:W-:Y:S01]  /*38f0*/  @!P3 IMAD.MOV R0, RZ, RZ, -R0 ;  /* 0x000000ffff00b224 */ /* 0x000fe200078e0a00 */
[----:B------:R-:W-:Y:S01]  /*3900*/  ISETP.GE.AND P3, PT, R9, RZ, PT ;  /* 0x000000ff0900720c */ /* 0x000fe20003f66270 */
[----:B------:R-:W-:-:S03]  /*3910*/  IMAD.HI.U32 R9, R4, R6, RZ ;  /* 0x0000000604097227 */ /* 0x000fc600078e00ff */
[----:B------:R0:W-:Y:S01]  /*3920*/  STL [R1+0x208], R0 ;  /* 0x0002080001007387 */ /* 0x0001e20000100800 */
[--C-:B------:R-:W-:Y:S01]  /*3930*/  @!P5 IMAD.IADD R13, R13, 0x1, -R3.reuse ;  /* 0x000000010d0dd824 */ /* 0x100fe200078e0a03 */
[C---:B------:R-:W-:Y:S01]  /*3940*/  ISETP.GT.U32.AND P5, PT, R3.reuse, R11, PT ;  /* 0x0000000b0300720c */ /* 0x040fe20003fa4070 */
[----:B------:R-:W-:Y:S01]  /*3950*/  @!P6 IMAD.IADD R18, R18, 0x1, -R3 ;  /* 0x000000011212e824 */ /* 0x000fe200078e0a03 */
[C---:B------:R-:W-:Y:S01]  /*3960*/  ISETP.GT.U32.AND P6, PT, R3.reuse, R8, PT ;  /* 0x000000080300720c */ /* 0x040fe20003fc4070 */
[----:B------:R-:W-:Y:S02]  /*3970*/  IMAD.MOV R9, RZ, RZ, -R9 ;  /* 0x000000ffff097224 */ /* 0x000fe400078e0a09 */
[----:B-1----:R-:W-:Y:S02]  /*3980*/  IMAD.MOV.U32 R15, RZ, RZ, R18 ;  /* 0x000000ffff0f7224 */ /* 0x002fe400078e0012 */
[----:B------:R-:W-:Y:S01]  /*3990*/  IMAD R6, R3, R9, R6 ;  /* 0x0000000903067224 */ /* 0x000fe200078e0206 */
[----:B------:R-:W-:Y:S01]  /*39a0*/  LOP3.LUT R9, R19, 0x180, RZ, 0xfc, !PT ;  /* 0x0000018013097812 */ /* 0x000fe200078efcff */
[----:B0-----:R-:W-:-:S02]  /*39b0*/  IMAD.MOV.U32 R0, RZ, RZ, R13 ;  /* 0x000000ffff007224 */ /* 0x001fc400078e000d */
[--C-:B------:R-:W-:Y:S01]  /*39c0*/  @!P0 IMAD.IADD R17, R17, 0x1, -R3.reuse ;  /* 0x0000000111118824 */ /* 0x100fe200078e0a03 */
[----:B------:R-:W-:Y:S01]  /*39d0*/  ISETP.GE.AND P0, PT, R2, RZ, PT ;  /* 0x000000ff0200720c */ /* 0x000fe20003f06270 */
[----:B------:R-:W-:Y:S01]  /*39e0*/  @!P5 IMAD.IADD R11, R11, 0x1, -R3 ;  /* 0x000000010b0bd824 */ /* 0x000fe200078e0a03 */
[----:B------:R-:W-:Y:S01]  /*39f0*/  IABS R2, R5 ;  /* 0x0000000500027213 */ /* 0x000fe20000000000 */
[----:B------:R-:W-:Y:S02]  /*3a00*/  @!P2 IMAD.MOV R0, RZ, RZ, -R0 ;  /* 0x000000ffff00a224 */ /* 0x000fe400078e0a00 */
[----:B------:R-:W-:Y:S01]  /*3a10*/  @!P4 IMAD.MOV R15, RZ, RZ, -R15 ;  /* 0x000000ffff0fc224 */ /* 0x000fe200078e0a0f */
[C---:B------:R-:W-:Y:S01]  /*3a20*/  ISETP.GT.U32.AND P2, PT, R3.reuse, R11, PT ;  /* 0x0000000b0300720c */ /* 0x040fe20003f44070 */
[----:B------:R-:W-:Y:S01]  /*3a30*/  @!P6 IMAD.IADD R8, R8, 0x1, -R3 ;  /* 0x000000010808e824 */ /* 0x000fe200078e0a03 */
[----:B------:R-:W-:Y:S01]  /*3a40*/  ISETP.GT.U32.AND P4, PT, R3, R6, PT ;  /* 0x000000060300720c */ /* 0x000fe20003f84070 */
[----:B------:R0:W-:Y:S01]  /*3a50*/  STL [R1+0x20c], R0 ;  /* 0x00020c0001007387 */ /* 0x0001e20000100800 */
[----:B------:R-:W-:-:S02]  /*3a60*/  IMAD.MOV R16, RZ, RZ, -R16 ;  /* 0x000000ffff107224 */ /* 0x000fc400078e0a10 */
[C---:B------:R-:W-:Y:S01]  /*3a70*/  ISETP.GT.U32.AND P6, PT, R3.reuse, R8, PT ;  /* 0x000000080300720c */ /* 0x040fe20003fc4070 */
[----:B------:R-:W-:Y:S01]  /*3a80*/  IMAD.HI.U32 R13, R4, R2, RZ ;  /* 0x00000002040d7227 */ /* 0x000fe200078e00ff */
[----:B------:R-:W-:Y:S03]  /*3a90*/  STL [R1+0x22c], R15 ;  /* 0x00022c0f01007387 */ /* 0x000fe60000100800 */
[----:B------:R-:W-:Y:S01]  /*3aa0*/  IMAD R7, R3, R16, R7 ;  /* 0x0000001003077224 */ /* 0x000fe200078e0207 */
[----:B------:R-:W-:Y:S01]  /*3ab0*/  IABS R16, R9 ;  /* 0x0000000900107213 */ /* 0x000fe20000000000 */
[----:B0-----:R-:W-:Y:S02]  /*3ac0*/  IMAD.MOV.U32 R0, RZ, RZ, R17 ;  /* 0x000000ffff007224 */ /* 0x001fe400078e0011 */
[----:B------:R-:W-:Y:S01]  /*3ad0*/  @!P2 IMAD.IADD R11, R11, 0x1, -R3 ;  /* 0x000000010b0ba824 */ /* 0x000fe200078e0a03 */
[----:B------:R-:W-:Y:S01]  /*3ae0*/  ISETP.GT.U32.AND P5, PT, R3, R7, PT ;  /* 0x000000070300720c */ /* 0x000fe20003fa4070 */
[----:B------:R-:W-:Y:S01]  /*3af0*/  @!P1 IMAD.MOV R0, RZ, RZ, -R0 ;  /* 0x000000ffff009224 */ /* 0x000fe200078e0a00 */
[----:B------:R-:W-:Y:S01]  /*3b00*/  ISETP.GE.AND P1, PT, R10, RZ, PT ;  /* 0x000000ff0a00720c */ /* 0x000fe20003f26270 */
[----:B------:R-:W-:Y:S01]  /*3b10*/  IMAD.MOV R13, RZ, RZ, -R13 ;  /* 0x000000ffff0d7224 */ /* 0x000fe200078e0a0d */
[----:B------:R-:W-:Y:S01]  /*3b20*/  ISETP.GE.AND P2, PT, R12, RZ, PT ;  /* 0x000000ff0c00720c */ /* 0x000fe20003f46270 */
[----:B------:R-:W-:Y:S01]  /*3b30*/  @!P4 IMAD.IADD R6, R6, 0x1, -R3 ;  /* 0x000000010606c824 */ /* 0x000fe200078e0a03 */
[----:B------:R0:W-:Y:S01]  /*3b40*/  STL [R1+0x240], R0 ;  /* 0x0002400001007387 */ /* 0x0001e20000100800 */
[----:B------:R-:W-:Y:S01]  /*3b50*/  IMAD.MOV.U32 R10, RZ, RZ, R16 ;  /* 0x000000ffff0a7224 */ /* 0x000fe200078e0010 */
[----:B------:R-:W-:Y:S01]  /*3b60*/  ISETP.GE.AND P4, PT, R5, RZ, PT ;  /* 0x000000ff0500720c */ /* 0x000fe20003f86270 */
[----:B------:R-:W-:Y:S01]  /*3b70*/  IMAD R2, R3, R13, R2 ;  /* 0x0000000d03027224 */ /* 0x000fe200078e0202 */
[C---:B------:R-:W-:Y:S01]  /*3b80*/  LOP3.LUT R16, R19.reuse, 0x17e, RZ, 0xfc, !PT ;  /* 0x0000017e13107812 */ /* 0x040fe200078efcff */
[----:B------:R-:W-:Y:S01]  /*3b90*/  IMAD.HI.U32 R12, R4, R10, RZ ;  /* 0x0000000a040c7227 */ /* 0x000fe200078e00ff */
[----:B------:R-:W-:-:S03]  /*3ba0*/  LOP3.LUT R13, R19, 0x174, RZ, 0xfc, !PT ;  /* 0x00000174130d7812 */ /* 0x000fc600078efcff */
[----:B------:R-:W-:Y:S01]  /*3bb0*/  @!P6 IMAD.IADD R8, R8, 0x1, -R3 ;  /* 0x000000010808e824 */ /* 0x000fe200078e0a03 */
[----:B------:R-:W-:Y:S01]  /*3bc0*/  ISETP.GT.U32.AND P6, PT, R3, R2, PT ;  /* 0x000000020300720c */ /* 0x000fe20003fc4070 */
[----:B0-----:R-:W-:Y:S01]  /*3bd0*/  IMAD.MOV.U32 R0, RZ, RZ, R11 ;  /* 0x000000ffff007224 */ /* 0x001fe200078e000b */
[----:B------:R-:W-:Y:S01]  /*3be0*/  LOP3.LUT R11, R19, 0x17c, RZ, 0xfc, !PT ;  /* 0x0000017c130b7812 */ /* 0x000fe200078efcff */
[----:B------:R-:W-:Y:S01]  /*3bf0*/  IMAD.MOV R12, RZ, RZ, -R12 ;  /* 0x000000ffff0c7224 */ /* 0x000fe200078e0a0c */
[----:B------:R-:W-:Y:S01]  /*3c00*/  IABS R18, R13 ;  /* 0x0000000d00127213 */ /* 0x000fe20000000000 */
[----:B------:R-:W-:Y:S01]  /*3c10*/  @!P3 IMAD.MOV R0, RZ, RZ, -R0 ;  /* 0x000000ffff00b224 */ /* 0x000fe200078e0a00 */
[C---:B------:R-:W-:Y:S01]  /*3c20*/  ISETP.GT.U32.AND P3, PT, R3.reuse, R6, PT ;  /* 0x000000060300720c */ /* 0x040fe20003f64070 */
[----:B------:R-:W-:Y:S01]  /*3c30*/  IMAD R5, R3, R12, R10 ;  /* 0x0000000c03057224 */ /* 0x000fe200078e020a */
[----:B------:R-:W-:Y:S01]  /*3c40*/  LOP3.LUT R10, R19, 0x178, RZ, 0xfc, !PT ;  /* 0x00000178130a7812 */ /* 0x000fe200078efcff */
[--C-:B------:R-:W-:Y:S01]  /*3c50*/  @!P5 IMAD.IADD R7, R7, 0x1, -R3.reuse ;  /* 0x000000010707d824 */ /* 0x100fe200078e0a03 */
[----:B------:R0:W-:Y:S03]  /*3c60*/  STL [R1+0x244], R0 ;  /* 0x0002440001007387 */ /* 0x0001e60000100800 */
[----:B------:R-:W-:Y:S01]  /*3c70*/  @!P6 IMAD.IADD R2, R2, 0x1, -R3 ;  /* 0x000000010202e824 */ /* 0x000fe200078e0a03 */
[----:B------:R-:W-:-:S04]  /*3c80*/  ISETP.GT.U32.AND P5, PT, R3, R7, PT ;  /* 0x000000070300720c */ /* 0x000fc80003fa4070 */
[C---:B------:R-:W-:Y:S01]  /*3c90*/  ISETP.GT.U32.AND P6, PT, R3.reuse, R2, PT ;  /* 0x000000020300720c */ /* 0x040fe20003fc4070 */
[----:B------:R-:W-:Y:S01]  /*3ca0*/  @!P3 IMAD.IADD R6, R6, 0x1, -R3 ;  /* 0x000000010606b824 */ /* 0x000fe200078e0a03 */
[----:B------:R-:W-:Y:S01]  /*3cb0*/  ISETP.GT.U32.AND P3, PT, R3, R5, PT ;  /* 0x000000050300720c */ /* 0x000fe20003f64070 */
[----:B0-----:R-:W-:-:S04]  /*3cc0*/  IMAD.MOV.U32 R0, RZ, RZ, R8 ;  /* 0x000000ffff007224 */ /* 0x001fc800078e0008 */
[----:B------:R-:W-:Y:S01]  /*3cd0*/  @!P0 IMAD.MOV R0, RZ, RZ, -R0 ;  /* 0x000000ffff008224 */ /* 0x000fe200078e0a00 */
[----:B------:R-:W-:Y:S01]  /*3ce0*/  ISETP.GE.AND P0, PT, R16, RZ, PT ;  /* 0x000000ff1000720c */ /* 0x000fe20003f06270 */
[----:B------:R-:W-:Y:S01]  /*3cf0*/  @!P5 IMAD.IADD R7, R7, 0x1, -R3 ;  /* 0x000000010707d824 */ /* 0x000fe200078e0a03 */
[----:B------:R-:W-:Y:S02]  /*3d00*/  IABS R16, R16 ;  /* 0x0000001000107213 */ /* 0x000fe40000000000 */
[----:B------:R0:W-:Y:S01]  /*3d10*/  STL [R1+0x248], R0 ;  /* 0x0002480001007387 */ /* 0x0001e20000100800 */
[----:B------:R-:W-:Y:S01]  /*3d20*/  ISETP.GE.AND P5, PT, R9, RZ, PT ;  /* 0x000000ff0900720c */ /* 0x000fe20003fa6270 */
[----:B------:R-:W-:Y:S01]  /*3d30*/  @!P1 IMAD.MOV R7, RZ, RZ, -R7 ;  /* 0x000000ffff079224 */ /* 0x000fe200078e0a07 */
[----:B------:R-:W-:Y:S01]  /*3d40*/  LOP3.LUT R9, R19, 0x17a, RZ, 0xfc, !PT ;  /* 0x0000017a13097812 */ /* 0x000fe200078efcff */
[----:B------:R-:W-:Y:S01]  /*3d50*/  @!P3 IMAD.IADD R5, R5, 0x1, -R3 ;  /* 0x000000010505b824 */ /* 0x000fe200078e0a03 */
[----:B------:R-:W-:Y:S01]  /*3d60*/  ISETP.GE.AND P1, PT, R11, RZ, PT ;  /* 0x000000ff0b00720c */ /* 0x000fe20003f26270 */
[----:B------:R-:W-:Y:S01]  /*3d70*/  IMAD.HI.U32 R8, R4, R16, RZ ;  /* 0x0000001004087227 */ /* 0x000fe200078e00ff */
[----:B------:R1:W-:Y:S01]  /*3d80*/  STL [R1+0x250], R7 ;  /* 0x0002500701007387 */ /* 0x0003e20000100800 */
[----:B------:R-:W-:-:S02]  /*3d90*/  IABS R11, R11 ;  /* 0x0000000b000b7213 */ /* 0x000fc40000000000 */
[----:B0-----:R-:W-:Y:S01]  /*3da0*/  IMAD.MOV.U32 R0, RZ, RZ, R6 ;  /* 0x000000ffff007224 */ /* 0x001fe200078e0006 */
[----:B------:R-:W-:Y:S01]  /*3db0*/  ISETP.GT.U32.AND P3, PT, R3, R5, PT ;  /* 0x000000050300720c */ /* 0x000fe20003f64070 */
[----:B------:R-:W-:Y:S01]  /*3dc0*/  @!P6 IMAD.IADD R2, R2, 0x1, -R3 ;  /* 0x000000010202e824 */ /* 0x000fe200078e0a03 */
[----:B------:R-:W-:Y:S01]  /*3dd0*/  ISETP.GE.AND P6, PT, R10, RZ, PT ;  /* 0x000000ff0a00720c */ /* 0x000fe20003fc6270 */
[----:B------:R-:W-:Y:S01]  /*3de0*/  @!P2 IMAD.MOV R0, RZ, RZ, -R0 ;  /* 0x000000ffff00a224 */ /* 0x000fe200078e0a00 */
[----:B------:R-:W-:Y:S01]  /*3df0*/  ISETP.GE.AND P2, PT, R9, RZ, PT ;  /* 0x000000ff0900720c */ /* 0x000fe20003f46270 */
[----:B------:R-:W-:Y:S01]  /*3e00*/  IMAD.MOV R8, RZ, RZ, -R8 ;  /* 0x000000ffff087224 */ /* 0x000fe200078e0a08 */
[----:B------:R-:W-:Y:S01]  /*3e10*/  IABS R9, R9 ;  /* 0x0000000900097213 */ /* 0x000fe20000000000 */
[----:B-1----:R-:W-:Y:S01]  /*3e20*/  IMAD.HI.U32 R7, R4, R11, RZ ;  /* 0x0000000b04077227 */ /* 0x002fe200078e00ff */
[----:B------:R0:W-:Y:S01]  /*3e30*/  STL [R1+0x254], R0 ;  /* 0x0002540001007387 */ /* 0x0001e20000100800 */
[----:B------:R-:W-:-:S02]  /*3e40*/  IABS R10, R10 ;  /* 0x0000000a000a7213 */ /* 0x000fc40000000000 */
[----:B------:R-:W-:-:S04]  /*3e50*/  IMAD.HI.U32 R6, R4, R9, RZ ;  /* 0x0000000904067227 */ /* 0x000fc800078e00ff */
[----:B------:R-:W-:Y:S01]  /*3e60*/  IMAD R16, R3, R8, R16 ;  /* 0x0000000803107224 */ /* 0x000fe200078e0210 */
[----:B------:R-:W-:Y:S01]  /*3e70*/  LOP3.LUT R8, R19, 0x170, RZ, 0xfc, !PT ;  /* 0x0000017013087812 */ /* 0x000fe200078efcff */
[----:B------:R-:W-:Y:S02]  /*3e80*/  IMAD.MOV R6, RZ, RZ, -R6 ;  /* 0x000000ffff067224 */ /* 0x000fe400078e0a06 */
[----:B0-----:R-:W-:Y:S01]  /*3e90*/  IMAD.MOV.U32 R0, RZ, RZ, R2 ;  /* 0x000000ffff007224 */ /* 0x001fe200078e0002 */
[----:B------:R-:W-:Y:S01]  /*3ea0*/  IABS R17, R8 ;  /* 0x0000000800117213 */ /* 0x000fe20000000000 */
[----:B------:R-:W-:Y:S02]  /*3eb0*/  @!P3 IMAD.IADD R5, R5, 0x1, -R3 ;  /* 0x000000010505b824 */ /* 0x000fe400078e0a03 */
[----:B------:R-:W-:Y:S01]  /*3ec0*/  @!P4 IMAD.MOV R0, RZ, RZ, -R0 ;  /* 0x000000ffff00c224 */ /* 0x000fe200078e0a00 */
[C---:B------:R-:W-:Y:S01]  /*3ed0*/  ISETP.GT.U32.AND P4, PT, R3.reuse, R16, PT ;  /* 0x000000100300720c */ /* 0x040fe20003f84070 */
[----:B------:R-:W-:Y:S01]  /*3ee0*/  IMAD R9, R3, R6, R9 ;  /* 0x0000000603097224 */ /* 0x000fe200078e0209 */
[----:B------:R-:W-:Y:S01]  /*3ef0*/  IABS R6, R21 ;  /* 0x0000001500067213 */ /* 0x000fe20000000000 */
[----:B------:R-:W-:Y:S01]  /*3f00*/  IMAD.MOV R7, RZ, RZ, -R7 ;  /* 0x000000ffff077224 */ /* 0x000fe200078e0a07 */
[----:B------:R0:W-:Y:S01]  /*3f10*/  STL [R1+0x258], R0 ;  /* 0x0002580001007387 */ /* 0x0001e20000100800 */
[----:B------:R-:W-:-:S04]  /*3f20*/  IMAD.HI.U32 R2, R4, R10, RZ ;  /* 0x0000000a04027227 */ /* 0x000fc800078e00ff */
[C---:B------:R-:W-:Y:S02]  /*3f30*/  IMAD R11, R3.reuse, R7, R11 ;  /* 0x00000007030b7224 */ /* 0x040fe400078e020b */
[----:B------:R-:W-:Y:S02]  /*3f40*/  IMAD.MOV R2, RZ, RZ, -R2 ;  /* 0x000000ffff027224 */ /* 0x000fe400078e0a02 */
[----:B------:R-:W-:Y:S01]  /*3f50*/  @!P4 IMAD.IADD R16, R16, 0x1, -R3 ;  /* 0x000000011010c824 */ /* 0x000fe200078e0a03 */
[C---:B------:R-:W-:Y:S01]  /*3f60*/  ISETP.GT.U32.AND P3, PT, R3.reuse, R11, PT ;  /* 0x0000000b0300720c */ /* 0x040fe20003f64070 */
[----:B0-----:R-:W-:Y:S02]  /*3f70*/  IMAD.MOV.U32 R0, RZ, RZ, R5 ;  /* 0x000000ffff007224 */ /* 0x001fe400078e0005 */
[C---:B------:R-:W-:Y:S01]  /*3f80*/  IMAD R10, R3.reuse, R2, R10 ;  /* 0x00000002030a7224 */ /* 0x040fe200078e020a */
[C---:B------:R-:W-:Y:S01]  /*3f90*/  ISETP.GT.U32.AND P4, PT, R3.reuse, R16, PT ;  /* 0x000000100300720c */ /* 0x040fe20003f84070 */
[----:B------:R-:W-:Y:S01]  /*3fa0*/  @!P5 IMAD.MOV R0, RZ, RZ, -R0 ;  /* 0x000000ffff00d224 */ /* 0x000fe200078e0a00 */
[----:B------:R-:W-:Y:S01]  /*3fb0*/  ISETP.GT.U32.AND P5, PT, R3, R9, PT ;  /* 0x000000090300720c */ /* 0x000fe20003fa4070 */
[----:B------:R-:W-:Y:S01]  /*3fc0*/  IMAD.HI.U32 R7, R4, R18, RZ ;  /* 0x0000001204077227 */ /* 0x000fe200078e00ff */
[----:B------:R-:W-:-:S02]  /*3fd0*/  LOP3.LUT R2, R19, 0x172, RZ, 0xfc, !PT ;  /* 0x0000017213027812 */ /* 0x000fc400078efcff */
[----:B------:R0:W-:Y:S01]  /*3fe0*/  STL [R1+0x260], R0 ;  /* 0x0002600001007387 */ /* 0x0001e20000100800 */
[----:B------:R-:W-:Y:S01]  /*3ff0*/  IMAD.MOV R7, RZ, RZ, -R7 ;  /* 0x000000ffff077224 */ /* 0x000fe200078e0a07 */
[----:B------:R-:W-:Y:S01]  /*4000*/  IABS R5, R2 ;  /* 0x0000000200057213 */ /* 0x000fe20000000000 */
[--C-:B------:R-:W-:Y:S02]  /*4010*/  @!P3 IMAD.IADD R11, R11, 0x1, -R3.reuse ;  /* 0x000000010b0bb824 */ /* 0x100fe400078e0a03 */
[----:B------:R-:W-:Y:S01]  /*4020*/  IMAD R18, R3, R7, R18 ;  /* 0x0000000703127224 */ /* 0x000fe200078e0212 */
[----:B------:R-:W-:Y:S01]  /*4030*/  LOP3.LUT R7, R19, 0x16e, RZ, 0xfc, !PT ;  /* 0x0000016e13077812 */ /* 0x000fe200078efcff */
[--C-:B------:R-:W-:Y:S01]  /*4040*/  @!P4 IMAD.IADD R16, R16, 0x1, -R3.reuse ;  /* 0x000000011010c824 */ /* 0x100fe200078e0a03 */
[----:B------:R-:W-:Y:S01]  /*4050*/  ISETP.GT.U32.AND P4, PT, R3, R10, PT ;  /* 0x0000000a0300720c */ /* 0x000fe20003f84070 */
[----:B------:R-:W-:Y:S01]  /*4060*/  @!P5 IMAD.IADD R9, R9, 0x1, -R3 ;  /* 0x000000010909d824 */ /* 0x000fe200078e0a03 */
[----:B------:R-:W-:Y:S01]  /*4070*/  ISETP.GT.U32.AND P3, PT, R3, R11, PT ;  /* 0x0000000b0300720c */ /* 0x000fe20003f64070 */
[----:B------:R-:W-:-:S03]  /*4080*/  IMAD.HI.U32 R12, R4, R6, RZ ;  /* 0x00000006040c7227 */ /* 0x000fc600078e00ff */
[C---:B------:R-:W-:Y:S01]  /*4090*/  ISETP.GT.U32.AND P5, PT, R3.reuse, R9, PT ;  /* 0x000000090300720c */ /* 0x040fe20003fa4070 */
[----:B------:R-:W-:Y:S02]  /*40a0*/  IMAD.MOV R12, RZ, RZ, -R12 ;  /* 0x000000ffff0c7224 */ /* 0x000fe400078e0a0c */
[----:B0-----:R-:W-:Y:S01]  /*40b0*/  IMAD.MOV.U32 R0, RZ, RZ, R16 ;  /* 0x000000ffff007224 */ /* 0x001fe200078e0010 */
[----:B------:R-:W-:Y:S01]  /*40c0*/  IABS R16, R7 ;  /* 0x0000000700107213 */ /* 0x000fe20000000000 */
[----:B------:R-:W-:Y:S02]  /*40d0*/  IMAD R6, R3, R12, R6 ;  /* 0x0000000c03067224 */ /* 0x000fe400078e0206 */
[--C-:B------:R-:W-:Y:S01]  /*40e0*/  @!P4 IMAD.IADD R10, R10, 0x1, -R3.reuse ;  /* 0x000000010a0ac824 */ /* 0x100fe200078e0a03 */
[----:B------:R-:W-:Y:S01]  /*40f0*/  ISETP.GE.AND P4, PT, R21, RZ, PT ;  /* 0x000000ff1500720c */ /* 0x000fe20003f86270 */
[--C-:B------:R-:W-:Y:S01]  /*4100*/  @!P3 IMAD.IADD R11, R11, 0x1, -R3.reuse ;  /* 0x000000010b0bb824 */ /* 0x100fe200078e0a03 */
[C---:B------:R-:W-:Y:S01]  /*4110*/  ISETP.GT.U32.AND P3, PT, R3.reuse, R6, PT ;  /* 0x000000060300720c */ /* 0x040fe20003f64070 */
[----:B------:R-:W-:Y:S01]  /*4120*/  @!P0 IMAD.MOV R0, RZ, RZ, -R0 ;  /* 0x000000ffff008224 */ /* 0x000fe200078e0a00 */
[----:B------:R-:W-:Y:S01]  /*4130*/  ISETP.GT.U32.AND P0, PT, R3, R10, PT ;  /* 0x0000000a0300720c */ /* 0x000fe20003f04070 */
[----:B------:R-:W-:Y:S01]  /*4140*/  @!P5 IMAD.IADD R9, R9, 0x1, -R3 ;  /* 0x000000010909d824 */ /* 0x000fe200078e0a03 */
[----:B------:R-:W-:Y:S01]  /*4150*/  ISETP.GT.U32.AND P5, PT, R3, R18, PT ;  /* 0x000000120300720c */ /* 0x000fe20003fa4070 */
[C---:B------:R-:W-:Y:S01]  /*4160*/  IMAD.HI.U32 R20, R4.reuse, R5, RZ ;  /* 0x0000000504147227 */ /* 0x040fe200078e00ff */
[----:B------:R0:W-:Y:S03]  /*4170*/  STL [R1+0x25c], R0 ;  /* 0x00025c0001007387 */ /* 0x0001e60000100800 */
[----:B------:R-:W-:-:S04]  /*4180*/  IMAD.HI.U32 R12, R4, R17, RZ ;  /* 0x00000011040c7227 */ /* 0x000fc800078e00ff */
[----:B------:R-:W-:Y:S02]  /*4190*/  IMAD.MOV R20, RZ, RZ, -R20 ;  /* 0x000000ffff147224 */ /* 0x000fe400078e0a14 */
[----:B------:R-:W-:Y:S02]  /*41a0*/  IMAD.MOV R12, RZ, RZ, -R12 ;  /* 0x000000ffff0c7224 */ /* 0x000fe400078e0a0c */
[----:B------:R-:W-:Y:S02]  /*41b0*/  @!P5 IMAD.IADD R18, R18, 0x1, -R3 ;  /* 0x000000011212d824 */ /* 0x000fe400078e0a03 */
[----:B0-----:R-:W-:Y:S02]  /*41c0*/  IMAD.MOV.U32 R0, RZ, RZ, R11 ;  /* 0x000000ffff007224 */ /* 0x001fe400078e000b */
[----:B------:R-:W-:Y:S01]  /*41d0*/  IMAD.HI.U32 R11, R4, R16, RZ ;  /* 0x00000010040b7227 */ /* 0x000fe200078e00ff */
[----:B------:R-:W-:-:S03]  /*41e0*/  ISETP.GT.U32.AND P5, PT, R3, R18, PT ;  /* 0x000000120300720c */ /* 0x000fc60003fa4070 */
[----:B------:R-:W-:Y:S02]  /*41f0*/  @!P1 IMAD.MOV R0, RZ, RZ, -R0 ;  /* 0x000000ffff009224 */ /* 0x000fe400078e0a00 */
[----:B------:R-:W-:Y:S01]  /*4200*/  @!P3 IMAD.IADD R6, R6, 0x1, -R3 ;  /* 0x000000010606b824 */ /* 0x000fe200078e0a03 */
[----:B------:R-:W-:Y:S01]  /*4210*/  ISETP.GE.AND P3, PT, R13, RZ, PT ;  /* 0x000000ff0d00720c */ /* 0x000fe20003f66270 */
[C---:B------:R-:W-:Y:S01]  /*4220*/  IMAD R5, R3.reuse, R20, R5 ;  /* 0x0000001403057224 */ /* 0x040fe200078e0205 */
[----:B------:R0:W-:Y:S01]  /*4230*/  STL [R1+0x264], R0 ;  /* 0x0002640001007387 */ /* 0x0001e20000100800 */
[----:B------:R-:W-:Y:S01]  /*4240*/  @!P0 IMAD.IADD R10, R10, 0x1, -R3 ;  /* 0x000000010a0a8824 */ /* 0x000fe200078e0a03 */
[C---:B------:R-:W-:Y:S01]  /*4250*/  ISETP.GT.U32.AND P1, PT, R3.reuse, R6, PT ;  /* 0x000000060300720c */ /* 0x040fe20003f24070 */
[----:B------:R-:W-:Y:S01]  /*4260*/  IMAD.MOV R11, RZ, RZ, -R11 ;  /* 0x000000ffff0b7224 */ /* 0x000fe200078e0a0b */
[C---:B------:R-:W-:Y:S01]  /*4270*/  ISETP.GT.U32.AND P0, PT, R3.reuse, R5, PT ;  /* 0x000000050300720c */ /* 0x040fe20003f04070 */
[----:B------:R-:W-:Y:S01]  /*4280*/  IMAD R17, R3, R12, R17 ;  /* 0x0000000c03117224 */ /* 0x000fe200078e0211 */
[----:B------:R-:W-:Y:S01]  /*4290*/  LOP3.LUT R13, R19, 0x168, RZ, 0xfc, !PT ;  /* 0x00000168130d7812 */ /* 0x000fe200078efcff */
[----:B------:R-:W-:Y:S01]  /*42a0*/  IMAD R16, R3, R11, R16 ;  /* 0x0000000b03107224 */ /* 0x000fe200078e0210 */
[----:B------:R-:W-:Y:S01]  /*42b0*/  LOP3.LUT R12, R19, 0x166, RZ, 0xfc, !PT ;  /* 0x00000166130c7812 */ /* 0x000fe200078efcff */
[----:B------:R-:W-:Y:S01]  /*42c0*/  @!P5 IMAD.IADD R18, R18, 0x1, -R3 ;  /* 0x000000011212d824 */ /* 0x000fe200078e0a03 */
[----:B------:R-:W-:Y:S01]  /*42d0*/  IABS R11, R13 ;  /* 0x0000000d000b7213 */ /* 0x000fe20000000000 */
[----:B0-----:R-:W-:Y:S01]  /*42e0*/  IMAD.MOV.U32 R0, RZ, RZ, R10 ;  /* 0x000000ffff007224 */ /* 0x001fe200078e000a */
[C---:B------:R-:W-:Y:S01]  /*42f0*/  ISETP.GT.U32.AND P5, PT, R3.reuse, R16, PT ;  /* 0x000000100300720c */ /* 0x040fe20003fa4070 */
[----:B------:R-:W-:Y:S01]  /*4300*/  @!P2 IMAD.MOV R9, RZ, RZ, -R9 ;  /* 0x000000ffff09a224 */ /* 0x000fe200078e0a09 */
[----:B------:R-:W-:Y:S01]  /*4310*/  ISETP.GE.AND P2, PT, R2, RZ, PT ;  /* 0x000000ff0200720c */ /* 0x000fe20003f46270 */
[----:B------:R-:W-:Y:S01]  /*4320*/  @!P6 IMAD.MOV R0, RZ, RZ, -R0 ;  /* 0x000000ffff00e224 */ /* 0x000fe200078e0a00 */
[----:B------:R-:W-:Y:S01]  /*4330*/  ISETP.GT.U32.AND P6, PT, R3, R17, PT ;  /* 0x000000110300720c */ /* 0x000fe20003fc4070 */
[--C-:B------:R-:W-:Y:S01]  /*4340*/  @!P1 IMAD.IADD R6, R6, 0x1, -R3.reuse ;  /* 0x0000000106069824 */ /* 0x100fe200078e0a03 */
[----:B------:R-:W-:Y:S01]  /*4350*/  LOP3.LUT R2, R19, 0x16c, RZ, 0xfc, !PT ;  /* 0x0000016c13027812 */ /* 0x000fe200078efcff */
[----:B------:R0:W-:Y:S01]  /*4360*/  STL [R1+0x268], R9 ;  /* 0x0002680901007387 */ /* 0x0001e20000100800 */
[--C-:B------:R-:W-:Y:S01]  /*4370*/  @!P0 IMAD.IADD R5, R5, 0x1, -R3.reuse ;  /* 0x0000000105058824 */ /* 0x100fe200078e0a03 */
[----:B------:R-:W-:Y:S01]  /*4380*/  LOP3.LUT R10, R19, 0x16a, RZ, 0xfc, !PT ;  /* 0x0000016a130a7812 */ /* 0x000fe200078efcff */
[----:B------:R-:W-:Y:S01]  /*4390*/  IMAD.MOV.U32 R15, RZ, RZ, R18 ;  /* 0x000000ffff0f7224 */ /* 0x000fe200078e0012 */
[----:B------:R1:W-:Y:S01]  /*43a0*/  STL [R1+0x26c], R0 ;  /* 0x00026c0001007387 */ /* 0x0003e20000100800 */
[----:B------:R-:W-:Y:S01]  /*43b0*/  ISETP.GE.AND P1, PT, R8, RZ, PT ;  /* 0x000000ff0800720c */ /* 0x000fe20003f26270 */
[----:B------:R-:W-:Y:S01]  /*43c0*/  @!P5 IMAD.IADD R16, R16, 0x1, -R3 ;  /* 0x000000011010d824 */ /* 0x000fe200078e0a03 */
[----:B------:R-:W-:Y:S01]  /*43d0*/  ISETP.GE.AND P0, PT, R7, RZ, PT ;  /* 0x000000ff0700720c */ /* 0x000fe20003f06270 */
[----:B------:R-:W-:Y:S01]  /*43e0*/  @!P3 IMAD.MOV R15, RZ, RZ, -R15 ;  /* 0x000000ffff0fb224 */ /* 0x000fe200078e0a0f */
[----:B------:R-:W-:Y:S01]  /*43f0*/  IABS R8, R10 ;  /* 0x0000000a00087213 */ /* 0x000fe20000000000 */
[----:B------:R-:W-:Y:S01]  /*4400*/  @!P6 IMAD.IADD R17, R17, 0x1, -R3 ;  /* 0x000000011111e824 */ /* 0x000fe200078e0a03 */
[----:B0-----:R-:W-:-:S02]  /*4410*/  IABS R9, R2 ;  /* 0x0000000200097213 */ /* 0x001fc40000000000 */
[C---:B------:R-:W-:Y:S01]  /*4420*/  ISETP.GT.U32.AND P6, PT, R3.reuse, R5, PT ;  /* 0x000000050300720c */ /* 0x040fe20003fc4070 */
[----:B-1----:R-:W-:Y:S01]  /*4430*/  IMAD.MOV.U32 R0, RZ, RZ, R6 ;  /* 0x000000ffff007224 */ /* 0x002fe200078e0006 */
[----:B------:R-:W-:Y:S01]  /*4440*/  ISETP.GT.U32.AND P5, PT, R3, R17, PT ;  /* 0x000000110300720c */ /* 0x000fe20003fa4070 */
[----:B------:R-:W-:Y:S01]  /*4450*/  IMAD.HI.U32 R7, R4, R9, RZ ;  /* 0x0000000904077227 */ /* 0x000fe200078e00ff */
[----:B------:R-:W-:-:S03]  /*4460*/  IABS R21, R12 ;  /* 0x0000000c00157213 */ /* 0x000fc60000000000 */
[----:B------:R-:W-:Y:S01]  /*4470*/  @!P4 IMAD.MOV R0, RZ, RZ, -R0 ;  /* 0x000000ffff00c224 */ /* 0x000fe200078e0a00 */
[C---:B------:R-:W-:Y:S01]  /*4480*/  ISETP.GT.U32.AND P4, PT, R3.reuse, R16, PT ;  /* 0x000000100300720c */ /* 0x040fe20003f84070 */
[----:B------:R-:W-:Y:S02]  /*4490*/  IMAD.MOV R7, RZ, RZ, -R7 ;  /* 0x000000ffff077224 */ /* 0x000fe400078e0a07 */
[----:B------:R-:W-:Y:S01]  /*44a0*/  IMAD.HI.U32 R6, R4, R8, RZ ;  /* 0x0000000804067227 */ /* 0x000fe200078e00ff */
[----:B------:R0:W-:Y:S03]  /*44b0*/  STL [R1+0x270], R0 ;  /* 0x0002700001007387 */ /* 0x0001e60000100800 */
[----:B------:R-:W-:Y:S01]  /*44c0*/  IMAD R9, R3, R7, R9 ;  /* 0x0000000703097224 */ /* 0x000fe200078e0209 */
[----:B------:R1:W-:Y:S01]  /*44d0*/  STL [R1+0x274], R15 ;  /* 0x0002740f01007387 */ /* 0x0003e20000100800 */
[----:B------:R-:W-:-:S02]  /*44e0*/  IMAD.MOV R6, RZ, RZ, -R6 ;  /* 0x000000ffff067224 */ /* 0x000fc400078e0a06 */
[--C-:B------:R-:W-:Y:S01]  /*44f0*/  @!P6 IMAD.IADD R5, R5, 0x1, -R3.reuse ;  /* 0x000000010505e824 */ /* 0x100fe200078e0a03 */
[C---:B------:R-:W-:Y:S01]  /*4500*/  ISETP.GT.U32.AND P6, PT, R3.reuse, R9, PT ;  /* 0x000000090300720c */ /* 0x040fe20003fc4070 */
[C---:B------:R-:W-:Y:S02]  /*4510*/  IMAD R8, R3.reuse, R6, R8 ;  /* 0x0000000603087224 */ /* 0x040fe400078e0208 */
[----:B------:R-:W-:Y:S02]  /*4520*/  @!P4 IMAD.IADD R16, R16, 0x1, -R3 ;  /* 0x000000011010c824 */ /* 0x000fe400078e0a03 */
[----:B------:R-:W-:Y:S01]  /*4530*/  IMAD.HI.U32 R6, R4, R11, RZ ;  /* 0x0000000b04067227 */ /* 0x000fe200078e00ff */
[----:B------:R-:W-:-:S03]  /*4540*/  ISETP.GT.U32.AND P4, PT, R3, R8, PT ;  /* 0x000000080300720c */ /* 0x000fc60003f84070 */
[----:B------:R-:W-:Y:S01]  /*4550*/  @!P5 IMAD.IADD R17, R17, 0x1, -R3 ;  /* 0x000000011111d824 */ /* 0x000fe200078e0a03 */
[----:B------:R-:W-:Y:S01]  /*4560*/  ISETP.GE.AND P5, PT, R2, RZ, PT ;  /* 0x000000ff0200720c */ /* 0x000fe20003fa6270 */
[----:B------:R-:W-:Y:S01]  /*4570*/  IMAD.HI.U32 R7, R4, R21, RZ ;  /* 0x0000001504077227 */ /* 0x000fe200078e00ff */
[----:B------:R-:W-:-:S03]  /*4580*/  LOP3.LUT R2, R19, 0x164, RZ, 0xfc, !PT ;  /* 0x0000016413027812 */ /* 0x000fc600078efcff */
[--C-:B------:R-:W-:Y:S01]  /*4590*/  @!P6 IMAD.IADD R9, R9, 0x1, -R3.reuse ;  /* 0x000000010909e824 */ /* 0x100fe200078e0a03 */
[----:B------:R-:W-:Y:S01]  /*45a0*/  ISETP.GE.AND P6, PT, R10, RZ, PT ;  /* 0x000000ff0a00720c */ /* 0x000fe20003fc6270 */
[----:B------:R-:W-:Y:S01]  /*45b0*/  IMAD.MOV R6, RZ, RZ, -R6 ;  /* 0x000000ffff067224 */ /* 0x000fe200078e0a06 */
[----:B------:R-:W-:Y:S01]  /*45c0*/  LOP3.LUT R10, R19, 0x162, RZ, 0xfc, !PT ;  /* 0x00000162130a7812 */ /* 0x000fe200078efcff */
[----:B------:R-:W-:Y:S01]  /*45d0*/  @!P4 IMAD.IADD R8, R8, 0x1, -R3 ;  /* 0x000000010808c824 */ /* 0x000fe200078e0a03 */
[C---:B------:R-:W-:Y:S01]  /*45e0*/  ISETP.GT.U32.AND P4, PT, R3.reuse, R9, PT ;  /* 0x000000090300720c */ /* 0x040fe20003f84070 */
[----:B0-----:R-:W-:Y:S02]  /*45f0*/  IMAD.MOV.U32 R0, RZ, RZ, R5 ;  /* 0x000000ffff007224 */ /* 0x001fe400078e0005 */
[----:B------:R-:W-:Y:S01]  /*4600*/  IMAD.MOV R7, RZ, RZ, -R7 ;  /* 0x000000ffff077224 */ /* 0x000fe200078e0a07 */
[C---:B------:R-:W-:Y:S01]  /*4610*/  ISETP.GT.U32.AND P3, PT, R3.reuse, R8, PT ;  /* 0x000000080300720c */ /* 0x040fe20003f64070 */
[----:B------:R-:W-:Y:S01]  /*4620*/  IMAD R11, R3, R6, R11 ;  /* 0x00000006030b7224 */ /* 0x000fe200078e020b */
[----:B------:R-:W-:Y:S01]  /*4630*/  IABS R6, R2 ;  /* 0x0000000200067213 */ /* 0x000fe20000000000 */
[----:B------:R-:W-:-:S02]  /*4640*/  @!P2 IMAD.MOV R0, RZ, RZ, -R0 ;  /* 0x000000ffff00a224 */ /* 0x000fc400078e0a00 */
[C---:B------:R-:W-:Y:S01]  /*4650*/  IMAD R21, R3.reuse, R7, R21 ;  /* 0x0000000703157224 */ /* 0x040fe200078e0215 */
[----:B------:R-:W-:Y:S01]  /*4660*/  IABS R7, R10 ;  /* 0x0000000a00077213 */ /* 0x000fe20000000000 */
[----:B-1----:R-:W-:Y:S01]  /*4670*/  IMAD.MOV.U32 R15, RZ, RZ, R17 ;  /* 0x000000ffff0f7224 */ /* 0x002fe200078e0011 */
[C---:B------:R-:W-:Y:S01]  /*4680*/  ISETP.GT.U32.AND P2, PT, R3.reuse, R11, PT ;  /* 0x0000000b0300720c */ /* 0x040fe20003f44070 */
[----:B------:R-:W-:Y:S01]  /*4690*/  IMAD.HI.U32 R5, R4, R6, RZ ;  /* 0x0000000604057227 */ /* 0x000fe200078e00ff */
[----:B------:R0:W-:Y:S03]  /*46a0*/  STL [R1+0x278], R0 ;  /* 0x0002780001007387 */ /* 0x0001e60000100800 */
[----:B------:R-:W-:Y:S01]  /*46b0*/  @!P1 IMAD.MOV R15, RZ, RZ, -R15 ;  /* 0x000000ffff0f9224 */ /* 0x000fe200078e0a0f */
[----:B------:R-:W-:Y:S01]  /*46c0*/  ISETP.GT.U32.AND P1, PT, R3, R21, PT ;  /* 0x000000150300720c */ /* 0x000fe20003f24070 */
[----:B------:R-:W-:Y:S01]  /*46d0*/  @!P4 IMAD.IADD R9, R9, 0x1, -R3 ;  /* 0x000000010909c824 */ /* 0x000fe200078e0a03 */
[----:B------:R-:W-:Y:S01]  /*46e0*/  ISETP.GE.AND P4, PT, R12, RZ, PT ;  /* 0x000000ff0c00720c */ /* 0x000fe20003f86270 */
[----:B------:R-:W-:Y:S01]  /*46f0*/  IMAD.MOV R5, RZ, RZ, -R5 ;  /* 0x000000ffff057224 */ /* 0x000fe200078e0a05 */
[----:B------:R1:W-:Y:S01]  /*4700*/  STL [R1+0x2ac], R15 ;  /* 0x0002ac0f01007387 */ /* 0x0003e20000100800 */
[----:B------:R-:W-:Y:S01]  /*4710*/  @!P3 IMAD.IADD R8, R8, 0x1, -R3 ;  /* 0x000000010808b824 */ /* 0x000fe200078e0a03 */
[----:B------:R-:W-:Y:S01]  /*4720*/  ISETP.GE.AND P3, PT, R2, RZ, PT ;  /* 0x000000ff0200720c */ /* 0x000fe20003f66270 */
[----:B0-----:R-:W-:Y:S01]  /*4730*/  IMAD.MOV.U32 R0, RZ, RZ, R16 ;  /* 0x000000ffff007224 */ /* 0x001fe200078e0010 */
[C---:B------:R-:W-:Y:S01]  /*4740*/  LOP3.LUT R2, R19.reuse, 0x160, RZ, 0xfc, !PT ;  /* 0x0000016013027812 */ /* 0x040fe200078efcff */
[----:B------:R-:W-:Y:S01]  /*4750*/  IMAD.HI.U32 R16, R4, R7, RZ ;  /* 0x0000000704107227 */ /* 0x000fe200078e00ff */
[----:B------:R-:W-:-:S03]  /*4760*/  LOP3.LUT R12, R19, 0x158, RZ, 0xfc, !PT ;  /* 0x00000158130c7812 */ /* 0x000fc600078efcff */
[----:B------:R-:W-:Y:S01]  /*4770*/  @!P0 IMAD.MOV R0, RZ, RZ, -R0 ;  /* 0x000000ffff008224 */ /* 0x000fe200078e0a00 */
[----:B------:R-:W-:Y:S01]  /*4780*/  ISETP.GE.AND P0, PT, R13, RZ, PT ;  /* 0x000000ff0d00720c */ /* 0x000fe20003f06270 */
[----:B------:R-:W-:Y:S01]  /*4790*/  IMAD.MOV R16, RZ, RZ, -R16 ;  /* 0x000000ffff107224 */ /* 0x000fe200078e0a10 */
[----:B------:R-:W-:Y:S01]  /*47a0*/  IABS R13, R12 ;  /* 0x0000000c000d7213 */ /* 0x000fe20000000000 */
[----:B------:R-:W-:Y:S01]  /*47b0*/  IMAD R6, R3, R5, R6 ;  /* 0x0000000503067224 */ /* 0x000fe200078e0206 */
[----:B------:R0:W-:Y:S01]  /*47c0*/  STL [R1+0x2e0], R0 ;  /* 0x0002e00001007387 */ /* 0x0001e20000100800 */
[----:B-1----:R-:W-:Y:S01]  /*47d0*/  IMAD.MOV.U32 R15, RZ, RZ, R9 ;  /* 0x000000ffff0f7224 */ /* 0x002fe200078e0009 */
[----:B------:R-:W-:Y:S01]  /*47e0*/  LOP3.LUT R5, R19, 0x15e, RZ, 0xfc, !PT ;  /* 0x0000015e13057812 */ /* 0x000fe200078efcff */
[----:B------:R-:W-:Y:S01]  /*47f0*/  @!P2 IMAD.IADD R11, R11, 0x1, -R3 ;  /* 0x000000010b0ba824 */ /* 0x000fe200078e0a03 */
[----:B------:R-:W-:Y:S01]  /*4800*/  IABS R9, R2 ;  /* 0x0000000200097213 */ /* 0x000fe20000000000 */
[----:B------:R-:W-:Y:S01]  /*4810*/  IMAD R7, R3, R16, R7 ;  /* 0x0000001003077224 */ /* 0x000fe200078e0207 */
[----:B------:R-:W-:Y:S01]  /*4820*/  LOP3.LUT R16, R19, 0x15c, RZ, 0xfc, !PT ;  /* 0x0000015c13107812 */ /* 0x000fe200078efcff */
[----:B------:R-:W-:Y:S01]  /*4830*/  @!P5 IMAD.MOV R15, RZ, RZ, -R15 ;  /* 0x000000ffff0fd224 */ /* 0x000fe200078e0a0f */
[----:B------:R-:W-:Y:S01]  /*4840*/  ISETP.GT.U32.AND P5, PT, R3, R6, PT ;  /* 0x000000060300720c */ /* 0x000fe20003fa4070 */
[----:B------:R-:W-:Y:S01]  /*4850*/  @!P1 IMAD.IADD R21, R21, 0x1, -R3 ;  /* 0x0000000115159824 */ /* 0x000fe200078e0a03 */
[C---:B------:R-:W-:Y:S01]  /*4860*/  ISETP.GT.U32.AND P2, PT, R3.reuse, R11, PT ;  /* 0x0000000b0300720c */ /* 0x040fe20003f44070 */
[----:B0-----:R-:W-:Y:S01]  /*4870*/  IMAD.MOV.U32 R0, RZ, RZ, R8 ;  /* 0x000000ffff007224 */ /* 0x001fe200078e0008 */
[----:B------:R-:W-:Y:S01]  /*4880*/  IABS R8, R5 ;  /* 0x0000000500087213 */ /* 0x000fe20000000000 */
[----:B------:R-:W-:Y:S01]  /*4890*/  STL [R1+0x2dc], R15 ;  /* 0x0002dc0f01007387 */ /* 0x000fe20000100800 */
[C---:B------:R-:W-:Y:S01]  /*48a0*/  ISETP.GT.U32.AND P1, PT, R3.reuse, R21, PT ;  /* 0x000000150300720c */ /* 0x040fe20003f24070 */
[----:B------:R-:W-:Y:S01]  /*48b0*/  @!P6 IMAD.MOV R0, RZ, RZ, -R0 ;  /* 0x000000ffff00e224 */ /* 0x000fe200078e0a00 */
[----:B------:R-:W-:Y:S01]  /*48c0*/  ISETP.GT.U32.AND P6, PT, R3, R7, PT ;  /* 0x000000070300720c */ /* 0x000fe20003fc4070 */
[----:B------:R-:W-:Y:S01]  /*48d0*/  IMAD.HI.U32 R20, R4, R13, RZ ;  /* 0x0000000d04147227 */ /* 0x000fe200078e00ff */
[----:B------:R-:W-:-:S02]  /*48e0*/  IABS R17, R16 ;  /* 0x0000001000117213 */ /* 0x000fc40000000000 */
[----:B------:R0:W-:Y:S01]  /*48f0*/  STL [R1+0x370], R0 ;  /* 0x0003700001007387 */ /* 0x0001e20000100800 */
[--C-:B------:R-:W-:Y:S02]  /*4900*/  @!P5 IMAD.IADD R6, R6, 0x1, -R3.reuse ;  /* 0x000000010606d824 */ /* 0x100fe400078e0a03 */
[----:B------:R-:W-:Y:S01]  /*4910*/  @!P2 IMAD.IADD R11, R11, 0x1, -R3 ;  /* 0x000000010b0ba824 */ /* 0x000fe200078e0a03 */
[----:B------:R-:W-:Y:S01]  /*4920*/  ISETP.GE.AND P2, PT, R10, RZ, PT ;  /* 0x000000ff0a00720c */ /* 0x000fe20003f46270 */
[----:B------:R-:W-:Y:S01]  /*4930*/  IMAD.HI.U32 R10, R4, R9, RZ ;  /* 0x00000009040a7227 */ /* 0x000fe200078e00ff */
[----:B------:R-:W-:-:S03]  /*4940*/  ISETP.GT.U32.AND P5, PT, R3, R6, PT ;  /* 0x000000060300720c */ /* 0x000fc60003fa4070 */
[--C-:B------:R-:W-:Y:S02]  /*4950*/  @!P6 IMAD.IADD R7, R7, 0x1, -R3.reuse ;  /* 0x000000010707e824 */ /* 0x100fe400078e0a03 */
[----:B------:R-:W-:Y:S01]  /*4960*/  @!P1 IMAD.IADD R21, R21, 0x1, -R3 ;  /* 0x0000000115159824 */ /* 0x000fe200078e0a03 */
[----:B------:R-:W-:Y:S01]  /*4970*/  ISETP.GE.AND P1, PT, R2, RZ, PT ;  /* 0x000000ff0200720c */ /* 0x000fe20003f26270 */
[----:B------:R-:W-:Y:S01]  /*4980*/  IMAD.HI.U32 R2, R4, R8, RZ ;  /* 0x0000000804027227 */ /* 0x000fe200078e00ff */
[----:B------:R-:W-:-:S03]  /*4990*/  ISETP.GT.U32.AND P6, PT, R3, R7, PT ;  /* 0x000000070300720c */ /* 0x000fc60003fc4070 */
[----:B------:R-:W-:Y:S02]  /*49a0*/  IMAD.MOV R10, RZ, RZ, -R10 ;  /* 0x000000ffff0a7224 */ /* 0x000fe400078e0a0a */
[----:B------:R-:W-:Y:S02]  /*49b0*/  IMAD.MOV R2, RZ, RZ, -R2 ;  /* 0x000000ffff027224 */ /* 0x000fe400078e0a02 */
[----:B------:R-:W-:Y:S01]  /*49c0*/  IMAD R9, R3, R10, R9 ;  /* 0x0000000a03097224 */ /* 0x000fe200078e0209 */
[----:B------:R-:W-:Y:S01]  /*49d0*/  LOP3.LUT R10, R19, 0x15a, RZ, 0xfc, !PT ;  /* 0x0000015a130a7812 */ /* 0x000fe200078efcff */
[----:B------:R-:W-:Y:S01]  /*49e0*/  IMAD R8, R3, R2, R8 ;  /* 0x0000000203087224 */ /* 0x000fe200078e0208 */
[----:B------:R-:W-:Y:S01]  /*49f0*/  LOP3.LUT R2, R19, 0x156, RZ, 0xfc, !PT ;  /* 0x0000015613027812 */ /* 0x000fe200078efcff */
[----:B------:R-:W-:Y:S01]  /*4a00*/  @!P5 IMAD.IADD R6, R6, 0x1, -R3 ;  /* 0x000000010606d824 */ /* 0x000fe200078e0a03 */
[----:B------:R-:W-:Y:S01]  /*4a10*/  ISETP.GT.U32.AND P5, PT, R3, R9, PT ;  /* 0x000000090300720c */ /* 0x000fe20003fa4070 */
[----:B0-----:R-:W-:Y:S01]  /*4a20*/  IMAD.MOV.U32 R0, RZ, RZ, R11 ;  /* 0x000000ffff007224 */ /* 0x001fe200078e000b */
[----:B------:R-:W-:Y:S01]  /*4a30*/  IABS R18, R10 ;  /* 0x0000000a00127213 */ /* 0x000fe20000000000 */
[----:B------:R-:W-:Y:S01]  /*4a40*/  @!P6 IMAD.IADD R7, R7, 0x1, -R3 ;  /* 0x000000010707e824 */ /* 0x000fe200078e0a03 */
[----:B------:R-:W-:Y:S01]  /*4a50*/  ISETP.GT.U32.AND P6, PT, R3, R8, PT ;  /* 0x000000080300720c */ /* 0x000fe20003fc4070 */
[----:B------:R-:W-:Y:S01]  /*4a60*/  @!P0 IMAD.MOV R0, RZ, RZ, -R0 ;  /* 0x000000ffff008224 */ /* 0x000fe200078e0a00 */
[----:B------:R-:W-:Y:S01]  /*4a70*/  ISETP.GE.AND P0, PT, R5, RZ, PT ;  /* 0x000000ff0500720c */ /* 0x000fe20003f06270 */
[----:B------:R-:W-:Y:S01]  /*4a80*/  IMAD.HI.U32 R5, R4, R17, RZ ;  /* 0x0000001104057227 */ /* 0x000fe200078e00ff */
[----:B------:R-:W-:-:S02]  /*4a90*/  LOP3.LUT R11, R19, 0x154, RZ, 0xfc, !PT ;  /* 0x00000154130b7812 */ /* 0x000fc400078efcff */
[----:B------:R0:W-:Y:S01]  /*4aa0*/  STL [R1+0x2f8], R0 ;  /* 0x0002f80001007387 */ /* 0x0001e20000100800 */
[----:B------:R-:W-:Y:S02]  /*4ab0*/  IMAD.MOV R5, RZ, RZ, -R5 ;  /* 0x000000ffff057224 */ /* 0x000fe400078e0a05 */
[----:B------:R-:W-:Y:S02]  /*4ac0*/  @!P5 IMAD.IADD R9, R9, 0x1, -R3 ;  /* 0x000000010909d824 */ /* 0x000fe400078e0a03 */
[C---:B------:R-:W-:Y:S01]  /*4ad0*/  IMAD R17, R3.reuse, R5, R17 ;  /* 0x0000000503117224 */ /* 0x040fe200078e0211 */
[----:B------:R-:W-:Y:S01]  /*4ae0*/  IABS R5, R2 ;  /* 0x0000000200057213 */ /* 0x000fe20000000000 */
[----:B------:R-:W-:Y:S01]  /*4af0*/  @!P6 IMAD.IADD R8, R8, 0x1, -R3 ;  /* 0x000000010808e824 */ /* 0x000fe200078e0a03 */
[C---:B------:R-:W-:Y:S01]  /*4b00*/  ISETP.GT.U32.AND P6, PT, R3.reuse, R9, PT ;  /* 0x000000090300720c */ /* 0x040fe20003fc4070 */
[----:B------:R-:W-:Y:S01]  /*4b10*/  IMAD.HI.U32 R22, R4, R18, RZ ;  /* 0x0000001204167227 */ /* 0x000fe200078e00ff */
[----:B------:R-:W-:-:S03]  /*4b20*/  ISETP.GT.U32.AND P5, PT, R3, R17, PT ;  /* 0x000000110300720c */ /* 0x000fc60003fa4070 */
[----:B0-----:R-:W-:Y:S02]  /*4b30*/  IMAD.MOV.U32 R0, RZ, RZ, R21 ;  /* 0x000000ffff007224 */ /* 0x001fe400078e0015 */
[----:B------:R-:W-:Y:S02]  /*4b40*/  IMAD.MOV R22, RZ, RZ, -R22 ;  /* 0x000000ffff167224 */ /* 0x000fe400078e0a16 */
[----:B------:R-:W-:Y:S01]  /*4b50*/  @!P4 IMAD.MOV R0, RZ, RZ, -R0 ;  /* 0x000000ffff00c224 */ /* 0x000fe200078e0a00 */
[----:B------:R-:W-:Y:S01]  /*4b60*/  ISETP.GE.AND P4, PT, R16, RZ, PT ;  /* 0x000000ff1000720c */ /* 0x000fe20003f86270 */
[----:B------:R-:W-:Y:S01]  /*4b70*/  IMAD R16, R3, R22, R18 ;  /* 0x0000001603107224 */ /* 0x000fe200078e0212 */
[----:B------:R-:W-:Y:S01]  /*4b80*/  IABS R18, R11 ;  /* 0x0000000b00127213 */ /* 0x000fe20000000000 */
[----:B------:R-:W-:Y:S01]  /*4b90*/  IMAD.MOV.U32 R21, RZ, RZ, R5 ;  /* 0x000000ffff157224 */ /* 0x000fe200078e0005 */
[----:B------:R0:W-:Y:S01]  /*4ba0*/  STL [R1+0x300], R0 ;  /* 0x0003000001007387 */ /* 0x0001e20000100800 */
[----:B------:R-:W-:-:S02]  /*4bb0*/  IMAD.MOV R20, RZ, RZ, -R20 ;  /* 0x000000ffff147224 */ /* 0x000fc400078e0a14 */
[----:B------:R-:W-:Y:S01]  /*4bc0*/  @!P6 IMAD.IADD R9, R9, 0x1, -R3 ;  /* 0x000000010909e824 */ /* 0x000fe200078e0a03 */
[C---:B------:R-:W-:Y:S01]  /*4bd0*/  ISETP.GT.U32.AND P6, PT, R3.reuse, R16, PT ;  /* 0x000000100300720c */ /* 0x040fe20003fc4070 */
[----:B------:R-:W-:Y:S02]  /*4be0*/  IMAD R5, R3, R20, R13 ;  /* 0x0000001403057224 */ /* 0x000fe400078e020d */
[----:B------:R-:W-:Y:S02]  /*4bf0*/  @!P5 IMAD.IADD R17, R17, 0x1, -R3 ;  /* 0x000000011111d824 */ /* 0x000fe400078e0a03 */
[----:B------:R-:W-:Y:S02]  /*4c00*/  IMAD.MOV.U32 R13, RZ, RZ, R7 ;  /* 0x000000ffff0d7224 */ /* 0x000fe400078e0007 */
[----:B0-----:R-:W-:Y:S01]  /*4c10*/  IMAD.MOV.U32 R0, RZ, RZ, R6 ;  /* 0x000000ffff007224 */ /* 0x001fe200078e0006 */
[----:B------:R-:W-:Y:S01]  /*4c20*/  ISETP.GT.U32.AND P5, PT, R3, R17, PT ;  /* 0x000000110300720c */ /* 0x000fe20003fa4070 */
[----:B------:R-:W-:-:S04]  /*4c30*/  IMAD.HI.U32 R6, R4, R21, RZ ;  /* 0x0000001504067227 */ /* 0x000fc800078e00ff */
[----:B------:R-:W-:Y:S01]  /*4c40*/  @!P3 IMAD.MOV R0, RZ, RZ, -R0 ;  /* 0x000000ffff00b224 */ /* 0x000fe200078e0a00 */
[----:B------:R-:W-:Y:S01]  /*4c50*/  ISETP.GT.U32.AND P3, PT, R3, R8, PT ;  /* 0x000000080300720c */ /* 0x000fe20003f64070 */
[----:B------:R-:W-:-:S03]  /*4c60*/  IMAD.HI.U32 R7, R4, R18, RZ ;  /* 0x0000001204077227 */ /* 0x000fc600078e00ff */
[----:B------:R0:W-:Y:S01]  /*4c70*/  STL [R1+0x2fc], R0 ;  /* 0x0002fc0001007387 */ /* 0x0001e20000100800 */
[----:B------:R-:W-:Y:S02]  /*4c80*/  IMAD.MOV R6, RZ, RZ, -R6 ;  /* 0x000000ffff067224 */ /* 0x000fe400078e0a06 */
[----:B------:R-:W-:Y:S02]  /*4c90*/  @!P6 IMAD.IADD R16, R16, 0x1, -R3 ;  /* 0x000000011010e824 */ /* 0x000fe400078e0a03 */
[----:B------:R-:W-:Y:S01]  /*4ca0*/  @!P2 IMAD.MOV R13, RZ, RZ, -R13 ;  /* 0x000000ffff0da224 */ /* 0x000fe200078e0a0d */
[----:B------:R-:W-:Y:S01]  /*4cb0*/  ISETP.GE.AND P2, PT, R10, RZ, PT ;  /* 0x000000ff0a00720c */ /* 0x000fe20003f46270 */
[--C-:B------:R-:W-:Y:S01]  /*4cc0*/  @!P5 IMAD.IADD R17, R17, 0x1, -R3.reuse ;  /* 0x000000011111d824 */ /* 0x100fe200078e0a03 */
[----:B------:R-:W-:Y:S01]  /*4cd0*/  ISETP.GE.AND P5, PT, R2, RZ, PT ;  /* 0x000000ff0200720c */ /* 0x000fe20003fa6270 */
[----:B------:R-:W-:Y:S01]  /*4ce0*/  @!P3 IMAD.IADD R8, R8, 0x1, -R3 ;  /* 0x000000010808b824 */ /* 0x000fe200078e0a03 */
[----:B------:R-:W-:Y:S01]  /*4cf0*/  STL [R1+0x2f4], R13 ;  /* 0x0002f40d01007387 */ /* 0x000fe20000100800 */
[----:B0-----:R-:W-:Y:S01]  /*4d00*/  IMAD.MOV.U32 R0, RZ, RZ, R9 ;  /* 0x000000ffff007224 */ /* 0x001fe200078e0009 */
[----:B------:R-:W-:Y:S01]  /*4d10*/  ISETP.GE.AND P3, PT, R12, RZ, PT ;  /* 0x000000ff0c00720c */ /* 0x000fe20003f66270 */
[----:B------:R-:W-:Y:S01]  /*4d20*/  IMAD.MOV R9, RZ, RZ, -R7 ;  /* 0x000000ffff097224 */ /* 0x000fe200078e0a07 */
[----:B------:R-:W-:Y:S01]  /*4d30*/  LOP3.LUT R12, R19, 0x14c, RZ, 0xfc, !PT ;  /* 0x0000014c130c7812 */ /* 0x000fe200078efcff */
[----:B------:R-:W-:Y:S01]  /*4d40*/  @!P1 IMAD.MOV R0, RZ, RZ, -R0 ;  /* 0x000000ffff009224 */ /* 0x000fe200078e0a00 */
[C---:B------:R-:W-:Y:S01]  /*4d50*/  ISETP.GT.U32.AND P1, PT, R3.reuse, R5, PT ;  /* 0x000000050300720c */ /* 0x040fe20003f24070 */
[----:B------:R-:W-:Y:S01]  /*4d60*/  IMAD R7, R3, R6, R21 ;  /* 0x0000000603077224 */ /* 0x000fe200078e0215 */
[----:B------:R-:W-:Y:S01]  /*4d70*/  LOP3.LUT R6, R19, 0x150, RZ, 0xfc, !PT ;  /* 0x0000015013067812 */ /* 0x000fe200078efcff */
[----:B------:R-:W-:Y:S01]  /*4d80*/  IMAD R2, R3, R9, R18 ;  /* 0x0000000903027224 */ /* 0x000fe200078e0212 */
[----:B------:R0:W-:Y:S01]  /*4d90*/  STL [R1+0x2f0], R0 ;  /* 0x0002f00001007387 */ /* 0x0001e20000100800 */
[----:B------:R-:W-:Y:S01]  /*4da0*/  LOP3.LUT R9, R19, 0x152, RZ, 0xfc, !PT ;  /* 0x0000015213097812 */ /* 0x000fe200078efcff */
[----:B------:R-:W-:Y:S01]  /*4db0*/  IMAD.MOV.U32 R15, RZ, RZ, R17 ;  /* 0x000000ffff0f7224 */ /* 0x000fe200078e0011 */
[----:B------:R-:W-:-:S02]  /*4dc0*/  ISETP.GT.U32.AND P6, PT, R3, R7, PT ;  /* 0x000000070300720c */ /* 0x000fc40003fc4070 */
[----:B------:R-:W-:Y:S01]  /*4dd0*/  IABS R18, R9 ;  /* 0x0000000900127213 */ /* 0x000fe20000000000 */
[----:B------:R-:W-:Y:S01]  /*4de0*/  @!P4 IMAD.MOV R15, RZ, RZ, -R15 ;  /* 0x000000ffff0fc224 */ /* 0x000fe200078e0a0f */
[----:B------:R-:W-:Y:S02]  /*4df0*/  IABS R20, R6 ;  /* 0x0000000600147213 */ /* 0x000fe40000000000 */
[--C-:B------:R-:W-:Y:S01]  /*4e00*/  @!P1 IMAD.IADD R5, R5, 0x1, -R3.reuse ;  /* 0x0000000105059824 */ /* 0x100fe200078e0a03 */
[----:B------:R-:W-:Y:S01]  /*4e10*/  IABS R10, R12 ;  /* 0x0000000c000a7213 */ /* 0x000fe20000000000 */
[----:B0-----:R-:W-:Y:S01]  /*4e20*/  IMAD.MOV.U32 R0, RZ, RZ, R8 ;  /* 0x000000ffff007224 */ /* 0x001fe200078e0008 */
[----:B------:R-:W-:Y:S01]  /*4e30*/  LOP3.LUT R8, R19, 0x14e, RZ, 0xfc, !PT ;  /* 0x0000014e13087812 */ /* 0x000fe200078efcff */
[----:B------:R-:W-:Y:S01]  /*4e40*/  IMAD.HI.U32 R21, R4, R18, RZ ;  /* 0x0000001204157227 */ /* 0x000fe200078e00ff */
[C---:B------:R-:W-:Y:S02]  /*4e50*/  ISETP.GT.U32.AND P1, PT, R3.reuse, R5, PT ;  /* 0x000000050300720c */ /* 0x040fe40003f24070 */
[----:B------:R-:W-:Y:S01]  /*4e60*/  IABS R13, R8 ;  /* 0x00000008000d7213 */ /* 0x000fe20000000000 */
[----:B------:R-:W-:Y:S01]  /*4e70*/  @!P0 IMAD.MOV R0, RZ, RZ, -R0 ;  /* 0x000000ffff008224 */ /* 0x000fe200078e0a00 */
[----:B------:R-:W-:Y:S01]  /*4e80*/  ISETP.GT.U32.AND P0, PT, R3, R16, PT ;  /* 0x000000100300720c */ /* 0x000fe20003f04070 */
[----:B------:R-:W-:-:S02]  /*4e90*/  @!P6 IMAD.IADD R7, R7, 0x1, -R3 ;  /* 0x000000010707e824 */ /* 0x000fc400078e0a03 */
[----:B------:R-:W-:Y:S01]  /*4ea0*/  IMAD.MOV R21, RZ, RZ, -R21 ;  /* 0x000000ffff157224 */ /* 0x000fe200078e0a15 */
[----:B------:R0:W-:Y:S01]  /*4eb0*/  STL [R1+0x310], R0 ;  /* 0x0003100001007387 */ /* 0x0001e20000100800 */
[----:B------:R-:W-:Y:S01]  /*4ec0*/  IMAD.HI.U32 R22, R4, R13, RZ ;  /* 0x0000000d04167227 */ /* 0x000fe200078e00ff */
[----:B------:R-:W-:Y:S02]  /*4ed0*/  ISETP.GT.U32.AND P6, PT, R3, R7, PT ;  /* 0x000000070300720c */ /* 0x000fe40003fc4070 */
[----:B------:R-:W-:Y:S01]  /*4ee0*/  STL [R1+0x318], R15 ;  /* 0x0003180f01007387 */ /* 0x000fe20000100800 */
[--C-:B------:R-:W-:Y:S01]  /*4ef0*/  @!P1 IMAD.IADD R5, R5, 0x1, -R3.reuse ;  /* 0x0000000105059824 */ /* 0x100fe200078e0a03 */
[----:B------:R-:W-:Y:S01]  /*4f00*/  ISETP.GE.AND P1, PT, R11, RZ, PT ;  /* 0x000000ff0b00720c */ /* 0x000fe20003f26270 */
[C---:B------:R-:W-:Y:S02]  /*4f10*/  IMAD R11, R3.reuse, R21, R18 ;  /* 0x00000015030b7224 */ /* 0x040fe400078e0212 */
[----:B------:R-:W-:Y:S01]  /*4f20*/  @!P0 IMAD.IADD R16, R16, 0x1, -R3 ;  /* 0x0000000110108824 */ /* 0x000fe200078e0a03 */
[----:B------:R-:W-:Y:S01]  /*4f30*/  ISETP.GT.U32.AND P0, PT, R3, R2, PT ;  /* 0x000000020300720c */ /* 0x000fe20003f04070 */
[----:B------:R-:W-:-:S04]  /*4f40*/  IMAD.HI.U32 R18, R4, R20, RZ ;  /* 0x0000001404127227 */ /* 0x000fc800078e00ff */
[----:B------:R-:W-:Y:S01]  /*4f50*/  @!P6 IMAD.IADD R7, R7, 0x1, -R3 ;  /* 0x000000010707e824 */ /* 0x000fe200078e0a03 */
[----:B------:R-:W-:Y:S01]  /*4f60*/  ISETP.GT.U32.AND P6, PT, R3, R11, PT ;  /* 0x0000000b0300720c */ /* 0x000fe20003fc4070 */
[----:B0-----:R-:W-:Y:S02]  /*4f70*/  IMAD.MOV.U32 R0, RZ, RZ, R16 ;  /* 0x000000ffff007224 */ /* 0x001fe400078e0010 */
[----:B------:R-:W-:-:S04]  /*4f80*/  IMAD.HI.U32 R21, R4, R10, RZ ;  /* 0x0000000a04157227 */ /* 0x000fc800078e00ff */
[--C-:B------:R-:W-:Y:S01]  /*4f90*/  @!P0 IMAD.IADD R2, R2, 0x1, -R3.reuse ;  /* 0x0000000102028824 */ /* 0x100fe200078e0a03 */
[----:B------:R-:W-:Y:S01]  /*4fa0*/  ISETP.GE.AND P0, PT, R9, RZ, PT ;  /* 0x000000ff0900720c */ /* 0x000fe20003f06270 */
[----:B------:R-:W-:Y:S01]  /*4fb0*/  IMAD.MOV R18, RZ, RZ, -R18 ;  /* 0x000000ffff127224 */ /* 0x000fe200078e0a12 */
[----:B------:R-:W-:Y:S01]  /*4fc0*/  LOP3.LUT R9, R19, 0x14a, RZ, 0xfc, !PT ;  /* 0x0000014a13097812 */ /* 0x000fe200078efcff */
[----:B------:R-:W-:Y:S02]  /*4fd0*/  @!P2 IMAD.MOV R0, RZ, RZ, -R0 ;  /* 0x000000ffff00a224 */ /* 0x000fe400078e0a00 */
[----:B------:R-:W-:Y:S01]  /*4fe0*/  @!P6 IMAD.IADD R11, R11, 0x1, -R3 ;  /* 0x000000010b0be824 */ /* 0x000fe200078e0a03 */
[C---:B------:R-:W-:Y:S01]  /*4ff0*/  ISETP.GT.U32.AND P6, PT, R3.reuse, R2, PT ;  /* 0x000000020300720c */ /* 0x040fe20003fc4070 */
[----:B------:R-:W-:Y:S01]  /*5000*/  IMAD.MOV R22, RZ, RZ, -R22 ;  /* 0x000000ffff167224 */ /* 0x000fe200078e0a16 */
[----:B------:R0:W-:Y:S01]  /*5010*/  STL [R1+0x314], R0 ;  /* 0x0003140001007387 */ /* 0x0001e20000100800 */
[----:B------:R-:W-:Y:S01]  /*5020*/  IMAD.MOV R21, RZ, RZ, -R21 ;  /* 0x000000ffff157224 */ /* 0x000fe200078e0a15 */
[C---:B------:R-:W-:Y:S01]  /*5030*/  ISETP.GT.U32.AND P2, PT, R3.reuse, R11, PT ;  /* 0x0000000b0300720c */ /* 0x040fe20003f44070 */
[----:B------:R-:W-:Y:S01]  /*5040*/  IMAD R18, R3, R18, R20 ;  /* 0x0000001203127224 */ /* 0x000fe200078e0214 */
[----:B------:R-:W-:Y:S01]  /*5050*/  LOP3.LUT R20, R19, 0x148, RZ, 0xfc, !PT ;  /* 0x0000014813147812 */ /* 0x000fe200078efcff */
[----:B------:R-:W-:-:S02]  /*5060*/  IMAD R13, R3, R22, R13 ;  /* 0x00000016030d7224 */ /* 0x000fc400078e020d */
[C---:B------:R-:W-:Y:S01]  /*5070*/  IMAD R10, R3.reuse, R21, R10 ;  /* 0x00000015030a7224 */ /* 0x040fe200078e020a */
[----:B------:R-:W-:Y:S01]  /*5080*/  IABS R21, R9 ;  /* 0x0000000900157213 */ /* 0x000fe20000000000 */
[----:B------:R-:W-:Y:S01]  /*5090*/  @!P3 IMAD.MOV R5, RZ, RZ, -R5 ;  /* 0x000000ffff05b224 */ /* 0x000fe200078e0a05 */
[C---:B------:R-:W-:Y:S01]  /*50a0*/  ISETP.GT.U32.AND P4, PT, R3.reuse, R18, PT ;  /* 0x000000120300720c */ /* 0x040fe20003f84070 */
[----:B0-----:R-:W-:Y:S01]  /*50b0*/  IMAD.MOV.U32 R0, RZ, RZ, R7 ;  /* 0x000000ffff007224 */ /* 0x001fe200078e0007 */
[C---:B------:R-:W-:Y:S01]  /*50c0*/  ISETP.GT.U32.AND P3, PT, R3.reuse, R13, PT ;  /* 0x0000000d0300720c */ /* 0x040fe20003f64070 */
[----:B------:R-:W-:Y:S01]  /*50d0*/  @!P6 IMAD.IADD R2, R2, 0x1, -R3 ;  /* 0x000000010202e824 */ /* 0x000fe200078e0a03 */
[----:B------:R-:W-:Y:S01]  /*50e0*/  STL [R1+0x33c], R5 ;  /* 0x00033c0501007387 */ /* 0x000fe20000100800 */
[----:B------:R-:W-:Y:S01]  /*50f0*/  @!P5 IMAD.MOV R0, RZ, RZ, -R0 ;  /* 0x000000ffff00d224 */ /* 0x000fe200078e0a00 */
[----:B------:R-:W-:Y:S01]  /*5100*/  ISETP.GT.U32.AND P6, PT, R3, R10, PT ;  /* 0x0000000a0300720c */ /* 0x000fe20003fc4070 */
[----:B------:R-:W-:Y:S01]  /*5110*/  IMAD.MOV.U32 R16, RZ, RZ, R21 ;  /* 0x000000ffff107224 */ /* 0x000fe200078e0015 */
[----:B------:R-:W-:Y:S01]  /*5120*/  ISETP.GE.AND P5, PT, R6, RZ, PT ;  /* 0x000000ff0600720c */ /* 0x000fe20003fa6270 */
[----:B------:R-:W-:Y:S01]  /*5130*/  @!P2 IMAD.IADD R11, R11, 0x1, -R3 ;  /* 0x000000010b0ba824 */ /* 0x000fe200078e0a03 */
[----:B------:R0:W-:Y:S01]  /*5140*/  STL [R1+0x338], R0 ;  /* 0x0003380001007387 */ /* 0x0001e20000100800 */
[----:B------:R-:W-:Y:S01]  /*5150*/  IMAD.HI.U32 R7, R4, R16, RZ ;  /* 0x0000001004077227 */ /* 0x000fe200078e00ff */
[----:B------:R-:W-:-:S02]  /*5160*/  ISETP.GE.AND P2, PT, R8, RZ, PT ;  /* 0x000000ff0800720c */ /* 0x000fc40003f46270 */
[----:B------:R-:W-:Y:S01]  /*5170*/  IABS R17, R20 ;  /* 0x0000001400117213 */ /* 0x000fe20000000000 */
[----:B------:R-:W-:Y:S02]  /*5180*/  IMAD.MOV R7, RZ, RZ, -R7 ;  /* 0x000000ffff077224 */ /* 0x000fe400078e0a07 */
[--C-:B------:R-:W-:Y:S01]  /*5190*/  @!P4 IMAD.IADD R18, R18, 0x1, -R3.reuse ;  /* 0x000000011212c824 */ /* 0x100fe200078e0a03 */
[----:B------:R-:W-:Y:S01]  /*51a0*/  ISETP.GE.AND P4, PT, R12, RZ, PT ;  /* 0x000000ff0c00720c */ /* 0x000fe20003f86270 */
[----:B------:R-:W-:Y:S01]  /*51b0*/  IMAD R8, R3, R7, R16 ;  /* 0x0000000703087224 */ /* 0x000fe200078e0210 */
[----:B------:R-:W-:Y:S01]  /*51c0*/  LOP3.LUT R12, R19, 0x146, RZ, 0xfc, !PT ;  /* 0x00000146130c7812 */ /* 0x000fe200078efcff */
[----:B0-----:R-:W-:Y:S02]  /*51d0*/  IMAD.MOV.U32 R0, RZ, RZ, R2 ;  /* 0x000000ffff007224 */ /* 0x001fe400078e0002 */
[--C-:B------:R-:W-:Y:S01]  /*51e0*/  @!P3 IMAD.IADD R13, R13, 0x1, -R3.reuse ;  /* 0x000000010d0db824 */ /* 0x100fe200078e0a03 */
[C---:B------:R-:W-:Y:S01]  /*51f0*/  ISETP.GT.U32.AND P3, PT, R3.reuse, R18, PT ;  /* 0x000000120300720c */ /* 0x040fe20003f64070 */
[----:B------:R-:W-:Y:S01]  /*5200*/  @!P1 IMAD.MOV R0, RZ, RZ, -R0 ;  /* 0x000000ffff009224 */ /* 0x000fe200078e0a00 */
[----:B------:R-:W-:Y:S01]  /*5210*/  IABS R7, R12 ;  /* 0x0000000c00077213 */ /* 0x000fe20000000000 */
[----:B------:R-:W-:Y:S01]  /*5220*/  @!P6 IMAD.IADD R10, R10, 0x1, -R3 ;  /* 0x000000010a0ae824 */ /* 0x000fe200078e0a03 */
[C---:B------:R-:W-:Y:S01]  /*5230*/  ISETP.GT.U32.AND P6, PT, R3.reuse, R13, PT ;  /* 0x0000000d0300720c */ /* 0x040fe20003fc4070 */
[----:B------:R-:W-:Y:S01]  /*5240*/  IMAD.MOV.U32 R5, RZ, RZ, R17 ;  /* 0x000000ffff057224 */ /* 0x000fe200078e0011 */
[----:B------:R0:W-:Y:S01]  /*5250*/  STL [R1+0x334], R0 ;  /* 0x0003340001007387 */ /* 0x0001e20000100800 */
[----:B------:R-:W-:Y:S01]  /*5260*/  IMAD.HI.U32 R17, R4, R7, RZ ;  /* 0x0000000704117227 */ /* 0x000fe200078e00ff */
[----:B------:R-:W-:-:S03]  /*5270*/  ISETP.GT.U32.AND P1, PT, R3, R10, PT ;  /* 0x0000000a0300720c */ /* 0x000fc60003f24070 */
[----:B------:R-:W-:-:S04]  /*5280*/  IMAD.HI.U32 R6, R4, R5, RZ ;  /* 0x0000000504067227 */ /* 0x000fc800078e00ff */
[----:B------:R-:W-:Y:S01]  /*5290*/  @!P3 IMAD.IADD R18, R18, 0x1, -R3 ;  /* 0x000000011212b824 */ /* 0x000fe200078e0a03 */
[----:B------:R-:W-:Y:S01]  /*52a0*/  ISETP.GE.AND P3, PT, R9, RZ, PT ;  /* 0x000000ff0900720c */ /* 0x000fe20003f66270 */
[----:B0-----:R-:W-:Y:S01]  /*52b0*/  IMAD.MOV.U32 R0, RZ, RZ, R11 ;  /* 0x000000ffff007224 */ /* 0x001fe200078e000b */
[----:B------:R-:W-:Y:S01]  /*52c0*/  LOP3.LUT R11, R19, 0x142, RZ, 0xfc, !PT ;  /* 0x00000142130b7812 */ /* 0x000fe200078efcff */
[----:B------:R-:W-:Y:S02]  /*52d0*/  IMAD.MOV R6, RZ, RZ, -R6 ;  /* 0x000000ffff067224 */ /* 0x000fe400078e0a06 */
[----:B------:R-:W-:Y:S01]  /*52e0*/  @!P0 IMAD.MOV R0, RZ, RZ, -R0 ;  /* 0x000000ffff008224 */ /* 0x000fe200078e0a00 */
[C---:B------:R-:W-:Y:S01]  /*52f0*/  ISETP.GT.U32.AND P0, PT, R3.reuse, R8, PT ;  /* 0x000000080300720c */ /* 0x040fe20003f04070 */
[----:B------:R-:W-:Y:S01]  /*5300*/  @!P1 IMAD.IADD R10, R10, 0x1, -R3 ;  /* 0x000000010a0a9824 */ /* 0x000fe200078e0a03 */
[----:B------:R-:W-:Y:S01]  /*5310*/  IABS R9, R11 ;  /* 0x0000000b00097213 */ /* 0x000fe20000000000 */
[----:B------:R-:W-:Y:S01]  /*5320*/  IMAD.MOV R17, RZ, RZ, -R17 ;  /* 0x000000ffff117224 */ /* 0x000fe200078e0a11 */
[----:B------:R0:W-:Y:S01]  /*5330*/  STL [R1+0x36c], R0 ;  /* 0x00036c0001007387 */ /* 0x0001e20000100800 */
[----:B------:R-:W-:Y:S01]  /*5340*/  IMAD R2, R3, R6, R5 ;  /* 0x0000000603027224 */ /* 0x000fe200078e0205 */
[----:B------:R-:W-:Y:S01]  /*5350*/  LOP3.LUT R6, R19, 0x144, RZ, 0xfc, !PT ;  /* 0x0000014413067812 */ /* 0x000fe200078efcff */
[----:B------:R-:W-:Y:S01]  /*5360*/  @!P6 IMAD.IADD R13, R13, 0x1, -R3 ;  /* 0x000000010d0de824 */ /* 0x000fe200078e0a03 */
[----:B------:R-:W-:Y:S01]  /*5370*/  ISETP.GE.AND P1, PT, R20, RZ, PT ;  /* 0x000000ff1400720c */ /* 0x000fe20003f26270 */
[C---:B------:R-:W-:Y:S01]  /*5380*/  IMAD R7, R3.reuse, R17, R7 ;  /* 0x0000001103077224 */ /* 0x040fe200078e0207 */
[----:B------:R-:W-:Y:S01]  /*5390*/  IABS R5, R6 ;  /* 0x0000000600057213 */ /* 0x000fe20000000000 */
[----:B------:R-:W-:Y:S01]  /*53a0*/  @!P2 IMAD.MOV R13, RZ, RZ, -R13 ;  /* 0x000000ffff0da224 */ /* 0x000fe200078e0a0d */
[C---:B------:R-:W-:Y:S01]  /*53b0*/  ISETP.GT.U32.AND P6, PT, R3.reuse, R2, PT ;  /* 0x000000020300720c */ /* 0x040fe20003fc4070 */
[----:B------:R-:W-:Y:S01]  /*53c0*/  @!P0 IMAD.IADD R8, R8, 0x1, -R3 ;  /* 0x0000000108088824 */ /* 0x000fe200078e0a03 */
[----:B------:R-:W-:Y:S01]  /*53d0*/  ISETP.GT.U32.AND P2, PT, R3, R7, PT ;  /* 0x000000070300720c */ /* 0x000fe20003f44070 */
[----:B0-----:R-:W-:Y:S01]  /*53e0*/  IMAD.MOV.U32 R0, RZ, RZ, R18 ;  /* 0x000000ffff007224 */ /* 0x001fe200078e0012 */
[----:B------:R-:W-:Y:S01]  /*53f0*/  ISETP.GE.AND P0, PT, R12, RZ, PT ;  /* 0x000000ff0c00720c */ /* 0x000fe20003f06270 */
[----:B------:R-:W-:Y:S01]  /*5400*/  IMAD.HI.U32 R16, R4, R5, RZ ;  /* 0x0000000504107227 */ /* 0x000fe200078e00ff */
[----:B------:R-:W-:-:S03]  /*5410*/  LOP3.LUT R18, R19, 0x136, RZ, 0xfc, !PT ;  /* 0x0000013613127812 */ /* 0x000fc600078efcff */
[----:B------:R-:W-:Y:S01]  /*5420*/  @!P5 IMAD.MOV R0, RZ, RZ, -R0 ;  /* 0x000000ffff00d224 */ /* 0x000fe200078e0a00 */
[C---:B------:R-:W-:Y:S01]  /*5430*/  ISETP.GT.U32.AND P5, PT, R3.reuse, R8, PT ;  /* 0x000000080300720c */ /* 0x040fe20003fa4070 */
[----:B------:R-:W-:Y:S02]  /*5440*/  IMAD.MOV R12, RZ, RZ, -R16 ;  /* 0x000000ffff0c7224 */ /* 0x000fe400078e0a10 */
[----:B------:R-:W-:Y:S01]  /*5450*/  @!P6 IMAD.IADD R2, R2, 0x1, -R3 ;  /* 0x000000010202e824 */ /* 0x000fe200078e0a03 */
[----:B------:R0:W-:Y:S01]  /*5460*/  STL [R1+0x368], R0 ;  /* 0x0003680001007387 */ /* 0x0001e20000100800 */
[----:B------:R-:W-:Y:S02]  /*5470*/  IMAD R5, R3, R12, R5 ;  /* 0x0000000c03057224 */ /* 0x000fe400078e0205 */
[----:B------:R-:W-:Y:S01]  /*5480*/  @!P2 IMAD.IADD R7, R7, 0x1, -R3 ;  /* 0x000000010707a824 */ /* 0x000fe200078e0a03 */
[----:B------:R1:W-:Y:S01]  /*5490*/  STL [R1+0x364], R13 ;  /* 0x0003640d01007387 */ /* 0x0003e20000100800 */
[----:B------:R-:W-:-:S03]  /*54a0*/  ISETP.GT.U32.AND P6, PT, R3, R2, PT ;  /* 0x000000020300720c */ /* 0x000fc60003fc4070 */
[C---:B------:R-:W-:Y:S01]  /*54b0*/  ISETP.GT.U32.AND P2, PT, R3.reuse, R7, PT ;  /* 0x000000070300720c */ /* 0x040fe20003f44070 */
[----:B------:R-:W-:Y:S01]  /*54c0*/  @!P5 IMAD.IADD R8, R8, 0x1, -R3 ;  /* 0x000000010808d824 */ /* 0x000fe200078e0a03 */
[----:B------:R-:W-:Y:S01]  /*54d0*/  ISETP.GT.U32.AND P5, PT, R3, R5, PT ;  /* 0x000000050300720c */ /* 0x000fe20003fa4070 */
[----:B0-----:R-:W-:Y:S02]  /*54e0*/  IMAD.MOV.U32 R0, RZ, RZ, R10 ;  /* 0x000000ffff007224 */ /* 0x001fe400078e000a */
[----:B------:R-:W-:-:S04]  /*54f0*/  IMAD.HI.U32 R10, R4, R9, RZ ;  /* 0x00000009040a7227 */ /* 0x000fc800078e00ff */
[----:B------:R-:W-:Y:S01]  /*5500*/  @!P4 IMAD.MOV R0, RZ, RZ, -R0 ;  /* 0x000000ffff00c224 */ /* 0x000fe200078e0a00 */
[----:B------:R-:W-:Y:S01]  /*5510*/  ISETP.GE.AND P4, PT, R6, RZ, PT ;  /* 0x000000ff0600720c */ /* 0x000fe20003f86270 */
[----:B------:R-:W-:Y:S01]  /*5520*/  IMAD.MOV R6, RZ, RZ, -R10 ;  /* 0x000000ffff067224 */ /* 0x000fe200078e0a0a */
[----:B------:R-:W-:Y:S01]  /*5530*/  LOP3.LUT R10, R19, 0x13e, RZ, 0xfc, !PT ;  /* 0x0000013e130a7812 */ /* 0x000fe200078efcff */
[----:B-1----:R-:W-:Y:S01]  /*5540*/  IMAD.MOV.U32 R13, RZ, RZ, R8 ;  /* 0x000000ffff0d7224 */ /* 0x002fe200078e0008 */
[----:B------:R0:W-:Y:S01]  /*5550*/  STL [R1+0x384], R0 ;  /* 0x0003840001007387 */ /* 0x0001e20000100800 */
[----:B------:R-:W-:Y:S01]  /*5560*/  IMAD R6, R3, R6, R9 ;  /* 0x0000000603067224 */ /* 0x000fe200078e0209 */
[----:B------:R-:W-:Y:S01]  /*5570*/  LOP3.LUT R9, R19, 0x13c, RZ, 0xfc, !PT ;  /* 0x0000013c13097812 */ /* 0x000fe200078efcff */
[----:B------:R-:W-:Y:S01]  /*5580*/  @!P3 IMAD.MOV R13, RZ, RZ, -R13 ;  /* 0x000000ffff0db224 */ /* 0x000fe200078e0a0d */
[----:B------:R-:W-:Y:S01]  /*5590*/  IABS R23, R10 ;  /* 0x0000000a00177213 */ /* 0x000fe20000000000 */
[--C-:B------:R-:W-:Y:S01]  /*55a0*/  @!P6 IMAD.IADD R2, R2, 0x1, -R3.reuse ;  /* 0x000000010202e824 */ /* 0x100fe200078e0a03 */
[----:B------:R-:W-:Y:S01]  /*55b0*/  ISETP.GT.U32.AND P3, PT, R3, R6, PT ;  /* 0x000000060300720c */ /* 0x000fe20003f64070 */
[--C-:B------:R-:W-:Y:S01]  /*55c0*/  @!P5 IMAD.IADD R5, R5, 0x1, -R3.reuse ;  /* 0x000000010505d824 */ /* 0x100fe200078e0a03 */
[----:B------:R-:W-:Y:S01]  /*55d0*/  IABS R12, R9 ;  /* 0x00000009000c7213 */ /* 0x000fe20000000000 */
[--C-:B------:R-:W-:Y:S01]  /*55e0*/  @!P2 IMAD.IADD R7, R7, 0x1, -R3.reuse ;  /* 0x000000010707a824 */ /* 0x100fe200078e0a03 */
[----:B------:R-:W-:Y:S01]  /*55f0*/  ISETP.GE.AND P6, PT, R11, RZ, PT ;  /* 0x000000ff0b00720c */ /* 0x000fe20003fc6270 */
[----:B0-----:R-:W-:Y:S01]  /*5600*/  IMAD.MOV.U32 R0, RZ, RZ, R2 ;  /* 0x000000ffff007224 */ /* 0x001fe200078e0002 */
[----:B------:R-:W-:Y:S01]  /*5610*/  LOP3.LUT R11, R19, 0x140, RZ, 0xfc, !PT ;  /* 0x00000140130b7812 */ /* 0x000fe200078efcff */
[----:B------:R-:W-:Y:S01]  /*5620*/  IMAD.MOV.U32 R8, RZ, RZ, R12 ;  /* 0x000000ffff087224 */ /* 0x000fe200078e000c */
[----:B------:R-:W-:Y:S01]  /*5630*/  ISETP.GE.AND P2, PT, R10, RZ, PT ;  /* 0x000000ff0a00720c */ /* 0x000fe20003f46270 */
[----:B------:R-:W-:Y:S01]  /*5640*/  IMAD.HI.U32 R12, R4, R23, RZ ;  /* 0x00000017040c7227 */ /* 0x000fe200078e00ff */
[----:B------:R-:W-:Y:S01]  /*5650*/  ISETP.GT.U32.AND P5, PT, R3, R5, PT ;  /* 0x000000050300720c */ /* 0x000fe20003fa4070 */
[----:B------:R0:W-:Y:S01]  /*5660*/  STL [R1+0x388], R13 ;  /* 0x0003880d01007387 */ /* 0x0001e20000100800 */
[----:B------:R-:W-:Y:S01]  /*5670*/  IABS R22, R11 ;  /* 0x0000000b00167213 */ /* 0x000fe20000000000 */
[----:B------:R-:W-:-:S02]  /*5680*/  @!P3 IMAD.IADD R6, R6, 0x1, -R3 ;  /* 0x000000010606b824 */ /* 0x000fc400078e0a03 */
[----:B------:R-:W-:Y:S02]  /*5690*/  IMAD.MOV R10, RZ, RZ, -R12 ;  /* 0x000000ffff0a7224 */ /* 0x000fe400078e0a0c */
[----:B------:R-:W-:Y:S01]  /*56a0*/  @!P1 IMAD.MOV R0, RZ, RZ, -R0 ;  /* 0x000000ffff009224 */ /* 0x000fe200078e0a00 */
[C---:B------:R-:W-:Y:S01]  /*56b0*/  ISETP.GT.U32.AND P3, PT, R3.reuse, R6, PT ;  /* 0x000000060300720c */ /* 0x040fe20003f64070 */
[----:B------:R-:W-:Y:S01]  /*56c0*/  IMAD R23, R3, R10, R23 ;  /* 0x0000000a03177224 */ /* 0x000fe200078e0217 */
[----:B------:R-:W-:Y:S01]  /*56d0*/  ISETP.GE.AND P1, PT, R11, RZ, PT ;  /* 0x000000ff0b00720c */ /* 0x000fe20003f26270 */
[----:B------:R-:W-:Y:S01]  /*56e0*/  IMAD.HI.U32 R11, R4, R22, RZ ;  /* 0x00000016040b7227 */ /* 0x000fe200078e00ff */
[----:B------:R1:W-:Y:S01]  /*56f0*/  STL [R1+0x394], R0 ;  /* 0x0003940001007387 */ /* 0x0003e20000100800 */
[----:B------:R-:W-:Y:S02]  /*5700*/  LOP3.LUT R10, R19, 0x13a, RZ, 0xfc, !PT ;  /* 0x0000013a130a7812 */ /* 0x000fe400078efcff */
[----:B------:R-:W-:-:S02]  /*5710*/  IMAD.MOV R11, RZ, RZ, -R11 ;  /* 0x000000ffff0b7224 */ /* 0x000fc400078e0a0b */
[--C-:B------:R-:W-:Y:S01]  /*5720*/  @!P5 IMAD.IADD R5, R5, 0x1, -R3.reuse ;  /* 0x000000010505d824 */ /* 0x100fe200078e0a03 */
[----:B------:R-:W-:Y:S01]  /*5730*/  ISETP.GE.AND P5, PT, R9, RZ, PT ;  /* 0x000000ff0900720c */ /* 0x000fe20003fa6270 */
[----:B------:R-:W-:Y:S01]  /*5740*/  IMAD R22, R3, R11, R22 ;  /* 0x0000000b03167224 */ /* 0x000fe200078e0216 */
[----:B------:R-:W-:Y:S01]  /*5750*/  LOP3.LUT R9, R19, 0x138, RZ, 0xfc, !PT ;  /* 0x0000013813097812 */ /* 0x000fe200078efcff */
[----:B------:R-:W-:Y:S01]  /*5760*/  @!P3 IMAD.IADD R6, R6, 0x1, -R3 ;  /* 0x000000010606b824 */ /* 0x000fe200078e0a03 */
[C---:B------:R-:W-:Y:S01]  /*5770*/  ISETP.GT.U32.AND P3, PT, R3.reuse, R23, PT ;  /* 0x000000170300720c */ /* 0x040fe20003f64070 */
[----:B0-----:R-:W-:Y:S01]  /*5780*/  IMAD.MOV.U32 R13, RZ, RZ, R7 ;  /* 0x000000ffff0d7224 */ /* 0x001fe200078e0007 */
[----:B------:R-:W-:Y:S01]  /*5790*/  IABS R11, R9 ;  /* 0x00000009000b7213 */ /* 0x000fe20000000000 */
[----:B-1----:R-:W-:Y:S01]  /*57a0*/  IMAD.MOV.U32 R0, RZ, RZ, R5 ;  /* 0x000000ffff007224 */ /* 0x002fe200078e0005 */
[----:B------:R-:W-:Y:S01]  /*57b0*/  IABS R7, R18 ;  /* 0x0000001200077213 */ /* 0x000fe20000000000 */
[----:B------:R-:W-:Y:S01]  /*57c0*/  @!P0 IMAD.MOV R13, RZ, RZ, -R13 ;  /* 0x000000ffff0d8224 */ /* 0x000fe200078e0a0d */
[----:B------:R-:W-:Y:S01]  /*57d0*/  ISETP.GT.U32.AND P0, PT, R3, R22, PT ;  /* 0x000000160300720c */ /* 0x000fe20003f04070 */
[----:B------:R-:W-:-:S03]  /*57e0*/  IMAD.HI.U32 R2, R4, R8, RZ ;  /* 0x0000000804027227 */ /* 0x000fc600078e00ff */
[----:B------:R0:W-:Y:S01]  /*57f0*/  STL [R1+0x39c], R13 ;  /* 0x00039c0d01007387 */ /* 0x0001e20000100800 */
[----:B------:R-:W-:Y:S01]  /*5800*/  @!P4 IMAD.MOV R0, RZ, RZ, -R0 ;  /* 0x000000ffff00c224 */ /* 0x000fe200078e0a00 */
[----:B------:R-:W-:Y:S01]  /*5810*/  ISETP.GE.AND P4, PT, R10, RZ, PT ;  /* 0x000000ff0a00720c */ /* 0x000fe20003f86270 */
[----:B------:R-:W-:Y:S01]  /*5820*/  @!P3 IMAD.IADD R23, R23, 0x1, -R3 ;  /* 0x000000011717b824 */ /* 0x000fe200078e0a03 */
[----:B------:R-:W-:Y:S01]  /*5830*/  IABS R10, R10 ;  /* 0x0000000a000a7213 */ /* 0x000fe20000000000 */
[----:B------:R-:W-:Y:S01]  /*5840*/  IMAD.MOV R2, RZ, RZ, -R2 ;  /* 0x000000ffff027224 */ /* 0x000fe200078e0a02 */
[----:B------:R1:W-:Y:S01]  /*5850*/  STL [R1+0x3d8], R0 ;  /* 0x0003d80001007387 */ /* 0x0003e20000100800 */
[----:B------:R-:W-:Y:S01]  /*5860*/  IMAD.HI.U32 R16, R4, R7, RZ ;  /* 0x0000000704107227 */ /* 0x000fe200078e00ff */
[----:B------:R-:W-:Y:S02]  /*5870*/  ISETP.GT.U32.AND P3, PT, R3, R23, PT ;  /* 0x000000170300720c */ /* 0x000fe40003f64070 */
[----:B0-----:R-:W-:Y:S01]  /*5880*/  LOP3.LUT R13, R19, 0x134, RZ, 0xfc, !PT ;  /* 0x00000134130d7812 */ /* 0x001fe200078efcff */
[----:B------:R-:W-:-:S02]  /*5890*/  IMAD R2, R3, R2, R8 ;  /* 0x0000000203027224 */ /* 0x000fc400078e0208 */
[----:B------:R-:W-:Y:S01]  /*58a0*/  IMAD.HI.U32 R12, R4, R10, RZ ;  /* 0x0000000a040c7227 */ /* 0x000fe200078e00ff */
[----:B------:R-:W-:-:S03]  /*58b0*/  IABS R17, R13 ;  /* 0x0000000d00117213 */ /* 0x000fc60000000000 */
[----:B-1----:R-:W-:Y:S02]  /*58c0*/  IMAD.MOV.U32 R0, RZ, RZ, R6 ;  /* 0x000000ffff007224 */ /* 0x002fe400078e0006 */
[----:B------:R-:W-:Y:S02]  /*58d0*/  @!P0 IMAD.IADD R22, R22, 0x1, -R3 ;  /* 0x0000000116168824 */ /* 0x000fe400078e0a03 */
[----:B------:R-:W-:Y:S01]  /*58e0*/  @!P6 IMAD.MOV R0, RZ, RZ, -R0 ;  /* 0x000000ffff00e224 */ /* 0x000fe200078e0a00 */
[C---:B------:R-:W-:Y:S01]  /*58f0*/  ISETP.GT.U32.AND P6, PT, R3.reuse, R2, PT ;  /* 0x000000020300720c */ /* 0x040fe20003fc4070 */
[----:B------:R-:W-:Y:S01]  /*5900*/  IMAD.MOV R12, RZ, RZ, -R12 ;  /* 0x000000ffff0c7224 */ /* 0x000fe200078e0a0c */
[C---:B------:R-:W-:Y:S01]  /*5910*/  ISETP.GT.U32.AND P0, PT, R3.reuse, R22, PT ;  /* 0x000000160300720c */ /* 0x040fe20003f04070 */
[----:B------:R-:W-:Y:S01]  /*5920*/  IMAD.HI.U32 R8, R4, R11, RZ ;  /* 0x0000000b04087227 */ /* 0x000fe200078e00ff */
[----:B------:R0:W-:Y:S03]  /*5930*/  STL [R1+0x3bc], R0 ;  /* 0x0003bc0001007387 */ /* 0x0001e60000100800 */
[----:B------:R-:W-:-:S02]  /*5940*/  IMAD R10, R3, R12, R10 ;  /* 0x0000000c030a7224 */ /* 0x000fc400078e020a */
[----:B------:R-:W-:Y:S02]  /*5950*/  IMAD.MOV R8, RZ, RZ, -R8 ;  /* 0x000000ffff087224 */ /* 0x000fe400078e0a08 */
[----:B------:R-:W-:Y:S01]  /*5960*/  @!P3 IMAD.IADD R23, R23, 0x1, -R3 ;  /* 0x000000011717b824 */ /* 0x000fe200078e0a03 */
[C---:B------:R-:W-:Y:S01]  /*5970*/  ISETP.GT.U32.AND P3, PT, R3.reuse, R10, PT ;  /* 0x0000000a0300720c */ /* 0x040fe20003f64070 */
[----:B------:R-:W-:Y:S02]  /*5980*/  IMAD R11, R3, R8, R11 ;  /* 0x00000008030b7224 */ /* 0x000fe400078e020b */
[----:B------:R-:W-:-:S04]  /*5990*/  IMAD.HI.U32 R5, R4, R17, RZ ;  /* 0x0000001104057227 */ /* 0x000fc800078e00ff */
[----:B------:R-:W-:Y:S01]  /*59a0*/  @!P6 IMAD.IADD R2, R2, 0x1, -R3 ;  /* 0x000000010202e824 */ /* 0x000fe200078e0a03 */
[----:B------:R-:W-:Y:S01]  /*59b0*/  ISETP.GT.U32.AND P6, PT, R3, R11, PT ;  /* 0x0000000b0300720c */ /* 0x000fe20003fc4070 */
[----:B------:R-:W-:Y:S02]  /*59c0*/  IMAD.MOV R5, RZ, RZ, -R5 ;  /* 0x000000ffff057224 */ /* 0x000fe400078e0a05 */
[----:B------:R-:W-:Y:S01]  /*59d0*/  @!P0 IMAD.IADD R22, R22, 0x1, -R3 ;  /* 0x0000000116168824 */ /* 0x000fe200078e0a03 */
[----:B------:R-:W-:Y:S01]  /*59e0*/  ISETP.GE.AND P0, PT, R9, RZ, PT ;  /* 0x000000ff0900720c */ /* 0x000fe20003f06270 */
[----:B------:R-:W-:Y:S01]  /*59f0*/  IMAD R17, R3, R5, R17 ;  /* 0x0000000503117224 */ /* 0x000fe200078e0211 */
[C---:B------:R-:W-:Y:S01]  /*5a00*/  LOP3.LUT R5, R19.reuse, 0x132, RZ, 0xfc, !PT ;  /* 0x0000013213057812 */ /* 0x040fe200078efcff */
[----:B------:R-:W-:Y:S01]  /*5a10*/  IMAD.MOV R6, RZ, RZ, -R16 ;  /* 0x000000ffff067224 */ /* 0x000fe200078e0a10 */
[----:B------:R-:W-:Y:S01]  /*5a20*/  LOP3.LUT R16, R19, 0x12e, RZ, 0xfc, !PT ;  /* 0x0000012e13107812 */ /* 0x000fe200078efcff */
[----:B------:R-:W-:Y:S01]  /*5a30*/  @!P3 IMAD.IADD R10, R10, 0x1, -R3 ;  /* 0x000000010a0ab824 */ /* 0x000fe200078e0a03 */
[----:B------:R-:W-:Y:S01]  /*5a40*/  IABS R12, R5 ;  /* 0x00000005000c7213 */ /* 0x000fe20000000000 */
[----:B0-----:R-:W-:Y:S01]  /*5a50*/  IMAD.MOV.U32 R0, RZ, RZ, R22 ;  /* 0x000000ffff007224 */ /* 0x001fe200078e0016 */
[C---:B------:R-:W-:Y:S01]  /*5a60*/  ISETP.GT.U32.AND P3, PT, R3.reuse, R2, PT ;  /* 0x000000020300720c */ /* 0x040fe20003f64070 */
[----:B------:R-:W-:Y:S01]  /*5a70*/  IMAD R7, R3, R6, R7 ;  /* 0x0000000603077224 */ /* 0x000fe200078e0207 */
[----:B------:R-:W-:Y:S01]  /*5a80*/  LOP3.LUT R6, R19, 0x130, RZ, 0xfc, !PT ;  /* 0x0000013013067812 */ /* 0x000fe200078efcff */
[----:B------:R-:W-:Y:S01]  /*5a90*/  @!P1 IMAD.MOV R0, RZ, RZ, -R0 ;  /* 0x000000ffff009224 */ /* 0x000fe200078e0a00 */
[----:B------:R-:W-:Y:S01]  /*5aa0*/  ISETP.GT.U32.AND P1, PT, R3, R10, PT ;  /* 0x0000000a0300720c */ /* 0x000fe20003f24070 */
[----:B------:R-:W-:Y:S01]  /*5ab0*/  @!P6 IMAD.IADD R11, R11, 0x1, -R3 ;  /* 0x000000010b0be824 */ /* 0x000fe200078e0a03 */
[----:B------:R-:W-:Y:S01]  /*5ac0*/  IABS R20, R6 ;  /* 0x0000000600147213 */ /* 0x000fe20000000000 */
[----:B------:R-:W-:Y:S01]  /*5ad0*/  IMAD.HI.U32 R24, R4, R12, RZ ;  /* 0x0000000c04187227 */ /* 0x000fe200078e00ff */
[----:B------:R0:W-:Y:S01]  /*5ae0*/  STL [R1+0x3b8], R0 ;  /* 0x0003b80001007387 */ /* 0x0001e20000100800 */
[----:B------:R-:W-:-:S02]  /*5af0*/  IABS R21, R16 ;  /* 0x0000001000157213 */ /* 0x000fc40000000000 */
[----:B------:R-:W-:Y:S01]  /*5b00*/  IMAD.MOV R24, RZ, RZ, -R24 ;  /* 0x000000ffff187224 */ /* 0x000fe200078e0a18 */
[----:B------:R-:W-:Y:S01]  /*5b10*/  ISETP.GT.U32.AND P6, PT, R3, R11, PT ;  /* 0x0000000b0300720c */ /* 0x000fe20003fc4070 */
[----:B------:R-:W-:Y:S01]  /*5b20*/  IMAD.HI.U32 R22, R4, R20, RZ ;  /* 0x0000001404167227 */ /* 0x000fe200078e00ff */
[----:B------:R-:W-:-:S03]  /*5b30*/  LOP3.LUT R9, R19, 0x12c, RZ, 0xfc, !PT ;  /* 0x0000012c13097812 */ /* 0x000fc600078efcff */
[----:B------:R-:W-:Y:S01]  /*5b40*/  @!P3 IMAD.IADD R2, R2, 0x1, -R3 ;  /* 0x000000010202b824 */ /* 0x000fe200078e0a03 */
[C---:B------:R-:W-:Y:S01]  /*5b50*/  ISETP.GT.U32.AND P3, PT, R3.reuse, R17, PT ;  /* 0x000000110300720c */ /* 0x040fe20003f64070 */
[----:B0-----:R-:W-:Y:S01]  /*5b60*/  IMAD.MOV.U32 R0, RZ, RZ, R23 ;  /* 0x000000ffff007224 */ /* 0x001fe200078e0017 */
[----:B------:R-:W-:Y:S01]  /*5b70*/  IABS R8, R9 ;  /* 0x0000000900087213 */ /* 0x000fe20000000000 */
[C---:B------:R-:W-:Y:S02]  /*5b80*/  IMAD R12, R3.reuse, R24, R12 ;  /* 0x00000018030c7224 */ /* 0x040fe400078e020c */
[----:B------:R-:W-:Y:S01]  /*5b90*/  @!P2 IMAD.MOV R0, RZ, RZ, -R0 ;  /* 0x000000ffff00a224 */ /* 0x000fe200078e0a00 */
[C---:B------:R-:W-:Y:S01]  /*5ba0*/  ISETP.GT.U32.AND P2, PT, R3.reuse, R7, PT ;  /* 0x000000070300720c */ /* 0x040fe20003f44070 */
[----:B------:R-:W-:Y:S02]  /*5bb0*/  IMAD.MOV R22, RZ, RZ, -R22 ;  /* 0x000000ffff167224 */ /* 0x000fe400078e0a16 */
[----:B------:R-:W-:Y:S01]  /*5bc0*/  @!P1 IMAD.IADD R10, R10, 0x1, -R3 ;  /* 0x000000010a0a9824 */ /* 0x000fe200078e0a03 */
[C---:B------:R-:W-:Y:S01]  /*5bd0*/  ISETP.GT.U32.AND P1, PT, R3.reuse, R12, PT ;  /* 0x0000000c0300720c */ /* 0x040fe20003f24070 */
[----:B------:R-:W-:Y:S01]  /*5be0*/  IMAD R20, R3, R22, R20 ;  /* 0x0000001603147224 */ /* 0x000fe200078e0214 */
[----:B------:R0:W-:Y:S01]  /*5bf0*/  STL [R1+0x3c0], R0 ;  /* 0x0003c00001007387 */ /* 0x0001e20000100800 */
[----:B------:R-:W-:-:S02]  /*5c00*/  IMAD.MOV.U32 R15, RZ, RZ, R2 ;  /* 0x000000ffff0f7224 */ /* 0x000fc400078e0002 */
[----:B------:R-:W-:Y:S01]  /*5c10*/  @!P6 IMAD.IADD R11, R11, 0x1, -R3 ;  /* 0x000000010b0be824 */ /* 0x000fe200078e0a03 */
[----:B------:R-:W-:Y:S01]  /*5c20*/  ISETP.GT.U32.AND P6, PT, R3, R20, PT ;  /* 0x000000140300720c */ /* 0x000fe20003fc4070 */
[----:B------:R-:W-:-:S04]  /*5c30*/  IMAD.HI.U32 R23, R4, R21, RZ ;  /* 0x0000001504177227 */ /* 0x000fc800078e00ff */
[----:B------:R-:W-:Y:S02]  /*5c40*/  @!P5 IMAD.MOV R15, RZ, RZ, -R15 ;  /* 0x000000ffff0fd224 */ /* 0x000fe400078e0a0f */
[----:B0-----:R-:W-:Y:S02]  /*5c50*/  IMAD.MOV.U32 R0, RZ, RZ, R10 ;  /* 0x000000ffff007224 */ /* 0x001fe400078e000a */
[--C-:B------:R-:W-:Y:S01]  /*5c60*/  @!P2 IMAD.IADD R7, R7, 0x1, -R3.reuse ;  /* 0x000000010707a824 */ /* 0x100fe200078e0a03 */
[----:B------:R-:W-:Y:S01]  /*5c70*/  STL [R1+0x3c4], R15 ;  /* 0x0003c40f01007387 */ /* 0x000fe20000100800 */
[----:B------:R-:W-:Y:S01]  /*5c80*/  @!P4 IMAD.MOV R0, RZ, RZ, -R0 ;  /* 0x000000ffff00c224 */ /* 0x000fe200078e0a00 */
[----:B------:R-:W-:Y:S01]  /*5c90*/  ISETP.GE.AND P2, PT, R18, RZ, PT ;  /* 0x000000ff1200720c */ /* 0x000fe20003f46270 */
[----:B------:R-:W-:Y:S01]  /*5ca0*/  @!P3 IMAD.IADD R17, R17, 0x1, -R3 ;  /* 0x000000011111b824 */ /* 0x000fe200078e0a03 */
[----:B------:R-:W-:Y:S01]  /*5cb0*/  ISETP.GE.AND P3, PT, R13, RZ, PT ;  /* 0x000000ff0d00720c */ /* 0x000fe20003f66270 */
[----:B------:R-:W-:Y:S01]  /*5cc0*/  IMAD.MOV R23, RZ, RZ, -R23 ;  /* 0x000000ffff177224 */ /* 0x000fe200078e0a17 */
[----:B------:R0:W-:Y:S01]  /*5cd0*/  STL [R1+0x3c8], R0 ;  /* 0x0003c80001007387 */ /* 0x0001e20000100800 */
[----:B------:R-:W-:Y:S01]  /*5ce0*/  @!P1 IMAD.IADD R12, R12, 0x1, -R3 ;  /* 0x000000010c0c9824 */ /* 0x000fe200078e0a03 */
[C---:B------:R-:W-:Y:S01]  /*5cf0*/  ISETP.GT.U32.AND P1, PT, R3.reuse, R7, PT ;  /* 0x000000070300720c */ /* 0x040fe20003f24070 */
[C---:B------:R-:W-:Y:S01]  /*5d00*/  IMAD R21, R3.reuse, R23, R21 ;  /* 0x0000001703157224 */ /* 0x040fe200078e0215 */
[----:B------:R-:W-:Y:S01]  /*5d10*/  ISETP.GT.U32.AND P5, PT, R3, R17, PT ;  /* 0x000000110300720c */ /* 0x000fe20003fa4070 */
[----:B------:R-:W-:Y:S01]  /*5d20*/  IMAD.HI.U32 R24, R4, R8, RZ ;  /* 0x0000000804187227 */ /* 0x000fe200078e00ff */
[----:B------:R-:W-:-:S02]  /*5d30*/  LOP3.LUT R13, R19, 0x128, RZ, 0xfc, !PT ;  /* 0x00000128130d7812 */ /* 0x000fc400078efcff */
[----:B------:R-:W-:Y:S01]  /*5d40*/  LOP3.LUT R18, R19, 0x12a, RZ, 0xfc, !PT ;  /* 0x0000012a13127812 */ /* 0x000fe200078efcff */
[----:B------:R-:W-:Y:S01]  /*5d50*/  @!P6 IMAD.IADD R20, R20, 0x1, -R3 ;  /* 0x000000011414e824 */ /* 0x000fe200078e0a03 */
[C---:B------:R-:W-:Y:S01]  /*5d60*/  ISETP.GT.U32.AND P6, PT, R3.reuse, R12, PT ;  /* 0x0000000c0300720c */ /* 0x040fe20003fc4070 */
[----:B0-----:R-:W-:Y:S01]  /*5d70*/  IMAD.MOV.U32 R0, RZ, RZ, R11 ;  /* 0x000000ffff007224 */ /* 0x001fe200078e000b */
[----:B------:R-:W-:Y:S01]  /*5d80*/  IABS R10, R13 ;  /* 0x0000000d000a7213 */ /* 0x000fe20000000000 */
[----:B------:R-:W-:Y:S01]  /*5d90*/  IMAD.MOV R24, RZ, RZ, -R24 ;  /* 0x000000ffff187224 */ /* 0x000fe200078e0a18 */
[----:B------:R-:W-:Y:S01]  /*5da0*/  IABS R2, R18 ;  /* 0x0000001200027213 */ /* 0x000fe20000000000 */
[----:B------:R-:W-:Y:S01]  /*5db0*/  @!P0 IMAD.MOV R0, RZ, RZ, -R0 ;  /* 0x000000ffff008224 */ /* 0x000fe200078e0a00 */
[C---:B------:R-:W-:Y:S01]  /*5dc0*/  ISETP.GT.U32.AND P0, PT, R3.reuse, R21, PT ;  /* 0x000000150300720c */ /* 0x040fe20003f04070 */
[C---:B------:R-:W-:Y:S01]  /*5dd0*/  IMAD R8, R3.reuse, R24, R8 ;  /* 0x0000001803087224 */ /* 0x040fe200078e0208 */
[----:B------:R-:W-:Y:S01]  /*5de0*/  ISETP.GT.U32.AND P4, PT, R3, R20, PT ;  /* 0x000000140300720c */ /* 0x000fe20003f84070 */
[--C-:B------:R-:W-:Y:S01]  /*5df0*/  @!P1 IMAD.IADD R7, R7, 0x1, -R3.reuse ;  /* 0x0000000107079824 */ /* 0x100fe200078e0a03 */
[----:B------:R-:W-:Y:S01]  /*5e00*/  ISETP.GE.AND P1, PT, R5, RZ, PT ;  /* 0x000000ff0500720c */ /* 0x000fe20003f26270 */
[----:B------:R-:W-:Y:S01]  /*5e10*/  @!P5 IMAD.IADD R17, R17, 0x1, -R3 ;  /* 0x000000011111d824 */ /* 0x000fe200078e0a03 */
[----:B------:R-:W-:Y:S01]  /*5e20*/  ISETP.GT.U32.AND P5, PT, R3, R8, PT ;  /* 0x000000080300720c */ /* 0x000fe20003fa4070 */
[----:B------:R-:W-:Y:S01]  /*5e30*/  IMAD.MOV.U32 R5, RZ, RZ, R10 ;  /* 0x000000ffff057224 */ /* 0x000fe200078e000a */
[----:B------:R0:W-:Y:S01]  /*5e40*/  STL [R1+0x3cc], R0 ;  /* 0x0003cc0001007387 */ /* 0x0001e20000100800 */
[----:B------:R-:W-:-:S04]  /*5e50*/  IMAD.HI.U32 R10, R4, R2, RZ ;  /* 0x00000002040a7227 */ /* 0x000fc800078e00ff */
[----:B------:R-:W-:Y:S02]  /*5e60*/  IMAD.MOV.U32 R11, RZ, RZ, R7 ;  /* 0x000000ffff0b7224 */ /* 0x000fe400078e0007 */
[--C-:B------:R-:W-:Y:S01]  /*5e70*/  @!P6 IMAD.IADD R12, R12, 0x1, -R3.reuse ;  /* 0x000000010c0ce824 */ /* 0x100fe200078e0a03 */
[----:B------:R-:W-:Y:S01]  /*5e80*/  ISETP.GE.AND P6, PT, R6, RZ, PT ;  /* 0x000000ff0600720c */ /* 0x000fe20003fc6270 */
[----:B------:R-:W-:Y:S01]  /*5e90*/  @!P0 IMAD.IADD R21, R21, 0x1, -R3 ;  /* 0x0000000115158824 */ /* 0x000fe200078e0a03 */
[----:B------:R-:W-:Y:S01]  /*5ea0*/  ISETP.GE.AND P0, PT, R9, RZ, PT ;  /* 0x000000ff0900720c */ /* 0x000fe20003f06270 */
[----:B0-----:R-:W-:Y:S01]  /*5eb0*/  IMAD.MOV.U32 R0, RZ, RZ, R17 ;  /* 0x000000ffff007224 */ /* 0x001fe200078e0011 */
[----:B------:R-:W-:Y:S01]  /*5ec0*/  LOP3.LUT R17, R19, 0x118, RZ, 0xfc, !PT ;  /* 0x0000011813117812 */ /* 0x000fe200078efcff */
[----:B------:R-:W-:-:S04]  /*5ed0*/  IMAD.HI.U32 R6, R4, R5, RZ ;  /* 0x0000000504067227 */ /* 0x000fc800078e00ff */
[----:B------:R-:W-:Y:S02]  /*5ee0*/  IMAD.MOV R9, RZ, RZ, -R10 ;  /* 0x000000ffff097224 */ /* 0x000fe400078e0a0a */
[----:B------:R-:W-:Y:S01]  /*5ef0*/  @!P2 IMAD.MOV R11, RZ, RZ, -R11 ;  /* 0x000000ffff0ba224 */ /* 0x000fe200078e0a0b */
[C---:B------:R-:W-:Y:S01]  /*5f00*/  ISETP.GT.U32.AND P2, PT, R3.reuse, R21, PT ;  /* 0x000000150300720c */ /* 0x040fe20003f44070 */
[----:B------:R-:W-:Y:S01]  /*5f10*/  @!P3 IMAD.MOV R0, RZ, RZ, -R0 ;  /* 0x000000ffff00b224 */ /* 0x000fe200078e0a00 */
[----:B------:R-:W-:Y:S01]  /*5f20*/  ISETP.GE.AND P3, PT, R18, RZ, PT ;  /* 0x000000ff1200720c */ /* 0x000fe20003f66270 */
[--C-:B------:R-:W-:Y:S01]  /*5f30*/  @!P4 IMAD.IADD R20, R20, 0x1, -R3.reuse ;  /* 0x000000011414c824 */ /* 0x100fe200078e0a03 */
[----:B------:R-:W-:Y:S01]  /*5f40*/  STL [R1+0x3d0], R11 ;  /* 0x0003d00b01007387 */ /* 0x000fe20000100800 */
[----:B------:R-:W-:Y:S01]  /*5f50*/  IMAD.MOV R6, RZ, RZ, -R6 ;  /* 0x000000ffff067224 */ /* 0x000fe200078e0a06 */
[----:B------:R-:W-:Y:S01]  /*5f60*/  ISETP.GE.AND P4, PT, R16, RZ, PT ;  /* 0x000000ff1000720c */ /* 0x000fe20003f86270 */
[----:B------:R-:W-:Y:S01]  /*5f70*/  IMAD R7, R3, R9, R2 ;  /* 0x0000000903077224 */ /* 0x000fe200078e0202 */
[----:B------:R0:W-:Y:S01]  /*5f80*/  STL [R1+0x3d4], R0 ;  /* 0x0003d40001007387 */ /* 0x0001e20000100800 */
[----:B------:R-:W-:Y:S01]  /*5f90*/  IMAD.MOV.U32 R10, RZ, RZ, R12 ;  /* 0x000000ffff0a7224 */ /* 0x000fe200078e000c */
[C---:B------:R-:W-:Y:S01]  /*5fa0*/  LOP3.LUT R2, R19.reuse, 0x124, RZ, 0xfc, !PT ;  /* 0x0000012413027812 */ /* 0x040fe200078efcff */
[----:B------:R-:W-:Y:S01]  /*5fb0*/  @!P5 IMAD.IADD R8, R8, 0x1, -R3 ;  /* 0x000000010808d824 */ /* 0x000fe200078e0a03 */
[----:B------:R-:W-:Y:S01]  /*5fc0*/  LOP3.LUT R12, R19, 0x122, RZ, 0xfc, !PT ;  /* 0x00000122130c7812 */ /* 0x000fe200078efcff */
[----:B------:R-:W-:Y:S01]  /*5fd0*/  IMAD R5, R3, R6, R5 ;  /* 0x0000000603057224 */ /* 0x000fe200078e0205 */
[----:B------:R-:W-:Y:S01]  /*5fe0*/  LOP3.LUT R6, R19, 0x126, RZ, 0xfc, !PT ;  /* 0x0000012613067812 */ /* 0x000fe200078efcff */
[----:B------:R-:W-:Y:S01]  /*5ff0*/  @!P1 IMAD.MOV R10, RZ, RZ, -R10 ;  /* 0x000000ffff0a9224 */ /* 0x000fe200078e0a0a */
[----:B------:R-:W-:Y:S01]  /*6000*/  ISETP.GT.U32.AND P1, PT, R3, R7, PT ;  /* 0x000000070300720c */ /* 0x000fe20003f24070 */
[----:B------:R-:W-:Y:S01]  /*6010*/  @!P2 IMAD.IADD R21, R21, 0x1, -R3 ;  /* 0x000000011515a824 */ /* 0x000fe200078e0a03 */
[----:B------:R-:W-:Y:S01]  /*6020*/  ISETP.GT.U32.AND P5, PT, R3, R8, PT ;  /* 0x000000080300720c */ /* 0x000fe20003fa4070 */
[----:B0-----:R-:W-:Y:S01]  /*6030*/  IMAD.MOV.U32 R0, RZ, RZ, R20 ;  /* 0x000000ffff007224 */ /* 0x001fe200078e0014 */
[----:B------:R-:W-:Y:S01]  /*6040*/  STL [R1+0x3b4], R10 ;  /* 0x0003b40a01007387 */ /* 0x000fe20000100800 */
[----:B------:R-:W-:-:S02]  /*6050*/  ISETP.GE.AND P2, PT, R13, RZ, PT ;  /* 0x000000ff0d00720c */ /* 0x000fc40003f46270 */
[----:B------:R-:W-:Y:S01]  /*6060*/  @!P6 IMAD.MOV R0, RZ, RZ, -R0 ;  /* 0x000000ffff00e224 */ /* 0x000fe200078e0a00 */
[----:B------:R-:W-:Y:S02]  /*6070*/  ISETP.GT.U32.AND P6, PT, R3, R5, PT ;  /* 0x000000050300720c */ /* 0x000fe40003fc4070 */
[----:B------:R-:W-:Y:S02]  /*6080*/  IABS R9, R2 ;  /* 0x0000000200097213 */ /* 0x000fe40000000000 */
[----:B------:R0:W-:Y:S01]  /*6090*/  STL [R1+0x390], R0 ;  /* 0x0003900001007387 */ /* 0x0001e20000100800 */
[--C-:B------:R-:W-:Y:S01]  /*60a0*/  @!P1 IMAD.IADD R7, R7, 0x1, -R3.reuse ;  /* 0x0000000107079824 */ /* 0x100fe200078e0a03 */
[----:B------:R-:W-:Y:S01]  /*60b0*/  IABS R13, R6 ;  /* 0x00000006000d7213 */ /* 0x000fe20000000000 */
[----:B------:R-:W-:Y:S01]  /*60c0*/  @!P5 IMAD.IADD R8, R8, 0x1, -R3 ;  /* 0x000000010808d824 */ /* 0x000fe200078e0a03 */
[----:B------:R-:W-:Y:S01]  /*60d0*/  ISETP.GE.AND P5, PT, R6, RZ, PT ;  /* 0x000000ff0600720c */ /* 0x000fe20003fa6270 */
[----:B------:R-:W-:Y:S01]  /*60e0*/  IMAD.MOV.U32 R6, RZ, RZ, R9 ;  /* 0x000000ffff067224 */ /* 0x000fe200078e0009 */
[----:B------:R-:W-:Y:S01]  /*60f0*/  ISETP.GE.AND P1, PT, R2, RZ, PT ;  /* 0x000000ff0200720c */ /* 0x000fe20003f26270 */
[----:B------:R-:W-:Y:S01]  /*6100*/  IMAD.HI.U32 R9, R4, R13, RZ ;  /* 0x0000000d04097227 */ /* 0x000fe200078e00ff */
[----:B------:R-:W-:-:S02]  /*6110*/  LOP3.LUT R11, R19, 0x11e, RZ, 0xfc, !PT ;  /* 0x0000011e130b7812 */ /* 0x000fc400078efcff */
[----:B------:R-:W-:Y:S01]  /*6120*/  IABS R16, R17 ;  /* 0x0000001100107213 */ /* 0x000fe20000000000 */
[----:B0-----:R-:W-:Y:S01]  /*6130*/  IMAD.MOV.U32 R0, RZ, RZ, R21 ;  /* 0x000000ffff007224 */ /* 0x001fe200078e0015 */
[----:B------:R-:W-:Y:S01]  /*6140*/  LOP3.LUT R21, R19, 0x11a, RZ, 0xfc, !PT ;  /* 0x0000011a13157812 */ /* 0x000fe200078efcff */
[----:B------:R-:W-:Y:S01]  /*6150*/  @!P6 IMAD.IADD R5, R5, 0x1, -R3 ;  /* 0x000000010505e824 */ /* 0x000fe200078e0a03 */
[C---:B------:R-:W-:Y:S01]  /*6160*/  ISETP.GT.U32.AND P6, PT, R3.reuse, R7, PT ;  /* 0x000000070300720c */ /* 0x040fe20003fc4070 */
[----:B------:R-:W-:Y:S02]  /*6170*/  @!P4 IMAD.MOV R0, RZ, RZ, -R0 ;  /* 0x000000ffff00c224 */ /* 0x000fe400078e0a00 */
[----:B------:R-:W-:Y:S01]  /*6180*/  IMAD.HI.U32 R2, R4, R6, RZ ;  /* 0x0000000604027227 */ /* 0x000fe200078e00ff */
[----:B------:R-:W-:Y:S02]  /*6190*/  ISETP.GT.U32.AND P4, PT, R3, R5, PT ;  /* 0x000000050300720c */ /* 0x000fe40003f84070 */
[----:B------:R0:W-:Y:S01]  /*61a0*/  STL [R1+0x398], R0 ;  /* 0x0003980001007387 */ /* 0x0001e20000100800 */
[----:B------:R-:W-:-:S04]  /*61b0*/  IMAD.MOV R2, RZ, RZ, -R2 ;  /* 0x000000ffff027224 */ /* 0x000fc800078e0a02 */
[----:B------:R-:W-:Y:S01]  /*61c0*/  IMAD R6, R3, R2, R6 ;  /* 0x0000000203067224 */ /* 0x000fe200078e0206 */
[----:B------:R-:W-:Y:S01]  /*61d0*/  LOP3.LUT R2, R19, 0x11c, RZ, 0xfc, !PT ;  /* 0x0000011c13027812 */ /* 0x000fe200078efcff */
[----:B------:R-:W-:Y:S02]  /*61e0*/  @!P6 IMAD.IADD R7, R7, 0x1, -R3 ;  /* 0x000000010707e824 */ /* 0x000fe400078e0a03 */
[----:B0-----:R-:W-:Y:S02]  /*61f0*/  IMAD.MOV.U32 R0, RZ, RZ, R8 ;  /* 0x000000ffff007224 */ /* 0x001fe400078e0008 */
[----:B------:R-:W-:Y:S01]  /*6200*/  IMAD.MOV R8, RZ, RZ, -R9 ;  /* 0x000000ffff087224 */ /* 0x000fe200078e0a09 */
[----:B------:R-:W-:Y:S01]  /*6210*/  LOP3.LUT R9, R19, 0x120, RZ, 0xfc, !PT ;  /* 0x0000012013097812 */ /* 0x000fe200078efcff */
[----:B------:R-:W-:Y:S02]  /*6220*/  IMAD.MOV.U32 R10, RZ, RZ, R7 ;  /* 0x000000ffff0a7224 */ /* 0x000fe400078e0007 */
[----:B------:R-:W-:-:S02]  /*6230*/  IMAD R13, R3, R8, R13 ;  /* 0x00000008030d7224 */ /* 0x000fc400078e020d */
[----:B------:R-:W-:Y:S01]  /*6240*/  @!P3 IMAD.MOV R10, RZ, RZ, -R10 ;  /* 0x000000ffff0ab224 */ /* 0x000fe200078e0a0a */
[C---:B------:R-:W-:Y:S01]  /*6250*/  ISETP.GT.U32.AND P3, PT, R3.reuse, R6, PT ;  /* 0x000000060300720c */ /* 0x040fe20003f64070 */
[----:B------:R-:W-:Y:S01]  /*6260*/  @!P0 IMAD.MOV R0, RZ, RZ, -R0 ;  /* 0x000000ffff008224 */ /* 0x000fe200078e0a00 */
[----:B------:R-:W-:Y:S01]  /*6270*/  ISETP.GT.U32.AND P6, PT, R3, R13, PT ;  /* 0x0000000d0300720c */ /* 0x000fe20003fc4070 */
[--C-:B------:R-:W-:Y:S01]  /*6280*/  @!P4 IMAD.IADD R5, R5, 0x1, -R3.reuse ;  /* 0x000000010505c824 */ /* 0x100fe200078e0a03 */
[----:B------:R-:W-:Y:S02]  /*6290*/  ISETP.GE.AND P0, PT, R12, RZ, PT ;  /* 0x000000ff0c00720c */ /* 0x000fe40003f06270 */
[----:B------:R-:W-:Y:S01]  /*62a0*/  IABS R12, R12 ;  /* 0x0000000c000c7213 */ /* 0x000fe20000000000 */
[----:B------:R0:W-:Y:S01]  /*62b0*/  STL [R1+0x3a0], R0 ;  /* 0x0003a00001007387 */ /* 0x0001e20000100800 */
[----:B------:R-:W-:Y:S02]  /*62c0*/  ISETP.GE.AND P4, PT, R9, RZ, PT ;  /* 0x000000ff0900720c */ /* 0x000fe40003f86270 */
[----:B------:R-:W-:Y:S01]  /*62d0*/  IABS R9, R9 ;  /* 0x0000000900097213 */ /* 0x000fe20000000000 */
[----:B------:R-:W-:Y:S01]  /*62e0*/  IMAD.HI.U32 R8, R4, R12, RZ ;  /* 0x0000000c04087227 */ /* 0x000fe200078e00ff */
[----:B------:R1:W-:Y:S03]  /*62f0*/  STL [R1+0x3a4], R10 ;  /* 0x0003a40a01007387 */ /* 0x0003e60000100800 */
[----:B------:R-:W-:-:S02]  /*6300*/  @!P6 IMAD.IADD R13, R13, 0x1, -R3 ;  /* 0x000000010d0de824 */ /* 0x000fc400078e0a03 */
[----:B0-----:R-:W-:Y:S02]  /*6310*/  IMAD.MOV.U32 R0, RZ, RZ, R5 ;  /* 0x000000ffff007224 */ /* 0x001fe400078e0005 */
[----:B------:R-:W-:Y:S01]  /*6320*/  IMAD.MOV R7, RZ, RZ, -R8 ;  /* 0x000000ffff077224 */ /* 0x000fe200078e0a08 */
[----:B------:R-:W-:Y:S01]  /*6330*/  ISETP.GT.U32.AND P6, PT, R3, R13, PT ;  /* 0x0000000d0300720c */ /* 0x000fe20003fc4070 */
[----:B------:R-:W-:Y:S01]  /*6340*/  @!P2 IMAD.MOV R0, RZ, RZ, -R0 ;  /* 0x000000ffff00a224 */ /* 0x000fe200078e0a00 */
[----:B------:R-:W-:Y:S01]  /*6350*/  ISETP.GE.AND P2, PT, R11, RZ, PT ;  /* 0x000000ff0b00720c */ /* 0x000fe20003f46270 */
[----:B------:R-:W-:Y:S01]  /*6360*/  @!P3 IMAD.IADD R6, R6, 0x1, -R3 ;  /* 0x000000010606b824 */ /* 0x000fe200078e0a03 */
[----:B------:R-:W-:Y:S01]  /*6370*/  IABS R11, R11 ;  /* 0x0000000b000b7213 */ /* 0x000fe20000000000 */
[C---:B------:R-:W-:Y:S01]  /*6380*/  IMAD R12, R3.reuse, R7, R12 ;  /* 0x00000007030c7224 */ /* 0x040fe200078e020c */
[----:B-1----:R-:W-:Y:S01]  /*6390*/  IABS R10, R2 ;  /* 0x00000002000a7213 */ /* 0x002fe20000000000 */
[C---:B------:R-:W-:Y:S01]  /*63a0*/  IMAD.HI.U32 R5, R4.reuse, R9, RZ ;  /* 0x0000000904057227 */ /* 0x040fe200078e00ff */
[----:B------:R-:W-:Y:S01]  /*63b0*/  ISETP.GT.U32.AND P3, PT, R3, R6, PT ;  /* 0x000000060300720c */ /* 0x000fe20003f64070 */
[----:B------:R0:W-:Y:S02]  /*63c0*/  STL [R1+0x3b0], R0 ;  /* 0x0003b00001007387 */ /* 0x0001e40000100800 */
[----:B------:R-:W-:-:S04]  /*63d0*/  IMAD.HI.U32 R7, R4, R11, RZ ;  /* 0x0000000b04077227 */ /* 0x000fc800078e00ff */
[----:B------:R-:W-:Y:S01]  /*63e0*/  @!P6 IMAD.IADD R13, R13, 0x1, -R3 ;  /* 0x000000010d0de824 */ /* 0x000fe200078e0a03 */
[----:B------:R-:W-:Y:S01]  /*63f0*/  ISETP.GT.U32.AND P6, PT, R3, R12, PT ;  /* 0x0000000c0300720c */ /* 0x000fe20003fc4070 */
[----:B------:R-:W-:-:S04]  /*6400*/  IMAD.HI.U32 R8, R4, R10, RZ ;  /* 0x0000000a04087227 */ /* 0x000fc800078e00ff */
[----:B------:R-:W-:Y:S02]  /*6410*/  IMAD.MOV R7, RZ, RZ, -R7 ;  /* 0x000000ffff077224 */ /* 0x000fe400078e0a07 */
[----:B------:R-:W-:Y:S02]  /*6420*/  IMAD.MOV R5, RZ, RZ, -R5 ;  /* 0x000000ffff057224 */ /* 0x000fe400078e0a05 */
[----:B------:R-:W-:Y:S02]  /*6430*/  IMAD.MOV R8, RZ, RZ, -R8 ;  /* 0x000000ffff087224 */ /* 0x000fe400078e0a08 */
[C---:B------:R-:W-:Y:S02]  /*6440*/  IMAD R11, R3.reuse, R7, R11 ;  /* 0x00000007030b7224 */ /* 0x040fe400078e020b */
[----:B------:R-:W-:Y:S01]  /*6450*/  IMAD R9, R3, R5, R9 ;  /* 0x0000000503097224 */ /* 0x000fe200078e0209 */
[----:B------:R-:W-:Y:S01]  /*6460*/  IABS R5, R21 ;  /* 0x0000001500057213 */ /* 0x000fe20000000000 */
[----:B0-----:R-:W-:-:S02]  /*6470*/  IMAD.MOV.U32 R0, RZ, RZ, R13 ;  /* 0x000000ffff007224 */ /* 0x001fc400078e000d */
[----:B------:R-:W-:Y:S01]  /*6480*/  IMAD R10, R3, R8, R10 ;  /* 0x00000008030a7224 */ /* 0x000fe200078e020a */
[----:B------:R-:W-:Y:S01]  /*6490*/  LOP3.LUT R8, R19, 0x116, RZ, 0xfc, !PT ;  /* 0x0000011613087812 */ /* 0x000fe200078efcff */
[--C-:B------:R-:W-:Y:S01]  /*64a0*/  @!P3 IMAD.IADD R6, R6, 0x1, -R3.reuse ;  /* 0x000000010606b824 */ /* 0x100fe200078e0a03 */
[C---:B------:R-:W-:Y:S01]  /*64b0*/  ISETP.GT.U32.AND P3, PT, R3.reuse, R11, PT ;  /* 0x0000000b0300720c */ /* 0x040fe20003f64070 */
[----:B------:R-:W-:Y:S01]  /*64c0*/  @!P5 IMAD.MOV R0, RZ, RZ, -R0 ;  /* 0x000000ffff00d224 */ /* 0x000fe200078e0a00 */
[C---:B------:R-:W-:Y:S01]  /*64d0*/  ISETP.GT.U32.AND P5, PT, R3.reuse, R9, PT ;  /* 0x000000090300720c */ /* 0x040fe20003fa4070 */
[----:B------:R-:W-:Y:S01]  /*64e0*/  @!P6 IMAD.IADD R12, R12, 0x1, -R3 ;  /* 0x000000010c0ce824 */ /* 0x000fe200078e0a03 */
[----:B------:R-:W-:Y:S01]  /*64f0*/  ISETP.GT.U32.AND P6, PT, R3, R10, PT ;  /* 0x0000000a0300720c */ /* 0x000fe20003fc4070 */
[----:B------:R-:W-:Y:S01]  /*6500*/  IMAD.HI.U32 R7, R4, R5, RZ ;  /* 0x0000000504077227 */ /* 0x000fe200078e00ff */
[----:B------:R0:W-:Y:S01]  /*6510*/  STL [R1+0x3ac], R0 ;  /* 0x0003ac0001007387 */ /* 0x0001e20000100800 */
[----:B------:R-:W-:-:S02]  /*6520*/  IABS R20, R8 ;  /* 0x0000000800147213 */ /* 0x000fc40000000000 */
[----:B------:R-:W-:-:S03]  /*6530*/  IMAD.MOV R7, RZ, RZ, -R7 ;  /* 0x000000ffff077224 */ /* 0x000fc600078e0a07 */
[----:B------:R-:W-:-:S04]  /*6540*/  IMAD.HI.U32 R13, R4, R20, RZ ;  /* 0x00000014040d7227 */ /* 0x000fc800078e00ff */
[--C-:B------:R-:W-:Y:S02]  /*6550*/  @!P3 IMAD.IADD R11, R11, 0x1, -R3.reuse ;  /* 0x000000010b0bb824 */ /* 0x100fe400078e0a03 */
[--C-:B------:R-:W-:Y:S01]  /*6560*/  @!P5 IMAD.IADD R9, R9, 0x1, -R3.reuse ;  /* 0x000000010909d824 */ /* 0x100fe200078e0a03 */
[C---:B------:R-:W-:Y:S01]  /*6570*/  ISETP.GT.U32.AND P5, PT, R3.reuse, R12, PT ;  /* 0x0000000c0300720c */ /* 0x040fe20003fa4070 */
[----:B------:R-:W-:Y:S01]  /*6580*/  @!P6 IMAD.IADD R10, R10, 0x1, -R3 ;  /* 0x000000010a0ae824 */ /* 0x000fe200078e0a03 */
[C---:B------:R-:W-:Y:S01]  /*6590*/  ISETP.GT.U32.AND P6, PT, R3.reuse, R11, PT ;  /* 0x0000000b0300720c */ /* 0x040fe20003fc4070 */
[----:B0-----:R-:W-:Y:S01]  /*65a0*/  IMAD.MOV.U32 R0, RZ, RZ, R6 ;  /* 0x000000ffff007224 */ /* 0x001fe200078e0006 */
[----:B------:R-:W-:Y:S01]  /*65b0*/  ISETP.GT.U32.AND P3, PT, R3, R9, PT ;  /* 0x000000090300720c */ /* 0x000fe20003f64070 */
[----:B------:R-:W-:-:S04]  /*65c0*/  IMAD.HI.U32 R6, R4, R16, RZ ;  /* 0x0000001004067227 */ /* 0x000fc800078e00ff */
[----:B------:R-:W-:Y:S02]  /*65d0*/  IMAD.MOV R6, RZ, RZ, -R6 ;  /* 0x000000ffff067224 */ /* 0x000fe400078e0a06 */
[----:B------:R-:W-:Y:S01]  /*65e0*/  @!P1 IMAD.MOV R0, RZ, RZ, -R0 ;  /* 0x000000ffff009224 */ /* 0x000fe200078e0a00 */
[C---:B------:R-:W-:Y:S01]  /*65f0*/  ISETP.GT.U32.AND P1, PT, R3.reuse, R10, PT ;  /* 0x0000000a0300720c */ /* 0x040fe20003f24070 */
[----:B------:R-:W-:Y:S01]  /*6600*/  IMAD R5, R3, R7, R5 ;  /* 0x0000000703057224 */ /* 0x000fe200078e0205 */
[----:B------:R-:W-:Y:S01]  /*6610*/  LOP3.LUT R7, R19, 0x114, RZ, 0xfc, !PT ;  /* 0x0000011413077812 */ /* 0x000fe200078efcff */
[----:B------:R-:W-:Y:S01]  /*6620*/  IMAD R16, R3, R6, R16 ;  /* 0x0000000603107224 */ /* 0x000fe200078e0210 */
[----:B------:R-:W-:Y:S01]  /*6630*/  LOP3.LUT R6, R19, 0x112, RZ, 0xfc, !PT ;  /* 0x0000011213067812 */ /* 0x000fe200078efcff */
[--C-:B------:R-:W-:Y:S01]  /*6640*/  @!P5 IMAD.IADD R12, R12, 0x1, -R3.reuse ;  /* 0x000000010c0cd824 */ /* 0x100fe200078e0a03 */
[----:B------:R-:W-:Y:S01]  /*6650*/  ISETP.GT.U32.AND P5, PT, R3, R5, PT ;  /* 0x000000050300720c */ /* 0x000fe20003fa4070 */
[--C-:B------:R-:W-:Y:S01]  /*6660*/  @!P6 IMAD.IADD R11, R11, 0x1, -R3.reuse ;  /* 0x000000010b0be824 */ /* 0x100fe200078e0a03 */
[----:B------:R-:W-:Y:S01]  /*6670*/  ISETP.GT.U32.AND P6, PT, R3, R16, PT ;  /* 0x000000100300720c */ /* 0x000fe20003fc4070 */
[--C-:B------:R-:W-:Y:S01]  /*6680*/  @!P3 IMAD.IADD R9, R9, 0x1, -R3.reuse ;  /* 0x000000010909b824 */ /* 0x100fe200078e0a03 */
[----:B------:R0:W-:Y:S01]  /*6690*/  STL [R1+0x3a8], R0 ;  /* 0x0003a80001007387 */ /* 0x0001e20000100800 */
[----:B------:R-:W-:Y:S01]  /*66a0*/  IMAD.MOV.U32 R15, RZ, RZ, R12 ;  /* 0x000000ffff0f7224 */ /* 0x000fe200078e000c */
[----:B------:R-:W-:Y:S01]  /*66b0*/  IABS R18, R7 ;  /* 0x0000000700127213 */ /* 0x000fe20000000000 */
[----:B------:R-:W-:Y:S01]  /*66c0*/  @!P1 IMAD.IADD R10, R10, 0x1, -R3 ;  /* 0x000000010a0a9824 */ /* 0x000fe200078e0a03 */
[----:B------:R-:W-:Y:S01]  /*66d0*/  ISETP.GE.AND P1, PT, R21, RZ, PT ;  /* 0x000000ff1500720c */ /* 0x000fe20003f26270 */
[----:B------:R-:W-:Y:S01]  /*66e0*/  IMAD.MOV R13, RZ, RZ, -R13 ;  /* 0x000000ffff0d7224 */ /* 0x000fe200078e0a0d */
[----:B------:R-:W-:Y:S01]  /*66f0*/  IABS R21, R6 ;  /* 0x0000000600157213 */ /* 0x000fe20000000000 */
[----:B------:R-:W-:Y:S01]  /*6700*/  @!P0 IMAD.MOV R15, RZ, RZ, -R15 ;  /* 0x000000ffff0f8224 */ /* 0x000fe200078e0a0f */
[----:B------:R-:W-:Y:S01]  /*6710*/  ISETP.GE.AND P3, PT, R2, RZ, PT ;  /* 0x000000ff0200720c */ /* 0x000fe20003f66270 */
[--C-:B------:R-:W-:Y:S01]  /*6720*/  @!P5 IMAD.IADD R5, R5, 0x1, -R3.reuse ;  /* 0x000000010505d824 */ /* 0x100fe200078e0a03 */
[----:B------:R-:W-:Y:S01]  /*6730*/  ISETP.GE.AND P5, PT, R17, RZ, PT ;  /* 0x000000ff1100720c */ /* 0x000fe20003fa6270 */
[----:B------:R-:W-:Y:S01]  /*6740*/  @!P6 IMAD.IADD R16, R16, 0x1, -R3 ;  /* 0x000000011010e824 */ /* 0x000fe200078e0a03 */
[----:B------:R1:W-:Y:S01]  /*6750*/  STL [R1+0x374], R15 ;  /* 0x0003740f01007387 */ /* 0x0003e20000100800 */
[----:B------:R-:W-:Y:S01]  /*6760*/  IMAD.MOV.U32 R17, RZ, RZ, R21 ;  /* 0x000000ffff117224 */ /* 0x000fe200078e0015 */
[C---:B------:R-:W-:Y:S01]  /*6770*/  ISETP.GT.U32.AND P0, PT, R3.reuse, R5, PT ;  /* 0x000000050300720c */ /* 0x040fe20003f04070 */
[----:B0-----:R-:W-:Y:S01]  /*6780*/  IMAD.MOV.U32 R0, RZ, RZ, R9 ;  /* 0x000000ffff007224 */ /* 0x001fe200078e0009 */
[----:B------:R-:W-:Y:S01]  /*6790*/  ISETP.GT.U32.AND P6, PT, R3, R16, PT ;  /* 0x000000100300720c */ /* 0x000fe20003fc4070 */
[----:B------:R-:W-:-:S04]  /*67a0*/  IMAD.HI.U32 R12, R4, R17, RZ ;  /* 0x00000011040c7227 */ /* 0x000fc800078e00ff */
[----:B------:R-:W-:Y:S02]  /*67b0*/  IMAD.MOV R9, RZ, RZ, -R12 ;  /* 0x000000ffff097224 */ /* 0x000fe400078e0a0c */
[C---:B------:R-:W-:Y:S02]  /*67c0*/  IMAD R20, R3.reuse, R13, R20 ;  /* 0x0000000d03147224 */ /* 0x040fe400078e0214 */
[----:B------:R-:W-:Y:S02]  /*67d0*/  IMAD R17, R3, R9, R17 ;  /* 0x0000000903117224 */ /* 0x000fe400078e0211 */
[----:B------:R-:W-:-:S04]  /*67e0*/  IMAD.HI.U32 R2, R4, R18, RZ ;  /* 0x0000001204027227 */ /* 0x000fc800078e00ff */
[----:B------:R-:W-:Y:S01]  /*67f0*/  @!P4 IMAD.MOV R0, RZ, RZ, -R0 ;  /* 0x000000ffff00c224 */ /* 0x000fe200078e0a00 */
[C---:B------:R-:W-:Y:S01]  /*6800*/  ISETP.GT.U32.AND P4, PT, R3.reuse, R20, PT ;  /* 0x000000140300720c */ /* 0x040fe20003f84070 */
[--C-:B------:R-:W-:Y:S01]  /*6810*/  @!P6 IMAD.IADD R16, R16, 0x1, -R3.reuse ;  /* 0x000000011010e824 */ /* 0x100fe200078e0a03 */
[----:B------:R-:W-:Y:S01]  /*6820*/  ISETP.GT.U32.AND P6, PT, R3, R17, PT ;  /* 0x000000110300720c */ /* 0x000fe20003fc4070 */
[----:B------:R-:W-:Y:S01]  /*6830*/  IMAD.MOV R2, RZ, RZ, -R2 ;  /* 0x000000ffff027224 */ /* 0x000fe200078e0a02 */
[----:B------:R0:W-:Y:S01]  /*6840*/  STL [R1+0x378], R0 ;  /* 0x0003780001007387 */ /* 0x0001e20000100800 */
[----:B------:R-:W-:Y:S01]  /*6850*/  @!P0 IMAD.IADD R5, R5, 0x1, -R3 ;  /* 0x0000000105058824 */ /* 0x000fe200078e0a03 */
[----:B------:R-:W-:Y:S01]  /*6860*/  ISETP.GE.AND P0, PT, R7, RZ, PT ;  /* 0x000000ff0700720c */ /* 0x000fe20003f06270 */
[----:B------:R-:W-:Y:S01]  /*6870*/  IMAD R18, R3, R2, R18 ;  /* 0x0000000203127224 */ /* 0x000fe200078e0212 */
[C---:B------:R-:W-:Y:S01]  /*6880*/  LOP3.LUT R7, R19.reuse, 0x10e, RZ, 0xfc, !PT ;  /* 0x0000010e13077812 */ /* 0x040fe200078efcff */
[----:B------:R-:W-:Y:S01]  /*6890*/  @!P2 IMAD.MOV R11, RZ, RZ, -R11 ;  /* 0x000000ffff0ba224 */ /* 0x000fe200078e0a0b */
[----:B------:R-:W-:Y:S01]  /*68a0*/  LOP3.LUT R2, R19, 0x110, RZ, 0xfc, !PT ;  /* 0x0000011013027812 */ /* 0x000fe200078efcff */
[----:B-1----:R-:W-:Y:S01]  /*68b0*/  IMAD.MOV.U32 R15, RZ, RZ, R16 ;  /* 0x000000ffff0f7224 */ /* 0x002fe200078e0010 */
[----:B------:R-:W-:Y:S01]  /*68c0*/  ISETP.GE.AND P2, PT, R8, RZ, PT ;  /* 0x000000ff0800720c */ /* 0x000fe20003f46270 */
[--C-:B------:R-:W-:Y:S01]  /*68d0*/  @!P4 IMAD.IADD R20, R20, 0x1, -R3.reuse ;  /* 0x000000011414c824 */ /* 0x100fe200078e0a03 */
[----:B------:R-:W-:Y:S01]  /*68e0*/  ISETP.GE.AND P4, PT, R6, RZ, PT ;  /* 0x000000ff0600720c */ /* 0x000fe20003f86270 */
[----:B0-----:R-:W-:Y:S01]  /*68f0*/  IMAD.MOV.U32 R0, RZ, RZ, R10 ;  /* 0x000000ffff007224 */ /* 0x001fe200078e000a */
[----:B------:R-:W-:Y:S01]  /*6900*/  IABS R6, R7 ;  /* 0x0000000700067213 */ /* 0x000fe20000000000 */
[----:B------:R-:W-:Y:S01]  /*6910*/  @!P6 IMAD.IADD R17, R17, 0x1, -R3 ;  /* 0x000000011111e824 */ /* 0x000fe200078e0a03 */
[----:B------:R-:W-:Y:S01]  /*6920*/  IABS R12, R2 ;  /* 0x00000002000c7213 */ /* 0x000fe20000000000 */
[----:B------:R-:W-:Y:S01]  /*6930*/  @!P3 IMAD.MOV R0, RZ, RZ, -R0 ;  /* 0x000000ffff00b224 */ /* 0x000fe200078e0a00 */
[C---:B------:R-:W-:Y:S01]  /*6940*/  ISETP.GT.U32.AND P3, PT, R3.reuse, R18, PT ;  /* 0x000000120300720c */ /* 0x040fe20003f64070 */
[----:B------:R-:W-:Y:S01]  /*6950*/  IMAD.HI.U32 R8, R4, R6, RZ ;  /* 0x0000000604087227 */ /* 0x000fe200078e00ff */
[----:B------:R-:W-:Y:S01]  /*6960*/  ISETP.GT.U32.AND P6, PT, R3, R17, PT ;  /* 0x000000110300720c */ /* 0x000fe20003fc4070 */
[----:B------:R0:W-:Y:S01]  /*6970*/  STL [R1+0x37c], R11 ;  /* 0x00037c0b01007387 */ /* 0x0001e20000100800 */
[----:B------:R-:W-:Y:S01]  /*6980*/  LOP3.LUT R10, R19, 0x10c, RZ, 0xfc, !PT ;  /* 0x0000010c130a7812 */ /* 0x000fe200078efcff */
[----:B------:R-:W-:-:S02]  /*6990*/  IMAD.MOV R8, RZ, RZ, -R8 ;  /* 0x000000ffff087224 */ /* 0x000fc400078e0a08 */
[----:B------:R-:W-:Y:S01]  /*69a0*/  IMAD.HI.U32 R9, R4, R12, RZ ;  /* 0x0000000c04097227 */ /* 0x000fe200078e00ff */
[----:B------:R1:W-:Y:S01]  /*69b0*/  STL [R1+0x380], R0 ;  /* 0x0003800001007387 */ /* 0x0003e20000100800 */
[----:B------:R-:W-:Y:S02]  /*69c0*/  IABS R13, R10 ;  /* 0x0000000a000d7213 */ /* 0x000fe40000000000 */
[----:B------:R-:W-:Y:S01]  /*69d0*/  IMAD R6, R3, R8, R6 ;  /* 0x0000000803067224 */ /* 0x000fe200078e0206 */
[----:B------:R-:W-:Y:S01]  /*69e0*/  LOP3.LUT R8, R19, 0x108, RZ, 0xfc, !PT ;  /* 0x0000010813087812 */ /* 0x000fe200078efcff */
[----:B------:R-:W-:Y:S01]  /*69f0*/  @!P3 IMAD.IADD R18, R18, 0x1, -R3 ;  /* 0x000000011212b824 */ /* 0x000fe200078e0a03 */
[----:B------:R-:W-:Y:S01]  /*6a00*/  ISETP.GT.U32.AND P3, PT, R3, R20, PT ;  /* 0x000000140300720c */ /* 0x000fe20003f64070 */
[----:B------:R-:W-:Y:S01]  /*6a10*/  IMAD.MOV R9, RZ, RZ, -R9 ;  /* 0x000000ffff097224 */ /* 0x000fe200078e0a09 */
[----:B0-----:R-:W-:Y:S01]  /*6a20*/  IABS R11, R8 ;  /* 0x00000008000b7213 */ /* 0x001fe20000000000 */
[----:B------:R-:W-:Y:S01]  /*6a30*/  @!P6 IMAD.IADD R17, R17, 0x1, -R3 ;  /* 0x000000011111e824 */ /* 0x000fe200078e0a03 */
[----:B------:R-:W-:Y:S01]  /*6a40*/  ISETP.GT.U32.AND P6, PT, R3, R6, PT ;  /* 0x000000060300720c */ /* 0x000fe20003fc4070 */
[----:B-1----:R-:W-:Y:S01]  /*6a50*/  IMAD.MOV.U32 R0, RZ, RZ, R5 ;  /* 0x000000ffff007224 */ /* 0x002fe200078e0005 */
[----:B------:R-:W-:Y:S01]  /*6a60*/  LOP3.LUT R5, R19, 0x10a, RZ, 0xfc, !PT ;  /* 0x0000010a13057812 */ /* 0x000fe200078efcff */
[----:B------:R-:W-:-:S02]  /*6a70*/  IMAD R12, R3, R9, R12 ;  /* 0x00000009030c7224 */ /* 0x000fc400078e020c */
[----:B------:R-:W-:Y:S01]  /*6a80*/  @!P1 IMAD.MOV R0, RZ, RZ, -R0 ;  /* 0x000000ffff009224 */ /* 0x000fe200078e0a00 */
[C---:B------:R-:W-:Y:S01]  /*6a90*/  ISETP.GT.U32.AND P1, PT, R3.reuse, R18, PT ;  /* 0x000000120300720c */ /* 0x040fe20003f24070 */
[----:B------:R-:W-:Y:S01]  /*6aa0*/  @!P5 IMAD.MOV R15, RZ, RZ, -R15 ;  /* 0x000000ffff0fd224 */ /* 0x000fe200078e0a0f */
[----:B------:R-:W-:Y:S01]  /*6ab0*/  IABS R9, R5 ;  /* 0x0000000500097213 */ /* 0x000fe20000000000 */
[----:B------:R-:W-:Y:S01]  /*6ac0*/  @!P3 IMAD.IADD R20, R20, 0x1, -R3 ;  /* 0x000000011414b824 */ /* 0x000fe200078e0a03 */
[----:B------:R-:W-:Y:S01]  /*6ad0*/  ISETP.GT.U32.AND P3, PT, R3, R12, PT ;  /* 0x0000000c0300720c */ /* 0x000fe20003f64070 */
[----:B------:R0:W-:Y:S01]  /*6ae0*/  STL [R1+0x38c], R0 ;  /* 0x00038c0001007387 */ /* 0x0001e20000100800 */
[----:B------:R-:W-:-:S03]  /*6af0*/  IMAD.HI.U32 R16, R4, R11, RZ ;  /* 0x0000000b04107227 */ /* 0x000fc600078e00ff */
[----:B------:R1:W-:Y:S01]  /*6b00*/  STL [R1+0x2c4], R15 ;  /* 0x0002c40f01007387 */ /* 0x0003e20000100800 */
[----:B------:R-:W-:Y:S02]  /*6b10*/  @!P6 IMAD.IADD R6, R6, 0x1, -R3 ;  /* 0x000000010606e824 */ /* 0x000fe400078e0a03 */
[----:B------:R-:W-:-:S03]  /*6b20*/  IMAD.HI.U32 R21, R4, R13, RZ ;  /* 0x0000000d04157227 */ /* 0x000fc600078e00ff */
[----:B------:R-:W-:Y:S01]  /*6b30*/  ISETP.GT.U32.AND P5, PT, R3, R6, PT ;  /* 0x000000060300720c */ /* 0x000fe20003fa4070 */
[--C-:B------:R-:W-:Y:S01]  /*6b40*/  @!P1 IMAD.IADD R18, R18, 0x1, -R3.reuse ;  /* 0x0000000112129824 */ /* 0x100fe200078e0a03 */
[----:B------:R-:W-:Y:S01]  /*6b50*/  ISETP.GE.AND P1, PT, R2, RZ, PT ;  /* 0x000000ff0200720c */ /* 0x000fe20003f26270 */
[----:B------:R-:W-:Y:S01]  /*6b60*/  @!P3 IMAD.IADD R12, R12, 0x1, -R3 ;  /* 0x000000010c0cb824 */ /* 0x000fe200078e0a03 */
[----:B------:R-:W-:Y:S01]  /*6b70*/  ISETP.GE.AND P3, PT, R7, RZ, PT ;  /* 0x000000ff0700720c */ /* 0x000fe20003f66270 */
[----:B0-----:R-:W-:Y:S01]  /*6b80*/  IMAD.MOV.U32 R0, RZ, RZ, R20 ;  /* 0x000000ffff007224 */ /* 0x001fe200078e0014 */
[----:B------:R-:W-:Y:S01]  /*6b90*/  LOP3.LUT R7, R19, 0x106, RZ, 0xfc, !PT ;  /* 0x0000010613077812 */ /* 0x000fe200078efcff */
[----:B-1----:R-:W-:Y:S01]  /*6ba0*/  IMAD.MOV.U32 R15, RZ, RZ, R18 ;  /* 0x000000ffff0f7224 */ /* 0x002fe200078e0012 */
[----:B------:R-:W-:Y:S01]  /*6bb0*/  ISETP.GT.U32.AND P6, PT, R3, R12, PT ;  /* 0x0000000c0300720c */ /* 0x000fe20003fc4070 */
[----:B------:R-:W-:Y:S02]  /*6bc0*/  IMAD.MOV R16, RZ, RZ, -R16 ;  /* 0x000000ffff107224 */ /* 0x000fe400078e0a10 */
[----:B------:R-:W-:-:S02]  /*6bd0*/  @!P2 IMAD.MOV R0, RZ, RZ, -R0 ;  /* 0x000000ffff00a224 */ /* 0x000fc400078e0a00 */
[----:B------:R-:W-:Y:S02]  /*6be0*/  IMAD.MOV R21, RZ, RZ, -R21 ;  /* 0x000000ffff157224 */ /* 0x000fe400078e0a15 */
[----:B------:R-:W-:Y:S01]  /*6bf0*/  @!P0 IMAD.MOV R15, RZ, RZ, -R15 ;  /* 0x000000ffff0f8224 */ /* 0x000fe200078e0a0f */
[----:B------:R-:W-:Y:S01]  /*6c00*/  ISETP.GE.AND P0, PT, R10, RZ, PT ;  /* 0x000000ff0a00720c */ /* 0x000fe20003f06270 */
[----:B------:R-:W-:Y:S01]  /*6c10*/  IMAD R10, R3, R16, R11 ;  /* 0x00000010030a7224 */ /* 0x000fe200078e020b */
[----:B------:R0:W-:Y:S01]  /*6c20*/  STL [R1+0x2c8], R0 ;  /* 0x0002c80001007387 */ /* 0x0001e20000100800 */
[----:B------:R-:W-:-:S03]  /*6c30*/  IMAD.HI.U32 R2, R4, R9, RZ ;  /* 0x0000000904027227 */ /* 0x000fc600078e00ff */
[----:B------:R-:W-:Y:S01]  /*6c40*/  STL [R1+0x2d8], R15 ;  /* 0x0002d80f01007387 */ /* 0x000fe20000100800 */
[----:B------:R-:W-:Y:S01]  /*6c50*/  IMAD R13, R3, R21, R13 ;  /* 0x00000015030d7224 */ /* 0x000fe200078e020d */
[----:B------:R-:W-:Y:S01]  /*6c60*/  LOP3.LUT R21, R19, 0xdc, RZ, 0xfc, !PT ;  /* 0x000000dc13157812 */ /* 0x000fe200078efcff */
[----:B------:R-:W-:Y:S01]  /*6c70*/  @!P5 IMAD.IADD R6, R6, 0x1, -R3 ;  /* 0x000000010606d824 */ /* 0x000fe200078e0a03 */
[C---:B------:R-:W-:Y:S01]  /*6c80*/  ISETP.GT.U32.AND P5, PT, R3.reuse, R10, PT ;  /* 0x0000000a0300720c */ /* 0x040fe20003fa4070 */
[----:B------:R-:W-:Y:S01]  /*6c90*/  IMAD.MOV R2, RZ, RZ, -R2 ;  /* 0x000000ffff027224 */ /* 0x000fe200078e0a02 */
[C---:B------:R-:W-:Y:S01]  /*6ca0*/  ISETP.GT.U32.AND P2, PT, R3.reuse, R13, PT ;  /* 0x0000000d0300720c */ /* 0x040fe20003f44070 */
[----:B0-----:R-:W-:Y:S01]  /*6cb0*/  IMAD.MOV.U32 R0, RZ, RZ, R17 ;  /* 0x000000ffff007224 */ /* 0x001fe200078e0011 */
[----:B------:R-:W-:Y:S01]  /*6cc0*/  IABS R22, R21 ;  /* 0x0000001500167213 */ /* 0x000fe20000000000 */
[----:B------:R-:W-:Y:S01]  /*6cd0*/  IMAD R9, R3, R2, R9 ;  /* 0x0000000203097224 */ /* 0x000fe200078e0209 */
[----:B------:R-:W-:Y:S01]  /*6ce0*/  IABS R2, R7 ;  /* 0x0000000700027213 */ /* 0x000fe20000000000 */
[----:B------:R-:W-:-:S02]  /*6cf0*/  @!P4 IMAD.MOV R0, RZ, RZ, -R0 ;  /* 0x000000ffff00c224 */ /* 0x000fc400078e0a00 */
[--C-:B------:R-:W-:Y:S01]  /*6d00*/  @!P6 IMAD.IADD R12, R12, 0x1, -R3.reuse ;  /* 0x000000010c0ce824 */ /* 0x100fe200078e0a03 */
[----:B------:R-:W-:Y:S01]  /*6d10*/  ISETP.GT.U32.AND P4, PT, R3, R9, PT ;  /* 0x000000090300720c */ /* 0x000fe20003f84070 */
[----:B------:R-:W-:Y:S01]  /*6d20*/  IMAD.HI.U32 R11, R4, R2, RZ ;  /* 0x00000002040b7227 */ /* 0x000fe200078e00ff */
[----:B------:R0:W-:Y:S01]  /*6d30*/  STL [R1+0x354], R0 ;  /* 0x0003540001007387 */ /* 0x0001e20000100800 */
[----:B------:R-:W-:Y:S02]  /*6d40*/  ISETP.GE.AND P6, PT, R5, RZ, PT ;  /* 0x000000ff0500720c */ /* 0x000fe40003fc6270 */
[----:B------:R-:W-:Y:S01]  /*6d50*/  LOP3.LUT R5, R19, 0x104, RZ, 0xfc, !PT ;  /* 0x0000010413057812 */ /* 0x000fe200078efcff */
[--C-:B------:R-:W-:Y:S02]  /*6d60*/  @!P5 IMAD.IADD R10, R10, 0x1, -R3.reuse ;  /* 0x000000010a0ad824 */ /* 0x100fe400078e0a03 */
[----:B------:R-:W-:Y:S01]  /*6d70*/  @!P2 IMAD.IADD R13, R13, 0x1, -R3 ;  /* 0x000000010d0da824 */ /* 0x000fe200078e0a03 */
[----:B------:R-:W-:Y:S01]  /*6d80*/  ISETP.GE.AND P2, PT, R8, RZ, PT ;  /* 0x000000ff0800720c */ /* 0x000fe20003f46270 */
[----:B------:R-:W-:Y:S01]  /*6d90*/  IMAD.MOV R11, RZ, RZ, -R11 ;  /* 0x000000ffff0b7224 */ /* 0x000fe200078e0a0b */
[----:B------:R-:W-:Y:S01]  /*6da0*/  ISETP.GT.U32.AND P5, PT, R3, R10, PT ;  /* 0x0000000a0300720c */ /* 0x000fe20003fa4070 */
[----:B0-----:R-:W-:Y:S01]  /*6db0*/  IMAD.MOV.U32 R0, RZ, RZ, R12 ;  /* 0x000000ffff007224 */ /* 0x001fe200078e000c */
[----:B------:R-:W-:Y:S01]  /*6dc0*/  IABS R12, R5 ;  /* 0x00000005000c7213 */ /* 0x000fe20000000000 */
[----:B------:R-:W-:Y:S01]  /*6dd0*/  @!P4 IMAD.IADD R9, R9, 0x1, -R3 ;  /* 0x000000010909c824 */ /* 0x000fe200078e0a03 */
[----:B------:R-:W-:Y:S01]  /*6de0*/  LOP3.LUT R8, R19, 0x102, RZ, 0xfc, !PT ;  /* 0x0000010213087812 */ /* 0x000fe200078efcff */
[----:B------:R-:W-:Y:S01]  /*6df0*/  @!P1 IMAD.MOV R0, RZ, RZ, -R0 ;  /* 0x000000ffff009224 */ /* 0x000fe200078e0a00 */
[C---:B------:R-:W-:Y:S01]  /*6e00*/  ISETP.GT.U32.AND P1, PT, R3.reuse, R13, PT ;  /* 0x0000000d0300720c */ /* 0x040fe20003f24070 */
[C---:B------:R-:W-:Y:S01]  /*6e10*/  IMAD R2, R3.reuse, R11, R2 ;  /* 0x0000000b03027224 */ /* 0x040fe200078e0202 */
[----:B------:R-:W-:Y:S01]  /*6e20*/  ISETP.GT.U32.AND P4, PT, R3, R9, PT ;  /* 0x000000090300720c */ /* 0x000fe20003f84070 */
[----:B------:R-:W-:Y:S01]  /*6e30*/  IMAD.HI.U32 R25, R4, R22, RZ ;  /* 0x0000001604197227 */ /* 0x000fe200078e00ff */
[----:B------:R0:W-:Y:S01]  /*6e40*/  STL [R1+0x358], R0 ;  /* 0x0003580001007387 */ /* 0x0001e20000100800 */
[----:B------:R-:W-:-:S02]  /*6e50*/  IABS R11, R8 ;  /* 0x00000008000b7213 */ /* 0x000fc40000000000 */
[----:B------:R-:W-:Y:S02]  /*6e60*/  @!P5 IMAD.IADD R10, R10, 0x1, -R3 ;  /* 0x000000010a0ad824 */ /* 0x000fe400078e0a03 */
[----:B------:R-:W-:Y:S02]  /*6e70*/  IMAD.MOV R25, RZ, RZ, -R25 ;  /* 0x000000ffff197224 */ /* 0x000fe400078e0a19 */
[----:B------:R-:W-:-:S04]  /*6e80*/  IMAD.HI.U32 R17, R4, R11, RZ ;  /* 0x0000000b04117227 */ /* 0x000fc800078e00ff */
        /* <DEDUP_REMOVED lines=11> */
[----:B------:R-:W-:Y:S01]  /*6f40*/  IMAD.MOV R17, RZ, RZ, -R17 ;  /* 0x000000ffff117224 */ /* 0x000fe200078e0a11 */
[----:B------:R-:W-:Y:S01]  /*6f50*/  LOP3.LUT R5, R19, 0x100, RZ, 0xfc, !PT ;  /* 0x0000010013057812 */ /* 0x000fe200078efcff */
[----:B------:R-:W-:Y:S01]  /*6f60*/  IMAD R22, R3, R25, R22 ;  /* 0x0000001903167224 */ /* 0x000fe200078e0216 */
[----:B------:R-:W-:Y:S01]  /*6f70*/  ISETP.GE.AND P3, PT, R7, RZ, PT ;  /* 0x000000ff0700720c */ /* 0x000fe20003f66270 */
[----:B------:R0:W-:Y:S01]  /*6f80*/  STL [R1+0x360], R0 ;  /* 0x0003600001007387 */ /* 0x0001e20000100800 */
[----:B------:R-:W-:Y:S01]  /*6f90*/  IABS R7, R5 ;  /* 0x0000000500077213 */ /* 0x000fe20000000000 */
[----:B------:R-:W-:Y:S01]  /*6fa0*/  @!P1 IMAD.IADD R2, R2, 0x1, -R3 ;  /* 0x0000000102029824 */ /* 0x000fe200078e0a03 */
[----:B------:R-:W-:Y:S01]  /*6fb0*/  ISETP.GE.AND P1, PT, R8, RZ, PT ;  /* 0x000000ff0800720c */ /* 0x000fe20003f26270 */
[----:B------:R-:W-:Y:S01]  /*6fc0*/  IMAD R11, R3, R17, R11 ;  /* 0x00000011030b7224 */ /* 0x000fe200078e020b */
[----:B------:R-:W-:Y:S01]  /*6fd0*/  IABS R16, R6 ;  /* 0x0000000600107213 */ /* 0x000fe20000000000 */
[----:B------:R-:W-:Y:S01]  /*6fe0*/  IMAD.HI.U32 R8, R4, R7, RZ ;  /* 0x0000000704087227 */ /* 0x000fe200078e00ff */
[----:B------:R-:W-:-:S03]  /*6ff0*/  IABS R25, R28 ;  /* 0x0000001c00197213 */ /* 0x000fc60000000000 */
        /* <DEDUP_REMOVED lines=29> */
[----:B------:R-:W-:Y:S01]  /*71d0*/  @!P5 IMAD.IADD R7, R7, 0x1, -R3 ;  /* 0x000000010707d824 */ /* 0x000fe200078e0a03 */
[----:B------:R0:W-:Y:S01]  /*71e0*/  STL [R1+0x330], R0 ;  /* 0x0003300001007387 */ /* 0x0001e20000100800 */
[----:B------:R-:W-:-:S02]  /*71f0*/  IABS R8, R9 ;  /* 0x0000000900087213 */ /* 0x000fc40000000000 */
        /* <DEDUP_REMOVED lines=47> */
[----:B------:R-:W-:Y:S02]  /*74f0*/  IMAD.MOV.U32 R15, RZ, RZ, R6 ;  /* 0x000000ffff0f7224 */ /* 0x000fe400078e0006 */
        /* <DEDUP_REMOVED lines=8> */
[----:B------:R-:W-:Y:S02]  /*7580*/  IMAD.MOV R17, RZ, RZ, -R17 ;  /* 0x000000ffff117224 */ /* 0x000fe400078e0a11 */
[----:B------:R-:W-:Y:S02]  /*7590*/  IMAD R10, R3, R16, R10 ;  /* 0x00000010030a7224 */ /* 0x000fe400078e020a */
[----:B------:R-:W-:-:S04]  /*75a0*/  IMAD.HI.U32 R7, R4, R13, RZ ;  /* 0x0000000d04077227 */ /* 0x000fc800078e00ff */
[--C-:B------:R-:W-:Y:S02]  /*75b0*/  @!P0 IMAD.IADD R2, R2, 0x1, -R3.reuse ;  /* 0x0000000102028824 */ /* 0x100fe400078e0a03 */
[----:B------:R-:W-:Y:S01]  /*75c0*/  @!P2 IMAD.IADD R5, R5, 0x1, -R3 ;  /* 0x000000010505a824 */ /* 0x000fe200078e0a03 */
[C---:B------:R-:W-:Y:S01]  /*75d0*/  ISETP.GT.U32.AND P2, PT, R3.reuse, R10, PT ;  /* 0x0000000a0300720c */ /* 0x040fe20003f44070 */
[----:B------:R-:W-:Y:S01]  /*75e0*/  @!P4 IMAD.MOV R15, RZ, RZ, -R15 ;  /* 0x000000ffff0fc224 */ /* 0x000fe200078e0a0f */
[----:B------:R-:W-:Y:S01]  /*75f0*/  ISETP.GT.U32.AND P0, PT, R3, R2, PT ;  /* 0x000000020300720c */ /* 0x000fe20003f04070 */
[----:B0-----:R-:W-:Y:S01]  /*7600*/  IMAD.MOV.U32 R0, RZ, RZ, R5 ;  /* 0x000000ffff007224 */ /* 0x001fe200078e0005 */
[----:B------:R-:W-:Y:S01]  /*7610*/  LOP3.LUT R5, R19, 0xee, RZ, 0xfc, !PT ;  /* 0x000000ee13057812 */ /* 0x000fe200078efcff */
[C---:B------:R-:W-:Y:S01]  /*7620*/  IMAD R17, R3.reuse, R17, R11 ;  /* 0x0000001103117224 */ /* 0x040fe200078e020b */
[----:B------:R-:W-:Y:S01]  /*7630*/  STL [R1+0x328], R15 ;  /* 0x0003280f01007387 */ /* 0x000fe20000100800 */
[----:B------:R-:W-:Y:S01]  /*7640*/  @!P6 IMAD.MOV R0, RZ, RZ, -R0 ;  /* 0x000000ffff00e224 */ /* 0x000fe200078e0a00 */
[----:B------:R-:W-:Y:S01]  /*7650*/  IABS R11, R5 ;  /* 0x00000005000b7213 */ /* 0x000fe20000000000 */
[----:B------:R-:W-:Y:S01]  /*7660*/  IMAD.MOV R6, RZ, RZ, -R7 ;  /* 0x000000ffff067224 */ /* 0x000fe200078e0a07 */
[----:B------:R-:W-:Y:S01]  /*7670*/  ISETP.GT.U32.AND P4, PT, R3, R17, PT ;  /* 0x000000110300720c */ /* 0x000fe20003f84070 */
[----:B------:R-:W-:Y:S01]  /*7680*/  IMAD.HI.U32 R18, R4, R12, RZ ;  /* 0x0000000c04127227 */ /* 0x000fe200078e00ff */
[----:B------:R0:W-:Y:S01]  /*7690*/  STL [R1+0x324], R0 ;  /* 0x0003240001007387 */ /* 0x0001e20000100800 */
[----:B------:R-:W-:-:S02]  /*76a0*/  ISETP.GE.AND P6, PT, R8, RZ, PT ;  /* 0x000000ff0800720c */ /* 0x000fc40003fc6270 */
[----:B------:R-:W-:Y:S01]  /*76b0*/  @!P0 IMAD.IADD R2, R2, 0x1, -R3 ;  /* 0x0000000102028824 */ /* 0x000fe200078e0a03 */
[----:B------:R-:W-:Y:S01]  /*76c0*/  LOP3.LUT R7, R19, 0xea, RZ, 0xfc, !PT ;  /* 0x000000ea13077812 */ /* 0x000fe200078efcff */
[----:B------:R-:W-:Y:S01]  /*76d0*/  IMAD R13, R3, R6, R13 ;  /* 0x00000006030d7224 */ /* 0x000fe200078e020d */
[----:B------:R-:W-:Y:S01]  /*76e0*/  LOP3.LUT R6, R19, 0xec, RZ, 0xfc, !PT ;  /* 0x000000ec13067812 */ /* 0x000fe200078efcff */
[----:B------:R-:W-:Y:S02]  /*76f0*/  IMAD.MOV R18, RZ, RZ, -R18 ;  /* 0x000000ffff127224 */ /* 0x000fe400078e0a12 */
[--C-:B------:R-:W-:Y:S02]  /*7700*/  @!P2 IMAD.IADD R10, R10, 0x1, -R3.reuse ;  /* 0x000000010a0aa824 */ /* 0x100fe400078e0a03 */
[----:B0-----:R-:W-:Y:S01]  /*7710*/  IMAD.MOV.U32 R0, RZ, RZ, R2 ;  /* 0x000000ffff007224 */ /* 0x001fe200078e0002 */
[----:B------:R-:W-:Y:S01]  /*7720*/  IABS R2, R6 ;  /* 0x0000000600027213 */ /* 0x000fe20000000000 */
[C---:B------:R-:W-:Y:S01]  /*7730*/  IMAD R12, R3.reuse, R18, R12 ;  /* 0x00000012030c7224 */ /* 0x040fe200078e020c */
[C---:B------:R-:W-:Y:S01]  /*7740*/  ISETP.GT.U32.AND P2, PT, R3.reuse, R10, PT ;  /* 0x0000000a0300720c */ /* 0x040fe20003f44070 */
[----:B------:R-:W-:Y:S01]  /*7750*/  @!P1 IMAD.MOV R0, RZ, RZ, -R0 ;  /* 0x000000ffff009224 */ /* 0x000fe200078e0a00 */
[----:B------:R-:W-:Y:S01]  /*7760*/  ISETP.GT.U32.AND P1, PT, R3, R13, PT ;  /* 0x0000000d0300720c */ /* 0x000fe20003f24070 */
[----:B------:R-:W-:Y:S01]  /*7770*/  @!P4 IMAD.IADD R17, R17, 0x1, -R3 ;  /* 0x000000011111c824 */ /* 0x000fe200078e0a03 */
[C---:B------:R-:W-:Y:S01]  /*7780*/  ISETP.GT.U32.AND P0, PT, R3.reuse, R12, PT ;  /* 0x0000000c0300720c */ /* 0x040fe20003f04070 */
[----:B------:R-:W-:Y:S01]  /*7790*/  IMAD.HI.U32 R8, R4, R11, RZ ;  /* 0x0000000b04087227 */ /* 0x000fe200078e00ff */
[----:B------:R-:W-:Y:S01]  /*77a0*/  IABS R18, R7 ;  /* 0x0000000700127213 */ /* 0x000fe20000000000 */
[----:B------:R0:W-:Y:S01]  /*77b0*/  STL [R1+0x320], R0 ;  /* 0x0003200001007387 */ /* 0x0001e20000100800 */
[----:B------:R-:W-:Y:S01]  /*77c0*/  ISETP.GT.U32.AND P4, PT, R3, R17, PT ;  /* 0x000000110300720c */ /* 0x000fe20003f84070 */
[----:B------:R-:W-:-:S04]  /*77d0*/  IMAD.MOV R8, RZ, RZ, -R8 ;  /* 0x000000ffff087224 */ /* 0x000fc800078e0a08 */
[----:B------:R-:W-:Y:S02]  /*77e0*/  IMAD R11, R3, R8, R11 ;  /* 0x00000008030b7224 */ /* 0x000fe400078e020b */
[----:B------:R-:W-:Y:S02]  /*77f0*/  @!P1 IMAD.IADD R13, R13, 0x1, -R3 ;  /* 0x000000010d0d9824 */ /* 0x000fe400078e0a03 */
[----:B------:R-:W-:-:S03]  /*7800*/  IMAD.HI.U32 R8, R4, R2, RZ ;  /* 0x0000000204087227 */ /* 0x000fc600078e00ff */
[----:B------:R-:W-:Y:S01]  /*7810*/  ISETP.GT.U32.AND P1, PT, R3, R13, PT ;  /* 0x0000000d0300720c */ /* 0x000fe20003f24070 */
[--C-:B------:R-:W-:Y:S01]  /*7820*/  @!P2 IMAD.IADD R10, R10, 0x1, -R3.reuse ;  /* 0x000000010a0aa824 */ /* 0x100fe200078e0a03 */
[----:B------:R-:W-:Y:S01]  /*7830*/  ISETP.GE.AND P2, PT, R9, RZ, PT ;  /* 0x000000ff0900720c */ /* 0x000fe20003f46270 */
[----:B------:R-:W-:Y:S02]  /*7840*/  IMAD.MOV R8, RZ, RZ, -R8 ;  /* 0x000000ffff087224 */ /* 0x000fe400078e0a08 */
[--C-:B------:R-:W-:Y:S02]  /*7850*/  @!P0 IMAD.IADD R12, R12, 0x1, -R3.reuse ;  /* 0x000000010c0c8824 */ /* 0x100fe400078e0a03 */
[----:B------:R-:W-:Y:S02]  /*7860*/  IMAD.MOV.U32 R15, RZ, RZ, R10 ;  /* 0x000000ffff0f7224 */ /* 0x000fe400078e000a */
[--C-:B------:R-:W-:Y:S01]  /*7870*/  @!P4 IMAD.IADD R17, R17, 0x1, -R3.reuse ;  /* 0x000000011111c824 */ /* 0x100fe200078e0a03 */
[C---:B------:R-:W-:Y:S01]  /*7880*/  ISETP.GT.U32.AND P4, PT, R3.reuse, R11, PT ;  /* 0x0000000b0300720c */ /* 0x040fe20003f84070 */
[C---:B------:R-:W-:Y:S01]  /*7890*/  IMAD R10, R3.reuse, R8, R2 ;  /* 0x00000008030a7224 */ /* 0x040fe200078e0202 */
[----:B------:R-:W-:Y:S01]  /*78a0*/  ISETP.GT.U32.AND P0, PT, R3, R12, PT ;  /* 0x0000000c0300720c */ /* 0x000fe20003f04070 */
[----:B------:R-:W-:Y:S01]  /*78b0*/  @!P1 IMAD.IADD R13, R13, 0x1, -R3 ;  /* 0x000000010d0d9824 */ /* 0x000fe200078e0a03 */
[----:B------:R-:W-:Y:S01]  /*78c0*/  LOP3.LUT R2, R19, 0xe8, RZ, 0xfc, !PT ;  /* 0x000000e813027812 */ /* 0x000fe200078efcff */
[----:B0-----:R-:W-:Y:S01]  /*78d0*/  IMAD.MOV.U32 R0, RZ, RZ, R17 ;  /* 0x000000ffff007224 */ /* 0x001fe200078e0011 */
[----:B------:R-:W-:Y:S01]  /*78e0*/  ISETP.GT.U32.AND P1, PT, R3, R10, PT ;  /* 0x0000000a0300720c */ /* 0x000fe20003f24070 */
[----:B------:R-:W-:Y:S01]  /*78f0*/  IMAD.HI.U32 R9, R4, R18, RZ ;  /* 0x0000001204097227 */ /* 0x000fe200078e00ff */
[----:B------:R-:W-:-:S02]  /*7900*/  LOP3.LUT R8, R19, 0xe2, RZ, 0xfc, !PT ;  /* 0x000000e213087812 */ /* 0x000fc400078efcff */
[----:B------:R-:W-:Y:S01]  /*7910*/  LOP3.LUT R17, R19, 0xe0, RZ, 0xfc, !PT ;  /* 0x000000e013117812 */ /* 0x000fe200078efcff */
[----:B------:R-:W-:Y:S01]  /*7920*/  @!P3 IMAD.MOV R15, RZ, RZ, -R15 ;  /* 0x000000ffff0fb224 */ /* 0x000fe200078e0a0f */
[----:B------:R-:W-:Y:S01]  /*7930*/  ISETP.GE.AND P3, PT, R5, RZ, PT ;  /* 0x000000ff0500720c */ /* 0x000fe20003f66270 */
[--C-:B------:R-:W-:Y:S01]  /*7940*/  @!P4 IMAD.IADD R11, R11, 0x1, -R3.reuse ;  /* 0x000000010b0bc824 */ /* 0x100fe200078e0a03 */
[----:B------:R-:W-:Y:S01]  /*7950*/  LOP3.LUT R5, R19, 0xe6, RZ, 0xfc, !PT ;  /* 0x000000e613057812 */ /* 0x000fe200078efcff */
[----:B------:R-:W-:Y:S01]  /*7960*/  @!P5 IMAD.MOV R0, RZ, RZ, -R0 ;  /* 0x000000ffff00d224 */ /* 0x000fe200078e0a00 */
[----:B------:R-:W-:Y:S01]  /*7970*/  STL [R1+0x31c], R15 ;  /* 0x00031c0f01007387 */ /* 0x000fe20000100800 */
[--C-:B------:R-:W-:Y:S01]  /*7980*/  @!P0 IMAD.IADD R12, R12, 0x1, -R3.reuse ;  /* 0x000000010c0c8824 */ /* 0x100fe200078e0a03 */
[----:B------:R-:W-:Y:S01]  /*7990*/  ISETP.GE.AND P0, PT, R7, RZ, PT ;  /* 0x000000ff0700720c */ /* 0x000fe20003f06270 */
[----:B------:R-:W-:Y:S01]  /*79a0*/  @!P1 IMAD.IADD R10, R10, 0x1, -R3 ;  /* 0x000000010a0a9824 */ /* 0x000fe200078e0a03 */
[C---:B------:R-:W-:Y:S01]  /*79b0*/  ISETP.GT.U32.AND P4, PT, R3.reuse, R11, PT ;  /* 0x0000000b0300720c */ /* 0x040fe20003f84070 */
[----:B------:R-:W-:Y:S01]  /*79c0*/  IMAD.MOV R9, RZ, RZ, -R9 ;  /* 0x000000ffff097224 */ /* 0x000fe200078e0a09 */
[----:B------:R-:W-:Y:S01]  /*79d0*/  IABS R7, R2 ;  /* 0x0000000200077213 */ /* 0x000fe20000000000 */
[----:B------:R0:W-:Y:S01]  /*79e0*/  STL [R1+0x2e8], R0 ;  /* 0x0002e80001007387 */ /* 0x0001e20000100800 */
[----:B------:R-:W-:Y:S01]  /*79f0*/  IABS R16, R5 ;  /* 0x0000000500107213 */ /* 0x000fe20000000000 */
[C---:B------:R-:W-:Y:S01]  /*7a00*/  IMAD R18, R3.reuse, R9, R18 ;  /* 0x0000000903127224 */ /* 0x040fe200078e0212 */
[----:B------:R-:W-:Y:S01]  /*7a10*/  ISETP.GT.U32.AND P1, PT, R3, R10, PT ;  /* 0x0000000a0300720c */ /* 0x000fe20003f24070 */
[----:B------:R-:W-:Y:S01]  /*7a20*/  IMAD.HI.U32 R9, R4, R7, RZ ;  /* 0x0000000704097227 */ /* 0x000fe200078e00ff */
[----:B------:R-:W-:-:S03]  /*7a30*/  ISETP.GE.AND P5, PT, R6, RZ, PT ;  /* 0x000000ff0600720c */ /* 0x000fc60003fa6270 */
[----:B------:R-:W-:Y:S02]  /*7a40*/  IMAD.MOV R9, RZ, RZ, -R9 ;  /* 0x000000ffff097224 */ /* 0x000fe400078e0a09 */
[----:B0-----:R-:W-:Y:S02]  /*7a50*/  IMAD.MOV.U32 R0, RZ, RZ, R13 ;  /* 0x000000ffff007224 */ /* 0x001fe400078e000d */
[----:B------:R-:W-:Y:S01]  /*7a60*/  @!P4 IMAD.IADD R11, R11, 0x1, -R3 ;  /* 0x000000010b0bc824 */ /* 0x000fe200078e0a03 */
[----:B------:R-:W-:Y:S01]  /*7a70*/  ISETP.GT.U32.AND P4, PT, R3, R18, PT ;  /* 0x000000120300720c */ /* 0x000fe20003f84070 */
[----:B------:R-:W-:Y:S01]  /*7a80*/  @!P2 IMAD.MOV R0, RZ, RZ, -R0 ;  /* 0x000000ffff00a224 */ /* 0x000fe200078e0a00 */
[----:B------:R-:W-:Y:S01]  /*7a90*/  ISETP.GE.AND P2, PT, R5, RZ, PT ;  /* 0x000000ff0500720c */ /* 0x000fe20003f46270 */
[----:B------:R-:W-:-:S04]  /*7aa0*/  IMAD.HI.U32 R5, R4, R16, RZ ;  /* 0x0000001004057227 */ /* 0x000fc800078e00ff */
[----:B------:R-:W-:Y:S02]  /*7ab0*/  IMAD.MOV R5, RZ, RZ, -R5 ;  /* 0x000000ffff057224 */ /* 0x000fe400078e0a05 */
[C---:B------:R-:W-:Y:S02]  /*7ac0*/  IMAD R7, R3.reuse, R9, R7 ;  /* 0x0000000903077224 */ /* 0x040fe400078e0207 */
[C---:B------:R-:W-:Y:S02]  /*7ad0*/  IMAD R16, R3.reuse, R5, R16 ;  /* 0x0000000503107224 */ /* 0x040fe400078e0210 */
[----:B------:R-:W-:Y:S01]  /*7ae0*/  @!P1 IMAD.IADD R10, R10, 0x1, -R3 ;  /* 0x000000010a0a9824 */ /* 0x000fe200078e0a03 */
[----:B------:R-:W-:Y:S01]  /*7af0*/  ISETP.GT.U32.AND P1, PT, R3, R7, PT ;  /* 0x000000070300720c */ /* 0x000fe20003f24070 */
[----:B------:R-:W-:Y:S01]  /*7b00*/  IMAD.MOV.U32 R13, RZ, RZ, R11 ;  /* 0x000000ffff0d7224 */ /* 0x000fe200078e000b */
[----:B------:R-:W-:Y:S01]  /*7b10*/  LOP3.LUT R11, R19, 0xd8, RZ, 0xfc, !PT ;  /* 0x000000d8130b7812 */ /* 0x000fe200078efcff */
[----:B------:R-:W-:Y:S01]  /*7b20*/  IMAD.MOV.U32 R15, RZ, RZ, R12 ;  /* 0x000000ffff0f7224 */ /* 0x000fe200078e000c */
[----:B------:R-:W-:Y:S01]  /*7b30*/  IABS R12, R8 ;  /* 0x00000008000c7213 */ /* 0x000fe20000000000 */
[----:B------:R-:W-:Y:S01]  /*7b40*/  @!P3 IMAD.MOV R13, RZ, RZ, -R13 ;  /* 0x000000ffff0db224 */ /* 0x000fe200078e0a0d */
[----:B------:R-:W-:Y:S01]  /*7b50*/  ISETP.GT.U32.AND P3, PT, R3, R16, PT ;  /* 0x000000100300720c */ /* 0x000fe20003f64070 */
[----:B------:R-:W-:Y:S01]  /*7b60*/  @!P6 IMAD.MOV R15, RZ, RZ, -R15 ;  /* 0x000000ffff0fe224 */ /* 0x000fe200078e0a0f */
[----:B------:R-:W-:Y:S01]  /*7b70*/  ISETP.GE.AND P6, PT, R2, RZ, PT ;  /* 0x000000ff0200720c */ /* 0x000fe20003fc6270 */
[----:B------:R-:W-:Y:S01]  /*7b80*/  IMAD.HI.U32 R5, R4, R12, RZ ;  /* 0x0000000c04057227 */ /* 0x000fe200078e00ff */
[----:B------:R-:W-:-:S02]  /*7b90*/  LOP3.LUT R2, R19, 0xe4, RZ, 0xfc, !PT ;  /* 0x000000e413027812 */ /* 0x000fc400078efcff */
[----:B------:R-:W-:Y:S01]  /*7ba0*/  STL [R1+0x308], R15 ;  /* 0x0003080f01007387 */ /* 0x000fe20000100800 */
[----:B------:R-:W-:Y:S01]  /*7bb0*/  @!P1 IMAD.IADD R7, R7, 0x1, -R3 ;  /* 0x0000000107079824 */ /* 0x000fe200078e0a03 */
[----:B------:R-:W-:Y:S01]  /*7bc0*/  IABS R6, R2 ;  /* 0x0000000200067213 */ /* 0x000fe20000000000 */
[----:B------:R-:W-:Y:S01]  /*7bd0*/  IMAD.MOV R5, RZ, RZ, -R5 ;  /* 0x000000ffff057224 */ /* 0x000fe200078e0a05 */
[----:B------:R0:W-:Y:S01]  /*7be0*/  STL [R1+0x30c], R0 ;  /* 0x00030c0001007387 */ /* 0x0001e20000100800 */
[--C-:B------:R-:W-:Y:S01]  /*7bf0*/  @!P4 IMAD.IADD R18, R18, 0x1, -R3.reuse ;  /* 0x000000011212c824 */ /* 0x100fe200078e0a03 */
[C---:B------:R-:W-:Y:S01]  /*7c00*/  ISETP.GT.U32.AND P1, PT, R3.reuse, R7, PT ;  /* 0x000000070300720c */ /* 0x040fe20003f24070 */
[----:B------:R-:W-:Y:S01]  /*7c10*/  @!P3 IMAD.IADD R16, R16, 0x1, -R3 ;  /* 0x000000011010b824 */ /* 0x000fe200078e0a03 */
[----:B------:R1:W-:Y:S01]  /*7c20*/  STL [R1+0x2ec], R13 ;  /* 0x0002ec0d01007387 */ /* 0x0003e20000100800 */
[----:B------:R-:W-:Y:S01]  /*7c30*/  IMAD.HI.U32 R9, R4, R6, RZ ;  /* 0x0000000604097227 */ /* 0x000fe200078e00ff */
[----:B------:R-:W-:-:S02]  /*7c40*/  ISETP.GT.U32.AND P4, PT, R3, R18, PT ;  /* 0x000000120300720c */ /* 0x000fc40003f84070 */
[C---:B------:R-:W-:Y:S01]  /*7c50*/  ISETP.GT.U32.AND P3, PT, R3.reuse, R16, PT ;  /* 0x000000100300720c */ /* 0x040fe20003f64070 */
[----:B------:R-:W-:Y:S02]  /*7c60*/  IMAD.MOV R9, RZ, RZ, -R9 ;  /* 0x000000ffff097224 */ /* 0x000fe400078e0a09 */
[----:B0-----:R-:W-:Y:S01]  /*7c70*/  IMAD.MOV.U32 R0, RZ, RZ, R10 ;  /* 0x000000ffff007224 */ /* 0x001fe200078e000a */
[----:B------:R-:W-:Y:S01]  /*7c80*/  IABS R10, R11 ;  /* 0x0000000b000a7213 */ /* 0x000fe20000000000 */
[----:B------:R-:W-:Y:S01]  /*7c90*/  IMAD R12, R3, R5, R12 ;  /* 0x00000005030c7224 */ /* 0x000fe200078e020c */
[----:B------:R-:W-:Y:S01]  /*7ca0*/  LOP3.LUT R5, R19, 0xde, RZ, 0xfc, !PT ;  /* 0x000000de13057812 */ /* 0x000fe200078efcff */
[----:B------:R-:W-:Y:S01]  /*7cb0*/  @!P5 IMAD.MOV R0, RZ, RZ, -R0 ;  /* 0x000000ffff00d224 */ /* 0x000fe200078e0a00 */
[----:B------:R-:W-:Y:S01]  /*7cc0*/  ISETP.GE.AND P5, PT, R2, RZ, PT ;  /* 0x000000ff0200720c */ /* 0x000fe20003fa6270 */
[----:B------:R-:W-:Y:S01]  /*7cd0*/  IMAD R2, R3, R9, R6 ;  /* 0x0000000903027224 */ /* 0x000fe200078e0206 */
[----:B------:R-:W-:Y:S01]  /*7ce0*/  IABS R9, R17 ;  /* 0x0000001100097213 */ /* 0x000fe20000000000 */
[--C-:B------:R-:W-:Y:S01]  /*7cf0*/  @!P1 IMAD.IADD R7, R7, 0x1, -R3.reuse ;  /* 0x0000000107079824 */ /* 0x100fe200078e0a03 */
[----:B------:R-:W-:Y:S01]  /*7d00*/  IABS R24, R5 ;  /* 0x0000000500187213 */ /* 0x000fe20000000000 */
[----:B------:R-:W-:Y:S01]  /*7d10*/  @!P3 IMAD.IADD R16, R16, 0x1, -R3 ;  /* 0x000000011010b824 */ /* 0x000fe200078e0a03 */
[C---:B------:R-:W-:Y:S01]  /*7d20*/  ISETP.GT.U32.AND P1, PT, R3.reuse, R2, PT ;  /* 0x000000020300720c */ /* 0x040fe20003f24070 */
[----:B-1----:R-:W-:Y:S01]  /*7d30*/  IMAD.HI.U32 R13, R4, R9, RZ ;  /* 0x00000009040d7227 */ /* 0x002fe200078e00ff */
[----:B------:R-:W-:Y:S01]  /*7d40*/  ISETP.GT.U32.AND P3, PT, R3, R12, PT ;  /* 0x0000000c0300720c */ /* 0x000fe20003f64070 */
[----:B------:R0:W-:Y:S01]  /*7d50*/  STL [R1+0x304], R0 ;  /* 0x0003040001007387 */ /* 0x0001e20000100800 */
[----:B------:R-:W-:Y:S01]  /*7d60*/  LOP3.LUT R6, R19, 0xda, RZ, 0xfc, !PT ;  /* 0x000000da13067812 */ /* 0x000fe200078efcff */
[----:B------:R-:W-:-:S02]  /*7d70*/  IMAD.MOV R13, RZ, RZ, -R13 ;  /* 0x000000ffff0d7224 */ /* 0x000fc400078e0a0d */
[----:B------:R-:W-:-:S04]  /*7d80*/  IMAD.HI.U32 R23, R4, R24, RZ ;  /* 0x0000001804177227 */ /* 0x000fc800078e00ff */
[C---:B------:R-:W-:Y:S02]  /*7d90*/  IMAD R9, R3.reuse, R13, R9 ;  /* 0x0000000d03097224 */ /* 0x040fe400078e0209 */
[----:B------:R-:W-:Y:S02]  /*7da0*/  IMAD.MOV R23, RZ, RZ, -R23 ;  /* 0x000000ffff177224 */ /* 0x000fe400078e0a17 */
[--C-:B------:R-:W-:Y:S01]  /*7db0*/  @!P4 IMAD.IADD R18, R18, 0x1, -R3.reuse ;  /* 0x000000011212c824 */ /* 0x100fe200078e0a03 */
[----:B------:R-:W-:Y:S01]  /*7dc0*/  ISETP.GE.AND P4, PT, R8, RZ, PT ;  /* 0x000000ff0800720c */ /* 0x000fe20003f86270 */
[--C-:B------:R-:W-:Y:S01]  /*7dd0*/  @!P1 IMAD.IADD R2, R2, 0x1, -R3.reuse ;  /* 0x0000000102029824 */ /* 0x100fe200078e0a03 */
[C---:B------:R-:W-:Y:S01]  /*7de0*/  ISETP.GT.U32.AND P1, PT, R3.reuse, R9, PT ;  /* 0x000000090300720c */ /* 0x040fe20003f24070 */
[----:B------:R-:W-:Y:S01]  /*7df0*/  IMAD R23, R3, R23, R24 ;  /* 0x0000001703177224 */ /* 0x000fe200078e0218 */
[----:B------:R-:W-:Y:S01]  /*7e00*/  IABS R8, R6 ;  /* 0x0000000600087213 */ /* 0x000fe20000000000 */
[----:B------:R-:W-:-:S02]  /*7e10*/  @!P3 IMAD.IADD R12, R12, 0x1, -R3 ;  /* 0x000000010c0cb824 */ /* 0x000fc400078e0a03 */
[----:B0-----:R-:W-:Y:S01]  /*7e20*/  IMAD.MOV.U32 R0, RZ, RZ, R18 ;  /* 0x000000ffff007224 */ /* 0x001fe200078e0012 */
[----:B------:R-:W-:Y:S01]  /*7e30*/  ISETP.GT.U32.AND P3, PT, R3, R23, PT ;  /* 0x000000170300720c */ /* 0x000fe20003f64070 */
[----:B------:R-:W-:Y:S01]  /*7e40*/  IMAD.HI.U32 R20, R4, R8, RZ ;  /* 0x0000000804147227 */ /* 0x000fe200078e00ff */
[----:B------:R-:W-:-:S03]  /*7e50*/  LOP3.LUT R18, R19, 0xd4, RZ, 0xfc, !PT ;  /* 0x000000d413127812 */ /* 0x000fc600078efcff */
[----:B------:R-:W-:Y:S01]  /*7e60*/  @!P0 IMAD.MOV R0, RZ, RZ, -R0 ;  /* 0x000000ffff008224 */ /* 0x000fe200078e0a00 */
[----:B------:R-:W-:Y:S01]  /*7e70*/  ISETP.GT.U32.AND P0, PT, R3, R12, PT ;  /* 0x0000000c0300720c */ /* 0x000fe20003f04070 */
[--C-:B------:R-:W-:Y:S01]  /*7e80*/  @!P1 IMAD.IADD R9, R9, 0x1, -R3.reuse ;  /* 0x0000000109099824 */ /* 0x100fe200078e0a03 */
[----:B------:R-:W-:Y:S01]  /*7e90*/  ISETP.GT.U32.AND P1, PT, R3, R2, PT ;  /* 0x000000020300720c */ /* 0x000fe20003f24070 */
[----:B------:R-:W-:Y:S01]  /*7ea0*/  IMAD.HI.U32 R13, R4, R10, RZ ;  /* 0x0000000a040d7227 */ /* 0x000fe200078e00ff */
[----:B------:R0:W-:Y:S03]  /*7eb0*/  STL [R1+0x2d4], R0 ;  /* 0x0002d40001007387 */ /* 0x0001e60000100800 */
[----:B------:R-:W-:Y:S01]  /*7ec0*/  @!P3 IMAD.IADD R23, R23, 0x1, -R3 ;  /* 0x000000011717b824 */ /* 0x000fe200078e0a03 */
[----:B------:R-:W-:Y:S01]  /*7ed0*/  ISETP.GT.U32.AND P3, PT, R3, R9, PT ;  /* 0x000000090300720c */ /* 0x000fe20003f64070 */
[----:B------:R-:W-:-:S02]  /*7ee0*/  IMAD.MOV R20, RZ, RZ, -R20 ;  /* 0x000000ffff147224 */ /* 0x000fc400078e0a14 */
[----:B------:R-:W-:Y:S02]  /*7ef0*/  IMAD.MOV R13, RZ, RZ, -R13 ;  /* 0x000000ffff0d7224 */ /* 0x000fe400078e0a0d */
[----:B------:R-:W-:Y:S01]  /*7f00*/  IMAD R8, R3, R20, R8 ;  /* 0x0000001403087224 */ /* 0x000fe200078e0208 */
[----:B------:R-:W-:Y:S01]  /*7f10*/  LOP3.LUT R20, R19, 0xd6, RZ, 0xfc, !PT ;  /* 0x000000d613147812 */ /* 0x000fe200078efcff */
[----:B0-----:R-:W-:Y:S01]  /*7f20*/  IMAD.MOV.U32 R0, RZ, RZ, R7 ;  /* 0x000000ffff007224 */ /* 0x001fe200078e0007 */
[----:B------:R-:W-:Y:S01]  /*7f30*/  IABS R7, R18 ;  /* 0x0000001200077213 */ /* 0x000fe20000000000 */
[C---:B------:R-:W-:Y:S01]  /*7f40*/  IMAD R10, R3.reuse, R13, R10 ;  /* 0x0000000d030a7224 */ /* 0x040fe200078e020a */
[----:B------:R-:W-:Y:S01]  /*7f50*/  IABS R13, R20 ;  /* 0x00000014000d7213 */ /* 0x000fe20000000000 */
[----:B------:R-:W-:Y:S01]  /*7f60*/  @!P6 IMAD.MOV R0, RZ, RZ, -R0 ;  /* 0x000000ffff00e224 */ /* 0x000fe200078e0a00 */
[C---:B------:R-:W-:Y:S01]  /*7f70*/  ISETP.GT.U32.AND P6, PT, R3.reuse, R23, PT ;  /* 0x000000170300720c */ /* 0x040fe20003fc4070 */
[--C-:B------:R-:W-:Y:S01]  /*7f80*/  @!P1 IMAD.IADD R2, R2, 0x1, -R3.reuse ;  /* 0x0000000102029824 */ /* 0x100fe200078e0a03 */
[----:B------:R-:W-:Y:S01]  /*7f90*/  ISETP.GT.U32.AND P1, PT, R3, R8, PT ;  /* 0x000000080300720c */ /* 0x000fe20003f24070 */
[--C-:B------:R-:W-:Y:S01]  /*7fa0*/  @!P3 IMAD.IADD R9, R9, 0x1, -R3.reuse ;  /* 0x000000010909b824 */ /* 0x100fe200078e0a03 */
[----:B------:R0:W-:Y:S01]  /*7fb0*/  STL [R1+0x2d0], R0 ;  /* 0x0002d00001007387 */ /* 0x0001e20000100800 */
[----:B------:R-:W-:Y:S01]  /*7fc0*/  ISETP.GT.U32.AND P3, PT, R3, R10, PT ;  /* 0x0000000a0300720c */ /* 0x000fe20003f64070 */
[----:B------:R-:W-:Y:S01]  /*7fd0*/  @!P0 IMAD.IADD R12, R12, 0x1, -R3 ;  /* 0x000000010c0c8824 */ /* 0x000fe200078e0a03 */
[----:B------:R-:W-:Y:S01]  /*7fe0*/  ISETP.GE.AND P0, PT, R17, RZ, PT ;  /* 0x000000ff1100720c */ /* 0x000fe20003f06270 */
[----:B------:R-:W-:Y:S01]  /*7ff0*/  IMAD.MOV.U32 R15, RZ, RZ, R2 ;  /* 0x000000ffff0f7224 */ /* 0x000fe200078e0002 */
[----:B------:R-:W-:Y:S01]  /*8000*/  LOP3.LUT R2, R19, 0xd2, RZ, 0xfc, !PT ;  /* 0x000000d213027812 */ /* 0x000fe200078efcff */
[----:B------:R-:W-:-:S04]  /*8010*/  IMAD.HI.U32 R17, R4, R7, RZ ;  /* 0x0000000704117227 */ /* 0x000fc800078e00ff */
[----:B0-----:R-:W-:Y:S02]  /*8020*/  IMAD.MOV.U32 R0, RZ, RZ, R16 ;  /* 0x000000ffff007224 */ /* 0x001fe400078e0010 */
[--C-:B------:R-:W-:Y:S01]  /*8030*/  @!P1 IMAD.IADD R8, R8, 0x1, -R3.reuse ;  /* 0x0000000108089824 */ /* 0x100fe200078e0a03 */
[----:B------:R-:W-:Y:S01]  /*8040*/  ISETP.GE.AND P1, PT, R6, RZ, PT ;  /* 0x000000ff0600720c */ /* 0x000fe20003f26270 */
[----:B------:R-:W-:Y:S01]  /*8050*/  @!P2 IMAD.MOV R0, RZ, RZ, -R0 ;  /* 0x000000ffff00a224 */ /* 0x000fe200078e0a00 */
[----:B------:R-:W-:Y:S01]  /*8060*/  ISETP.GT.U32.AND P2, PT, R3, R22, PT ;  /* 0x000000160300720c */ /* 0x000fe20003f44070 */
[--C-:B------:R-:W-:Y:S01]  /*8070*/  @!P6 IMAD.IADD R23, R23, 0x1, -R3.reuse ;  /* 0x000000011717e824 */ /* 0x100fe200078e0a03 */
[----:B------:R-:W-:Y:S01]  /*8080*/  ISETP.GE.AND P6, PT, R5, RZ, PT ;  /* 0x000000ff0500720c */ /* 0x000fe20003fc6270 */
[----:B------:R-:W-:Y:S01]  /*8090*/  @!P3 IMAD.IADD R10, R10, 0x1, -R3 ;  /* 0x000000010a0ab824 */ /* 0x000fe200078e0a03 */
[----:B------:R0:W-:Y:S01]  /*80a0*/  STL [R1+0x2cc], R0 ;  /* 0x0002cc0001007387 */ /* 0x0001e20000100800 */
[----:B------:R-:W-:Y:S01]  /*80b0*/  IMAD.HI.U32 R16, R4, R13, RZ ;  /* 0x0000000d04107227 */ /* 0x000fe200078e00ff */
[----:B------:R-:W-:-:S03]  /*80c0*/  LOP3.LUT R5, R19, 0xd0, RZ, 0xfc, !PT ;  /* 0x000000d013057812 */ /* 0x000fc600078efcff */
[----:B------:R-:W-:Y:S01]  /*80d0*/  @!P5 IMAD.MOV R15, RZ, RZ, -R15 ;  /* 0x000000ffff0fd224 */ /* 0x000fe200078e0a0f */
[----:B------:R-:W-:Y:S01]  /*80e0*/  ISETP.GT.U32.AND P5, PT, R3, R10, PT ;  /* 0x0000000a0300720c */ /* 0x000fe20003fa4070 */
[----:B------:R-:W-:Y:S02]  /*80f0*/  IMAD.MOV R16, RZ, RZ, -R16 ;  /* 0x000000ffff107224 */ /* 0x000fe400078e0a10 */
[----:B------:R-:W-:Y:S01]  /*8100*/  @!P2 IMAD.IADD R22, R22, 0x1, -R3 ;  /* 0x000000011616a824 */ /* 0x000fe200078e0a03 */
[----:B------:R-:W-:Y:S01]  /*8110*/  STL [R1+0x2c0], R15 ;  /* 0x0002c00f01007387 */ /* 0x000fe20000100800 */
[----:B0-----:R-:W-:Y:S01]  /*8120*/  IMAD.MOV.U32 R0, RZ, RZ, R12 ;  /* 0x000000ffff007224 */ /* 0x001fe200078e000c */
[----:B------:R-:W-:Y:S01]  /*8130*/  ISETP.GE.AND P2, PT, R21, RZ, PT ;  /* 0x000000ff1500720c */ /* 0x000fe20003f46270 */
[----:B------:R-:W-:Y:S01]  /*8140*/  IMAD.MOV.U32 R6, RZ, RZ, R9 ;  /* 0x000000ffff067224 */ /* 0x000fe200078e0009 */
[C---:B------:R-:W-:Y:S01]  /*8150*/  ISETP.GT.U32.AND P3, PT, R3.reuse, R22, PT ;  /* 0x000000160300720c */ /* 0x040fe20003f64070 */
[----:B------:R-:W-:Y:S01]  /*8160*/  @!P4 IMAD.MOV R0, RZ, RZ, -R0 ;  /* 0x000000ffff00c224 */ /* 0x000fe200078e0a00 */
[----:B------:R-:W-:Y:S01]  /*8170*/  ISETP.GT.U32.AND P4, PT, R3, R8, PT ;  /* 0x000000080300720c */ /* 0x000fe20003f84070 */
[----:B------:R-:W-:-:S02]  /*8180*/  IMAD.MOV R17, RZ, RZ, -R17 ;  /* 0x000000ffff117224 */ /* 0x000fc400078e0a11 */
[C---:B------:R-:W-:Y:S01]  /*8190*/  IMAD R16, R3.reuse, R16, R13 ;  /* 0x0000001003107224 */ /* 0x040fe200078e020d */
[----:B------:R0:W-:Y:S01]  /*81a0*/  STL [R1+0x2bc], R0 ;  /* 0x0002bc0001007387 */ /* 0x0001e20000100800 */
[----:B------:R-:W-:Y:S01]  /*81b0*/  @!P0 IMAD.MOV R6, RZ, RZ, -R6 ;  /* 0x000000ffff068224 */ /* 0x000fe200078e0a06 */
[----:B------:R-:W-:Y:S01]  /*81c0*/  IABS R13, R2 ;  /* 0x00000002000d7213 */ /* 0x000fe20000000000 */
[C---:B------:R-:W-:Y:S01]  /*81d0*/  IMAD R7, R3.reuse, R17, R7 ;  /* 0x0000001103077224 */ /* 0x040fe200078e0207 */
[C---:B------:R-:W-:Y:S01]  /*81e0*/  ISETP.GT.U32.AND P0, PT, R3.reuse, R16, PT ;  /* 0x000000100300720c */ /* 0x040fe20003f04070 */
[--C-:B------:R-:W-:Y:S01]  /*81f0*/  @!P5 IMAD.IADD R10, R10, 0x1, -R3.reuse ;  /* 0x000000010a0ad824 */ /* 0x100fe200078e0a03 */
[----:B------:R1:W-:Y:S01]  /*8200*/  STL [R1+0x2b8], R6 ;  /* 0x0002b80601007387 */ /* 0x0003e20000100800 */
[--C-:B------:R-:W-:Y:S01]  /*8210*/  @!P3 IMAD.IADD R22, R22, 0x1, -R3.reuse ;  /* 0x000000011616b824 */ /* 0x100fe200078e0a03 */
[----:B------:R-:W-:Y:S01]  /*8220*/  ISETP.GT.U32.AND P3, PT, R3, R7, PT ;  /* 0x000000070300720c */ /* 0x000fe20003f64070 */
[----:B------:R-:W-:Y:S01]  /*8230*/  @!P4 IMAD.IADD R8, R8, 0x1, -R3 ;  /* 0x000000010808c824 */ /* 0x000fe200078e0a03 */
[----:B------:R-:W-:Y:S01]  /*8240*/  ISETP.GE.AND P5, PT, R18, RZ, PT ;  /* 0x000000ff1200720c */ /* 0x000fe20003fa6270 */
[----:B0-----:R-:W-:Y:S01]  /*8250*/  IMAD.MOV.U32 R0, RZ, RZ, R23 ;  /* 0x000000ffff007224 */ /* 0x001fe200078e0017 */
[----:B------:R-:W-:Y:S01]  /*8260*/  ISETP.GE.AND P4, PT, R20, RZ, PT ;  /* 0x000000ff1400720c */ /* 0x000fe20003f86270 */
[----:B------:R-:W-:-:S02]  /*8270*/  IMAD.MOV.U32 R12, RZ, RZ, R22 ;  /* 0x000000ffff0c7224 */ /* 0x000fc400078e0016 */
[----:B------:R-:W-:Y:S01]  /*8280*/  @!P6 IMAD.MOV R0, RZ, RZ, -R0 ;  /* 0x000000ffff00e224 */ /* 0x000fe200078e0a00 */
[----:B------:R-:W-:Y:S01]  /*8290*/  ISETP.GE.AND P6, PT, R11, RZ, PT ;  /* 0x000000ff0b00720c */ /* 0x000fe20003fc6270 */
[----:B------:R-:W-:Y:S01]  /*82a0*/  IMAD.HI.U32 R9, R4, R13, RZ ;  /* 0x0000000d04097227 */ /* 0x000fe200078e00ff */
[----:B-1----:R-:W-:Y:S02]  /*82b0*/  IABS R6, R5 ;  /* 0x0000000500067213 */ /* 0x002fe40000000000 */
[----:B------:R0:W-:Y:S01]  /*82c0*/  STL [R1+0x2b4], R0 ;  /* 0x0002b40001007387 */ /* 0x0001e20000100800 */
[----:B------:R-:W-:Y:S02]  /*82d0*/  @!P2 IMAD.MOV R12, RZ, RZ, -R12 ;  /* 0x000000ffff0ca224 */ /* 0x000fe400078e0a0c */
[----:B------:R-:W-:Y:S02]  /*82e0*/  IMAD.MOV R9, RZ, RZ, -R9 ;  /* 0x000000ffff097224 */ /* 0x000fe400078e0a09 */
[----:B------:R-:W-:Y:S01]  /*82f0*/  @!P0 IMAD.IADD R16, R16, 0x1, -R3 ;  /* 0x0000000110108824 */ /* 0x000fe200078e0a03 */
[----:B------:R-:W-:Y:S01]  /*8300*/  STL [R1+0x2b0], R12 ;  /* 0x0002b00c01007387 */ /* 0x000fe20000100800 */
[----:B------:R-:W-:Y:S01]  /*8310*/  IMAD R13, R3, R9, R13 ;  /* 0x00000009030d7224 */ /* 0x000fe200078e020d */
[----:B------:R-:W-:Y:S01]  /*8320*/  ISETP.GE.AND P0, PT, R2, RZ, PT ;  /* 0x000000ff0200720c */ /* 0x000fe20003f06270 */
[----:B------:R-:W-:Y:S01]  /*8330*/  @!P3 IMAD.IADD R7, R7, 0x1, -R3 ;  /* 0x000000010707b824 */ /* 0x000fe200078e0a03 */
[----:B------:R-:W-:Y:S01]  /*8340*/  ISETP.GT.U32.AND P2, PT, R3, R16, PT ;  /* 0x000000100300720c */ /* 0x000fe20003f44070 */
[----:B0-----:R-:W-:Y:S01]  /*8350*/  IMAD.MOV.U32 R0, RZ, RZ, R8 ;  /* 0x000000ffff007224 */ /* 0x001fe200078e0008 */
[----:B------:R-:W-:Y:S01]  /*8360*/  ISETP.GE.AND P3, PT, R5, RZ, PT ;  /* 0x000000ff0500720c */ /* 0x000fe20003f66270 */
[----:B------:R-:W-:Y:S01]  /*8370*/  IMAD.HI.U32 R2, R4, R6, RZ ;  /* 0x0000000604027227 */ /* 0x000fe200078e00ff */
[----:B------:R-:W-:-:S03]  /*8380*/  LOP3.LUT R5, R19, 0xce, RZ, 0xfc, !PT ;  /* 0x000000ce13057812 */ /* 0x000fc600078efcff */
[----:B------:R-:W-:Y:S01]  /*8390*/  @!P1 IMAD.MOV R0, RZ, RZ, -R0 ;  /* 0x000000ffff009224 */ /* 0x000fe200078e0a00 */
[----:B------:R-:W-:Y:S01]  /*83a0*/  ISETP.GT.U32.AND P1, PT, R3, R7, PT ;  /* 0x000000070300720c */ /* 0x000fe20003f24070 */
[----:B------:R-:W-:-:S03]  /*83b0*/  IMAD.MOV R2, RZ, RZ, -R2 ;  /* 0x000000ffff027224 */ /* 0x000fc600078e0a02 */
[----:B------:R0:W-:Y:S01]  /*83c0*/  STL [R1+0x29c], R0 ;  /* 0x00029c0001007387 */ /* 0x0001e20000100800 */
[----:B------:R-:W-:Y:S01]  /*83d0*/  IMAD R18, R3, R2, R6 ;  /* 0x0000000203127224 */ /* 0x000fe200078e0206 */
[----:B------:R-:W-:Y:S01]  /*83e0*/  LOP3.LUT R2, R19, 0xca, RZ, 0xfc, !PT ;  /* 0x000000ca13027812 */ /* 0x000fe200078efcff */
[--C-:B------:R-:W-:Y:S01]  /*83f0*/  @!P2 IMAD.IADD R16, R16, 0x1, -R3.reuse ;  /* 0x000000011010a824 */ /* 0x100fe200078e0a03 */
[----:B------:R-:W-:Y:S02]  /*8400*/  ISETP.GE.AND P2, PT, R5, RZ, PT ;  /* 0x000000ff0500720c */ /* 0x000fe40003f46270 */
[----:B------:R-:W-:Y:S02]  /*8410*/  IABS R5, R5 ;  /* 0x0000000500057213 */ /* 0x000fe40000000000 */
[----:B------:R-:W-:Y:S01]  /*8420*/  LOP3.LUT R6, R19, 0xcc, RZ, 0xfc, !PT ;  /* 0x000000cc13067812 */ /* 0x000fe200078efcff */
[----:B------:R-:W-:Y:S01]  /*8430*/  @!P1 IMAD.IADD R7, R7, 0x1, -R3 ;  /* 0x0000000107079824 */ /* 0x000fe200078e0a03 */
[----:B------:R-:W-:Y:S01]  /*8440*/  ISETP.GT.U32.AND P1, PT, R3, R18, PT ;  /* 0x000000120300720c */ /* 0x000fe20003f24070 */
[----:B0-----:R-:W-:Y:S01]  /*8450*/  IMAD.MOV.U32 R0, RZ, RZ, R10 ;  /* 0x000000ffff007224 */ /* 0x001fe200078e000a */
[----:B------:R-:W-:Y:S01]  /*8460*/  IABS R9, R2 ;  /* 0x0000000200097213 */ /* 0x000fe20000000000 */
[----:B------:R-:W-:Y:S01]  /*8470*/  IMAD.HI.U32 R11, R4, R5, RZ ;  /* 0x00000005040b7227 */ /* 0x000fe200078e00ff */
[----:B------:R-:W-:-:S03]  /*8480*/  IABS R10, R6 ;  /* 0x00000006000a7213 */ /* 0x000fc60000000000 */
[----:B------:R-:W-:Y:S01]  /*8490*/  @!P6 IMAD.MOV R0, RZ, RZ, -R0 ;  /* 0x000000ffff00e224 */ /* 0x000fe200078e0a00 */
[----:B------:R-:W-:Y:S01]  /*84a0*/  ISETP.GT.U32.AND P6, PT, R3, R13, PT ;  /* 0x0000000d0300720c */ /* 0x000fe20003fc4070 */
[----:B------:R-:W-:Y:S02]  /*84b0*/  IMAD.MOV R11, RZ, RZ, -R11 ;  /* 0x000000ffff0b7224 */ /* 0x000fe400078e0a0b */
[----:B------:R-:W-:Y:S01]  /*84c0*/  IMAD.HI.U32 R8, R4, R10, RZ ;  /* 0x0000000a04087227 */ /* 0x000fe200078e00ff */
[----:B------:R0:W-:Y:S03]  /*84d0*/  STL [R1+0x298], R0 ;  /* 0x0002980001007387 */ /* 0x0001e60000100800 */
[----:B------:R-:W-:Y:S02]  /*84e0*/  @!P1 IMAD.IADD R18, R18, 0x1, -R3 ;  /* 0x0000000112129824 */ /* 0x000fe400078e0a03 */
[----:B------:R-:W-:-:S03]  /*84f0*/  IMAD.MOV R8, RZ, RZ, -R8 ;  /* 0x000000ffff087224 */ /* 0x000fc600078e0a08 */
[----:B------:R-:W-:Y:S01]  /*8500*/  ISETP.GT.U32.AND P1, PT, R3, R18, PT ;  /* 0x000000120300720c */ /* 0x000fe20003f24070 */
[----:B------:R-:W-:Y:S02]  /*8510*/  @!P6 IMAD.IADD R13, R13, 0x1, -R3 ;  /* 0x000000010d0de824 */ /* 0x000fe400078e0a03 */
[----:B0-----:R-:W-:Y:S02]  /*8520*/  IMAD.MOV.U32 R0, RZ, RZ, R16 ;  /* 0x000000ffff007224 */ /* 0x001fe400078e0010 */
[C---:B------:R-:W-:Y:S01]  /*8530*/  IMAD R16, R3.reuse, R11, R5 ;  /* 0x0000000b03107224 */ /* 0x040fe200078e0205 */
[----:B------:R-:W-:Y:S01]  /*8540*/  ISETP.GT.U32.AND P6, PT, R3, R13, PT ;  /* 0x0000000d0300720c */ /* 0x000fe20003fc4070 */
[----:B------:R-:W-:Y:S01]  /*8550*/  @!P4 IMAD.MOV R0, RZ, RZ, -R0 ;  /* 0x000000ffff00c224 */ /* 0x000fe200078e0a00 */
[----:B------:R-:W-:Y:S01]  /*8560*/  ISETP.GE.AND P4, PT, R6, RZ, PT ;  /* 0x000000ff0600720c */ /* 0x000fe20003f86270 */
[----:B------:R-:W-:Y:S01]  /*8570*/  IMAD.HI.U32 R6, R4, R9, RZ ;  /* 0x0000000904067227 */ /* 0x000fe200078e00ff */
[----:B------:R-:W-:-:S02]  /*8580*/  LOP3.LUT R5, R19, 0xc2, RZ, 0xfc, !PT ;  /* 0x000000c213057812 */ /* 0x000fc400078efcff */
[----:B------:R0:W-:Y:S01]  /*8590*/  STL [R1+0x1e8], R0 ;  /* 0x0001e80001007387 */ /* 0x0001e20000100800 */
[----:B------:R-:W-:Y:S01]  /*85a0*/  IMAD.MOV R6, RZ, RZ, -R6 ;  /* 0x000000ffff067224 */ /* 0x000fe200078e0a06 */
[----:B------:R-:W-:Y:S01]  /*85b0*/  LOP3.LUT R11, R19, 0xc6, RZ, 0xfc, !PT ;  /* 0x000000c6130b7812 */ /* 0x000fe200078efcff */
[----:B------:R-:W-:Y:S01]  /*85c0*/  IMAD R10, R3, R8, R10 ;  /* 0x00000008030a7224 */ /* 0x000fe200078e020a */
[----:B------:R-:W-:Y:S01]  /*85d0*/  LOP3.LUT R8, R19, 0xc4, RZ, 0xfc, !PT ;  /* 0x000000c413087812 */ /* 0x000fe200078efcff */
[----:B------:R-:W-:Y:S01]  /*85e0*/  IMAD R9, R3, R6, R9 ;  /* 0x0000000603097224 */ /* 0x000fe200078e0209 */
[----:B------:R-:W-:Y:S01]  /*85f0*/  IABS R17, R11 ;  /* 0x0000000b00117213 */ /* 0x000fe20000000000 */
[--C-:B------:R-:W-:Y:S01]  /*8600*/  @!P6 IMAD.IADD R13, R13, 0x1, -R3.reuse ;  /* 0x000000010d0de824 */ /* 0x100fe200078e0a03 */
[C---:B------:R-:W-:Y:S01]  /*8610*/  ISETP.GT.U32.AND P6, PT, R3.reuse, R16, PT ;  /* 0x000000100300720c */ /* 0x040fe20003fc4070 */
[----:B------:R-:W-:Y:S01]  /*8620*/  @!P1 IMAD.IADD R18, R18, 0x1, -R3 ;  /* 0x0000000112129824 */ /* 0x000fe200078e0a03 */
[----:B------:R-:W-:Y:S01]  /*8630*/  ISETP.GT.U32.AND P1, PT, R3, R10, PT ;  /* 0x0000000a0300720c */ /* 0x000fe20003f24070 */
[----:B0-----:R-:W-:Y:S01]  /*8640*/  IMAD.MOV.U32 R0, RZ, RZ, R7 ;  /* 0x000000ffff007224 */ /* 0x001fe200078e0007 */
[----:B------:R-:W-:-:S02]  /*8650*/  IABS R7, R5 ;  /* 0x0000000500077213 */ /* 0x000fc40000000000 */
[----:B------:R-:W-:Y:S01]  /*8660*/  IABS R12, R8 ;  /* 0x00000008000c7213 */ /* 0x000fe20000000000 */
[----:B------:R-:W-:Y:S01]  /*8670*/  @!P5 IMAD.MOV R0, RZ, RZ, -R0 ;  /* 0x000000ffff00d224 */ /* 0x000fe200078e0a00 */
[----:B------:R-:W-:Y:S02]  /*8680*/  ISETP.GE.AND P5, PT, R2, RZ, PT ;  /* 0x000000ff0200720c */ /* 0x000fe40003fa6270 */
[----:B------:R-:W-:Y:S02]  /*8690*/  LOP3.LUT R2, R19, 0xc8, RZ, 0xfc, !PT ;  /* 0x000000c813027812 */ /* 0x000fe400078efcff */
[----:B------:R0:W-:Y:S01]  /*86a0*/  STL [R1+0x294], R0 ;  /* 0x0002940001007387 */ /* 0x0001e20000100800 */
[--C-:B------:R-:W-:Y:S01]  /*86b0*/  @!P6 IMAD.IADD R16, R16, 0x1, -R3.reuse ;  /* 0x000000011010e824 */ /* 0x100fe200078e0a03 */
[----:B------:R-:W-:Y:S01]  /*86c0*/  IABS R6, R2 ;  /* 0x0000000200067213 */ /* 0x000fe20000000000 */
[----:B------:R-:W-:Y:S01]  /*86d0*/  @!P1 IMAD.IADD R10, R10, 0x1, -R3 ;  /* 0x000000010a0a9824 */ /* 0x000fe200078e0a03 */
[----:B------:R-:W-:-:S04]  /*86e0*/  ISETP.GT.U32.AND P6, PT, R3, R9, PT ;  /* 0x000000090300720c */ /* 0x000fc80003fc4070 */
[----:B------:R-:W-:Y:S01]  /*86f0*/  ISETP.GT.U32.AND P1, PT, R3, R10, PT ;  /* 0x0000000a0300720c */ /* 0x000fe20003f24070 */
[----:B0-----:R-:W-:Y:S02]  /*8700*/  IMAD.MOV.U32 R0, RZ, RZ, R13 ;  /* 0x000000ffff007224 */ /* 0x001fe400078e000d */
[----:B------:R-:W-:-:S04]  /*8710*/  IMAD.HI.U32 R13, R4, R6, RZ ;  /* 0x00000006040d7227 */ /* 0x000fc800078e00ff */
[----:B------:R-:W-:Y:S01]  /*8720*/  @!P0 IMAD.MOV R0, RZ, RZ, -R0 ;  /* 0x000000ffff008224 */ /* 0x000fe200078e0a00 */
[----:B------:R-:W-:Y:S01]  /*8730*/  ISETP.GT.U32.AND P0, PT, R3, R16, PT ;  /* 0x000000100300720c */ /* 0x000fe20003f04070 */
[----:B------:R-:W-:Y:S02]  /*8740*/  IMAD.MOV R13, RZ, RZ, -R13 ;  /* 0x000000ffff0d7224 */ /* 0x000fe400078e0a0d */
[--C-:B------:R-:W-:Y:S01]  /*8750*/  @!P6 IMAD.IADD R9, R9, 0x1, -R3.reuse ;  /* 0x000000010909e824 */ /* 0x100fe200078e0a03 */
[----:B------:R0:W-:Y:S01]  /*8760*/  STL [R1+0x220], R0 ;  /* 0x0002200001007387 */ /* 0x0001e20000100800 */
[----:B------:R-:W-:Y:S01]  /*8770*/  @!P1 IMAD.IADD R10, R10, 0x1, -R3 ;  /* 0x000000010a0a9824 */ /* 0x000fe200078e0a03 */
[----:B------:R-:W-:Y:S02]  /*8780*/  ISETP.GE.AND P1, PT, R11, RZ, PT ;  /* 0x000000ff0b00720c */ /* 0x000fe40003f26270 */
[----:B------:R-:W-:Y:S01]  /*8790*/  ISETP.GT.U32.AND P6, PT, R3, R9, PT ;  /* 0x000000090300720c */ /* 0x000fe20003fc4070 */
[----:B------:R-:W-:-:S04]  /*87a0*/  IMAD.MOV.U32 R15, RZ, RZ, R10 ;  /* 0x000000ffff0f7224 */ /* 0x000fc800078e000a */
[----:B------:R-:W-:Y:S02]  /*87b0*/  @!P0 IMAD.IADD R16, R16, 0x1, -R3 ;  /* 0x0000000110108824 */ /* 0x000fe400078e0a03 */
[----:B0-----:R-:W-:Y:S02]  /*87c0*/  IMAD.MOV.U32 R0, RZ, RZ, R18 ;  /* 0x000000ffff007224 */ /* 0x001fe400078e0012 */
[----:B------:R-:W-:-:S04]  /*87d0*/  IMAD.HI.U32 R18, R4, R17, RZ ;  /* 0x0000001104127227 */ /* 0x000fc800078e00ff */
[----:B------:R-:W-:Y:S01]  /*87e0*/  @!P3 IMAD.MOV R0, RZ, RZ, -R0 ;  /* 0x000000ffff00b224 */ /* 0x000fe200078e0a00 */
[----:B------:R-:W-:Y:S01]  /*87f0*/  ISETP.GE.AND P3, PT, R2, RZ, PT ;  /* 0x000000ff0200720c */ /* 0x000fe20003f66270 */
[C---:B------:R-:W-:Y:S02]  /*8800*/  IMAD R2, R3.reuse, R13, R6 ;  /* 0x0000000d03027224 */ /* 0x040fe400078e0206 */
[C---:B------:R-:W-:Y:S01]  /*8810*/  IMAD.HI.U32 R13, R4.reuse, R7, RZ ;  /* 0x00000007040d7227 */ /* 0x040fe200078e00ff */
[----:B------:R0:W-:Y:S02]  /*8820*/  STL [R1+0x290], R0 ;  /* 0x0002900001007387 */ /* 0x0001e40000100800 */
[----:B------:R-:W-:Y:S01]  /*8830*/  ISETP.GT.U32.AND P0, PT, R3, R2, PT ;  /* 0x000000020300720c */ /* 0x000fe20003f04070 */
[----:B------:R-:W-:-:S04]  /*8840*/  IMAD.HI.U32 R6, R4, R12, RZ ;  /* 0x0000000c04067227 */ /* 0x000fc800078e00ff */
[----:B------:R-:W-:Y:S02]  /*8850*/  IMAD.MOV R13, RZ, RZ, -R13 ;  /* 0x000000ffff0d7224 */ /* 0x000fe400078e0a0d */
[--C-:B------:R-:W-:Y:S02]  /*8860*/  @!P6 IMAD.IADD R9, R9, 0x1, -R3.reuse ;  /* 0x000000010909e824 */ /* 0x100fe400078e0a03 */
[----:B0-----:R-:W-:Y:S02]  /*8870*/  IMAD.MOV.U32 R0, RZ, RZ, R16 ;  /* 0x000000ffff007224 */ /* 0x001fe400078e0010 */
[----:B------:R-:W-:Y:S02]  /*8880*/  IMAD.MOV R18, RZ, RZ, -R18 ;  /* 0x000000ffff127224 */ /* 0x000fe400078e0a12 */
[----:B------:R-:W-:Y:S02]  /*8890*/  @!P2 IMAD.MOV R0, RZ, RZ, -R0 ;  /* 0x000000ffff00a224 */ /* 0x000fe400078e0a00 */
[----:B------:R-:W-:-:S02]  /*88a0*/  @!P0 IMAD.IADD R2, R2, 0x1, -R3 ;  /* 0x0000000102028824 */ /* 0x000fc400078e0a03 */
[----:B------:R-:W-:Y:S01]  /*88b0*/  IMAD.MOV R6, RZ, RZ, -R6 ;  /* 0x000000ffff067224 */ /* 0x000fe200078e0a06 */
[----:B------:R0:W-:Y:S01]  /*88c0*/  STL [R1+0x27c], R0 ;  /* 0x00027c0001007387 */ /* 0x0001e20000100800 */
[C---:B------:R-:W-:Y:S01]  /*88d0*/  IMAD R7, R3.reuse, R13, R7 ;  /* 0x0000000d03077224 */ /* 0x040fe200078e0207 */
[C---:B------:R-:W-:Y:S01]  /*88e0*/  ISETP.GT.U32.AND P0, PT, R3.reuse, R2, PT ;  /* 0x000000020300720c */ /* 0x040fe20003f04070 */
[C---:B------:R-:W-:Y:S02]  /*88f0*/  IMAD R11, R3.reuse, R18, R17 ;  /* 0x00000012030b7224 */ /* 0x040fe400078e0211 */
[----:B------:R-:W-:Y:S01]  /*8900*/  IMAD R12, R3, R6, R12 ;  /* 0x00000006030c7224 */ /* 0x000fe200078e020c */
[----:B------:R-:W-:Y:S01]  /*8910*/  LOP3.LUT R6, R19, 0xc0, RZ, 0xfc, !PT ;  /* 0x000000c013067812 */ /* 0x000fe200078efcff */
[----:B------:R-:W-:Y:S01]  /*8920*/  @!P4 IMAD.MOV R15, RZ, RZ, -R15 ;  /* 0x000000ffff0fc224 */ /* 0x000fe200078e0a0f */
[C---:B------:R-:W-:Y:S01]  /*8930*/  ISETP.GT.U32.AND P2, PT, R3.reuse, R11, PT ;  /* 0x0000000b0300720c */ /* 0x040fe20003f44070 */
[----:B0-----:R-:W-:Y:S01]  /*8940*/  IMAD.MOV.U32 R0, RZ, RZ, R9 ;  /* 0x000000ffff007224 */ /* 0x001fe200078e0009 */
[----:B------:R-:W-:-:S02]  /*8950*/  ISETP.GT.U32.AND P6, PT, R3, R12, PT ;  /* 0x0000000c0300720c */ /* 0x000fc40003fc4070 */
[----:B------:R-:W-:Y:S01]  /*8960*/  STL [R1+0x284], R15 ;  /* 0x0002840f01007387 */ /* 0x000fe20000100800 */
[----:B------:R-:W-:Y:S01]  /*8970*/  IABS R13, R6 ;  /* 0x00000006000d7213 */ /* 0x000fe20000000000 */
[----:B------:R-:W-:Y:S01]  /*8980*/  @!P5 IMAD.MOV R0, RZ, RZ, -R0 ;  /* 0x000000ffff00d224 */ /* 0x000fe200078e0a00 */
[----:B------:R-:W-:Y:S01]  /*8990*/  ISETP.GT.U32.AND P5, PT, R3, R7, PT ;  /* 0x000000070300720c */ /* 0x000fe20003fa4070 */
[----:B------:R-:W-:Y:S01]  /*89a0*/  @!P0 IMAD.IADD R2, R2, 0x1, -R3 ;  /* 0x0000000102028824 */ /* 0x000fe200078e0a03 */
[----:B------:R-:W-:Y:S01]  /*89b0*/  ISETP.GE.AND P4, PT, R8, RZ, PT ;  /* 0x000000ff0800720c */ /* 0x000fe20003f86270 */
[----:B------:R-:W-:Y:S01]  /*89c0*/  IMAD.MOV.U32 R10, RZ, RZ, R13 ;  /* 0x000000ffff0a7224 */ /* 0x000fe200078e000d */
[----:B------:R0:W-:Y:S01]  /*89d0*/  STL [R1+0x288], R0 ;  /* 0x0002880001007387 */ /* 0x0001e20000100800 */
[----:B------:R-:W-:Y:S01]  /*89e0*/  LOP3.LUT R8, R19, 0xbe, RZ, 0xfc, !PT ;  /* 0x000000be13087812 */ /* 0x000fe200078efcff */
[----:B------:R-:W-:Y:S01]  /*89f0*/  @!P2 IMAD.IADD R11, R11, 0x1, -R3 ;  /* 0x000000010b0ba824 */ /* 0x000fe200078e0a03 */
[----:B------:R-:W-:Y:S01]  /*8a00*/  ISETP.GE.AND P2, PT, R6, RZ, PT ;  /* 0x000000ff0600720c */ /* 0x000fe20003f46270 */
[----:B------:R-:W-:Y:S01]  /*8a10*/  IMAD.HI.U32 R9, R4, R10, RZ ;  /* 0x0000000a04097227 */ /* 0x000fe200078e00ff */
[----:B------:R-:W-:-:S02]  /*8a20*/  IABS R13, R8 ;  /* 0x00000008000d7213 */ /* 0x000fc40000000000 */
[----:B------:R-:W-:Y:S01]  /*8a30*/  ISETP.GE.AND P0, PT, R5, RZ, PT ;  /* 0x000000ff0500720c */ /* 0x000fe20003f06270 */
[--C-:B------:R-:W-:Y:S01]  /*8a40*/  @!P6 IMAD.IADD R12, R12, 0x1, -R3.reuse ;  /* 0x000000010c0ce824 */ /* 0x100fe200078e0a03 */
[----:B------:R-:W-:Y:S01]  /*8a50*/  ISETP.GT.U32.AND P6, PT, R3, R11, PT ;  /* 0x0000000b0300720c */ /* 0x000fe20003fc4070 */
[----:B0-----:R-:W-:Y:S01]  /*8a60*/  IMAD.MOV.U32 R0, RZ, RZ, R2 ;  /* 0x000000ffff007224 */ /* 0x001fe200078e0002 */
[----:B------:R-:W-:Y:S01]  /*8a70*/  LOP3.LUT R5, R19, 0xbc, RZ, 0xfc, !PT ;  /* 0x000000bc13057812 */ /* 0x000fe200078efcff */
[----:B------:R-:W-:Y:S01]  /*8a80*/  @!P5 IMAD.IADD R7, R7, 0x1, -R3 ;  /* 0x000000010707d824 */ /* 0x000fe200078e0a03 */
[----:B------:R-:W-:Y:S01]  /*8a90*/  ISETP.GT.U32.AND P5, PT, R3, R12, PT ;  /* 0x0000000c0300720c */ /* 0x000fe20003fa4070 */
[----:B------:R-:W-:Y:S01]  /*8aa0*/  @!P3 IMAD.MOV R0, RZ, RZ, -R0 ;  /* 0x000000ffff00b224 */ /* 0x000fe200078e0a00 */
[----:B------:R-:W-:Y:S01]  /*8ab0*/  LOP3.LUT R2, R19, 0xba, RZ, 0xfc, !PT ;  /* 0x000000ba13027812 */ /* 0x000fe200078efcff */
[----:B------:R-:W-:Y:S01]  /*8ac0*/  IMAD.MOV R9, RZ, RZ, -R9 ;  /* 0x000000ffff097224 */ /* 0x000fe200078e0a09 */
[C---:B------:R-:W-:Y:S01]  /*8ad0*/  ISETP.GT.U32.AND P3, PT, R3.reuse, R7, PT ;  /* 0x000000070300720c */ /* 0x040fe20003f64070 */
[----:B------:R-:W-:Y:S01]  /*8ae0*/  IMAD.HI.U32 R6, R4, R13, RZ ;  /* 0x0000000d04067227 */ /* 0x000fe200078e00ff */
[----:B------:R-:W-:Y:S01]  /*8af0*/  IABS R16, R5 ;  /* 0x0000000500107213 */ /* 0x000fe20000000000 */
[----:B------:R0:W-:Y:S02]  /*8b00*/  STL [R1+0x28c], R0 ;  /* 0x00028c0001007387 */ /* 0x0001e40000100800 */
[----:B------:R-:W-:Y:S01]  /*8b10*/  IMAD R10, R3, R9, R10 ;  /* 0x00000009030a7224 */ /* 0x000fe200078e020a */
[----:B------:R-:W-:Y:S01]  /*8b20*/  LOP3.LUT R9, R19, 0xb8, RZ, 0xfc, !PT ;  /* 0x000000b813097812 */ /* 0x000fe200078efcff */
[----:B------:R-:W-:-:S02]  /*8b30*/  IMAD.MOV R6, RZ, RZ, -R6 ;  /* 0x000000ffff067224 */ /* 0x000fc400078e0a06 */
[----:B------:R-:W-:Y:S01]  /*8b40*/  @!P6 IMAD.IADD R11, R11, 0x1, -R3 ;  /* 0x000000010b0be824 */ /* 0x000fe200078e0a03 */
[----:B------:R-:W-:Y:S01]  /*8b50*/  IABS R17, R9 ;  /* 0x0000000900117213 */ /* 0x000fe20000000000 */
[----:B------:R-:W-:Y:S01]  /*8b60*/  IMAD R13, R3, R6, R13 ;  /* 0x00000006030d7224 */ /* 0x000fe200078e020d */
[----:B------:R-:W-:Y:S01]  /*8b70*/  IABS R6, R2 ;  /* 0x0000000200067213 */ /* 0x000fe20000000000 */
[----:B------:R-:W-:Y:S01]  /*8b80*/  @!P3 IMAD.IADD R7, R7, 0x1, -R3 ;  /* 0x000000010707b824 */ /* 0x000fe200078e0a03 */
[----:B------:R-:W-:Y:S01]  /*8b90*/  ISETP.GE.AND P3, PT, R8, RZ, PT ;  /* 0x000000ff0800720c */ /* 0x000fe20003f66270 */
[----:B------:R-:W-:Y:S01]  /*8ba0*/  IMAD.MOV.U32 R8, RZ, RZ, R17 ;  /* 0x000000ffff087224 */ /* 0x000fe200078e0011 */
[C---:B------:R-:W-:Y:S01]  /*8bb0*/  ISETP.GT.U32.AND P6, PT, R3.reuse, R10, PT ;  /* 0x0000000a0300720c */ /* 0x040fe20003fc4070 */
[----:B------:R-:W-:Y:S01]  /*8bc0*/  @!P5 IMAD.IADD R12, R12, 0x1, -R3 ;  /* 0x000000010c0cd824 */ /* 0x000fe200078e0a03 */
[----:B------:R-:W-:Y:S01]  /*8bd0*/  ISETP.GT.U32.AND P5, PT, R3, R13, PT ;  /* 0x0000000d0300720c */ /* 0x000fe20003fa4070 */
[----:B------:R-:W-:-:S04]  /*8be0*/  IMAD.HI.U32 R17, R4, R16, RZ ;  /* 0x0000001004117227 */ /* 0x000fc800078e00ff */
[----:B0-----:R-:W-:Y:S02]  /*8bf0*/  IMAD.MOV.U32 R0, RZ, RZ, R11 ;  /* 0x000000ffff007224 */ /* 0x001fe400078e000b */
[----:B------:R-:W-:-:S04]  /*8c00*/  IMAD.HI.U32 R18, R4, R6, RZ ;  /* 0x0000000604127227 */ /* 0x000fc800078e00ff */
[----:B------:R-:W-:Y:S02]  /*8c10*/  IMAD.MOV R17, RZ, RZ, -R17 ;  /* 0x000000ffff117224 */ /* 0x000fe400078e0a11 */
[----:B------:R-:W-:Y:S02]  /*8c20*/  @!P1 IMAD.MOV R0, RZ, RZ, -R0 ;  /* 0x000000ffff009224 */ /* 0x000fe400078e0a00 */
[----:B------:R-:W-:Y:S02]  /*8c30*/  IMAD.MOV R11, RZ, RZ, -R18 ;  /* 0x000000ffff0b7224 */ /* 0x000fe400078e0a12 */
[C---:B------:R-:W-:Y:S01]  /*8c40*/  IMAD R16, R3.reuse, R17, R16 ;  /* 0x0000001103107224 */ /* 0x040fe200078e0210 */
[----:B------:R0:W-:Y:S01]  /*8c50*/  STL [R1+0x280], R0 ;  /* 0x0002800001007387 */ /* 0x0001e20000100800 */
[----:B------:R-:W-:Y:S01]  /*8c60*/  IMAD R6, R3, R11, R6 ;  /* 0x0000000b03067224 */ /* 0x000fe200078e0206 */
[----:B------:R-:W-:Y:S01]  /*8c70*/  LOP3.LUT R17, R19, 0xb6, RZ, 0xfc, !PT ;  /* 0x000000b613117812 */ /* 0x000fe200078efcff */
[----:B------:R-:W-:Y:S01]  /*8c80*/  @!P4 IMAD.MOV R12, RZ, RZ, -R12 ;  /* 0x000000ffff0cc224 */ /* 0x000fe200078e0a0c */
[----:B------:R-:W-:Y:S01]  /*8c90*/  ISETP.GT.U32.AND P4, PT, R3, R16, PT ;  /* 0x000000100300720c */ /* 0x000fe20003f84070 */
[----:B------:R-:W-:-:S02]  /*8ca0*/  @!P5 IMAD.IADD R13, R13, 0x1, -R3 ;  /* 0x000000010d0dd824 */ /* 0x000fc400078e0a03 */
[----:B------:R-:W-:Y:S01]  /*8cb0*/  @!P6 IMAD.IADD R10, R10, 0x1, -R3 ;  /* 0x000000010a0ae824 */ /* 0x000fe200078e0a03 */
[----:B------:R-:W-:Y:S01]  /*8cc0*/  ISETP.GE.AND P6, PT, R5, RZ, PT ;  /* 0x000000ff0500720c */ /* 0x000fe20003fc6270 */
[----:B------:R-:W-:Y:S01]  /*8cd0*/  IMAD.HI.U32 R5, R4, R8, RZ ;  /* 0x0000000804057227 */ /* 0x000fe200078e00ff */
[C---:B------:R-:W-:Y:S01]  /*8ce0*/  ISETP.GT.U32.AND P5, PT, R3.reuse, R13, PT ;  /* 0x0000000d0300720c */ /* 0x040fe20003fa4070 */
[----:B------:R1:W-:Y:S01]  /*8cf0*/  STL [R1+0x238], R12 ;  /* 0x0002380c01007387 */ /* 0x0003e20000100800 */
[C---:B------:R-:W-:Y:S01]  /*8d00*/  ISETP.GT.U32.AND P1, PT, R3.reuse, R10, PT ;  /* 0x0000000a0300720c */ /* 0x040fe20003f24070 */
[----:B0-----:R-:W-:Y:S02]  /*8d10*/  IMAD.MOV.U32 R0, RZ, RZ, R7 ;  /* 0x000000ffff007224 */ /* 0x001fe400078e0007 */
[----:B------:R-:W-:Y:S02]  /*8d20*/  IMAD.MOV R5, RZ, RZ, -R5 ;  /* 0x000000ffff057224 */ /* 0x000fe400078e0a05 */
[----:B------:R-:W-:Y:S01]  /*8d30*/  @!P0 IMAD.MOV R0, RZ, RZ, -R0 ;  /* 0x000000ffff008224 */ /* 0x000fe200078e0a00 */
[C---:B------:R-:W-:Y:S01]  /*8d40*/  ISETP.GT.U32.AND P0, PT, R3.reuse, R6, PT ;  /* 0x000000060300720c */ /* 0x040fe20003f04070 */
[----:B------:R-:W-:Y:S01]  /*8d50*/  IMAD R8, R3, R5, R8 ;  /* 0x0000000503087224 */ /* 0x000fe200078e0208 */
[----:B------:R-:W-:Y:S01]  /*8d60*/  IABS R5, R17 ;  /* 0x0000001100057213 */ /* 0x000fe20000000000 */
[--C-:B------:R-:W-:Y:S01]  /*8d70*/  @!P4 IMAD.IADD R16, R16, 0x1, -R3.reuse ;  /* 0x000000011010c824 */ /* 0x100fe200078e0a03 */
[----:B------:R0:W-:Y:S01]  /*8d80*/  STL [R1+0x23c], R0 ;  /* 0x00023c0001007387 */ /* 0x0001e20000100800 */
[----:B------:R-:W-:Y:S01]  /*8d90*/  @!P5 IMAD.IADD R13, R13, 0x1, -R3 ;  /* 0x000000010d0dd824 */ /* 0x000fe200078e0a03 */
[----:B------:R-:W-:Y:S01]  /*8da0*/  ISETP.GT.U32.AND P5, PT, R3, R8, PT ;  /* 0x000000080300720c */ /* 0x000fe20003fa4070 */
[----:B------:R-:W-:Y:S01]  /*8db0*/  IMAD.HI.U32 R11, R4, R5, RZ ;  /* 0x00000005040b7227 */ /* 0x000fe200078e00ff */
[----:B------:R-:W-:-:S02]  /*8dc0*/  ISETP.GE.AND P4, PT, R9, RZ, PT ;  /* 0x000000ff0900720c */ /* 0x000fc40003f86270 */
[C---:B------:R-:W-:Y:S01]  /*8dd0*/  LOP3.LUT R9, R19.reuse, 0xb2, RZ, 0xfc, !PT ;  /* 0x000000b213097812 */ /* 0x040fe200078efcff */
[----:B------:R-:W-:Y:S01]  /*8de0*/  IMAD.MOV R11, RZ, RZ, -R11 ;  /* 0x000000ffff0b7224 */ /* 0x000fe200078e0a0b */
[----:B-1----:R-:W-:Y:S01]  /*8df0*/  LOP3.LUT R12, R19, 0xae, RZ, 0xfc, !PT ;  /* 0x000000ae130c7812 */ /* 0x002fe200078efcff */
[--C-:B------:R-:W-:Y:S01]  /*8e00*/  @!P0 IMAD.IADD R6, R6, 0x1, -R3.reuse ;  /* 0x0000000106068824 */ /* 0x100fe200078e0a03 */
[C---:B------:R-:W-:Y:S01]  /*8e10*/  ISETP.GT.U32.AND P0, PT, R3.reuse, R16, PT ;  /* 0x000000100300720c */ /* 0x040fe20003f04070 */
[----:B------:R-:W-:Y:S01]  /*8e20*/  @!P1 IMAD.IADD R10, R10, 0x1, -R3 ;  /* 0x000000010a0a9824 */ /* 0x000fe200078e0a03 */
[----:B------:R-:W-:Y:S01]  /*8e30*/  ISETP.GE.AND P1, PT, R2, RZ, PT ;  /* 0x000000ff0200720c */ /* 0x000fe20003f26270 */
[----:B------:R-:W-:Y:S01]  /*8e40*/  IMAD R5, R3, R11, R5 ;  /* 0x0000000b03057224 */ /* 0x000fe200078e0205 */
[----:B------:R-:W-:Y:S01]  /*8e50*/  LOP3.LUT R2, R19, 0xb4, RZ, 0xfc, !PT ;  /* 0x000000b413027812 */ /* 0x000fe200078efcff */
[----:B------:R-:W-:Y:S01]  /*8e60*/  @!P5 IMAD.IADD R8, R8, 0x1, -R3 ;  /* 0x000000010808d824 */ /* 0x000fe200078e0a03 */
[----:B------:R-:W-:Y:S01]  /*8e70*/  ISETP.GT.U32.AND P5, PT, R3, R6, PT ;  /* 0x000000060300720c */ /* 0x000fe20003fa4070 */
[----:B0-----:R-:W-:Y:S01]  /*8e80*/  IMAD.MOV.U32 R0, RZ, RZ, R10 ;  /* 0x000000ffff007224 */ /* 0x001fe200078e000a */
[----:B------:R-:W-:Y:S01]  /*8e90*/  IABS R7, R2 ;  /* 0x0000000200077213 */ /* 0x000fe20000000000 */
[----:B------:R-:W-:Y:S01]  /*8ea0*/  @!P3 IMAD.MOV R13, RZ, RZ, -R13 ;  /* 0x000000ffff0db224 */ /* 0x000fe200078e0a0d */
[----:B------:R-:W-:Y:S01]  /*8eb0*/  IABS R20, R9 ;  /* 0x0000000900147213 */ /* 0x000fe20000000000 */
[----:B------:R-:W-:Y:S01]  /*8ec0*/  @!P2 IMAD.MOV R0, RZ, RZ, -R0 ;  /* 0x000000ffff00a224 */ /* 0x000fe200078e0a00 */
[----:B------:R-:W-:Y:S01]  /*8ed0*/  LOP3.LUT R11, R19, 0xb0, RZ, 0xfc, !PT ;  /* 0x000000b0130b7812 */ /* 0x000fe200078efcff */
[----:B------:R-:W-:Y:S01]  /*8ee0*/  @!P0 IMAD.IADD R16, R16, 0x1, -R3 ;  /* 0x0000000110108824 */ /* 0x000fe200078e0a03 */
[C---:B------:R-:W-:Y:S01]  /*8ef0*/  ISETP.GT.U32.AND P0, PT, R3.reuse, R5, PT ;  /* 0x000000050300720c */ /* 0x040fe20003f04070 */
[----:B------:R-:W-:Y:S01]  /*8f00*/  IMAD.HI.U32 R10, R4, R7, RZ ;  /* 0x00000007040a7227 */ /* 0x000fe200078e00ff */
[----:B------:R-:W-:Y:S01]  /*8f10*/  ISETP.GT.U32.AND P2, PT, R3, R8, PT ;  /* 0x000000080300720c */ /* 0x000fe20003f44070 */
[----:B------:R0:W-:Y:S02]  /*8f20*/  STL [R1+0x24c], R0 ;  /* 0x00024c0001007387 */ /* 0x0001e40000100800 */
[----:B------:R-:W-:-:S02]  /*8f30*/  IMAD.MOV R10, RZ, RZ, -R10 ;  /* 0x000000ffff0a7224 */ /* 0x000fc400078e0a0a */
[----:B------:R-:W-:Y:S01]  /*8f40*/  IMAD.HI.U32 R21, R4, R20, RZ ;  /* 0x0000001404157227 */ /* 0x000fe200078e00ff */
[----:B------:R-:W-:Y:S03]  /*8f50*/  STL [R1+0x234], R13 ;  /* 0x0002340d01007387 */ /* 0x000fe60000100800 */
[----:B------:R-:W-:Y:S01]  /*8f60*/  IMAD R7, R3, R10, R7 ;  /* 0x0000000a03077224 */ /* 0x000fe200078e0207 */
[----:B------:R-:W-:Y:S01]  /*8f70*/  IABS R10, R11 ;  /* 0x0000000b000a7213 */ /* 0x000fe20000000000 */
[--C-:B------:R-:W-:Y:S01]  /*8f80*/  @!P0 IMAD.IADD R5, R5, 0x1, -R3.reuse ;  /* 0x0000000105058824 */ /* 0x100fe200078e0a03 */
[----:B------:R-:W-:Y:S01]  /*8f90*/  ISETP.GE.AND P0, PT, R2, RZ, PT ;  /* 0x000000ff0200720c */ /* 0x000fe20003f06270 */
[----:B------:R-:W-:Y:S01]  /*8fa0*/  @!P5 IMAD.IADD R6, R6, 0x1, -R3 ;  /* 0x000000010606d824 */ /* 0x000fe200078e0a03 */
[C---:B------:R-:W-:Y:S01]  /*8fb0*/  ISETP.GT.U32.AND P5, PT, R3.reuse, R7, PT ;  /* 0x000000070300720c */ /* 0x040fe20003fa4070 */
[----:B------:R-:W-:Y:S01]  /*8fc0*/  IMAD.MOV R21, RZ, RZ, -R21 ;  /* 0x000000ffff157224 */ /* 0x000fe200078e0a15 */
[----:B------:R-:W-:Y:S01]  /*8fd0*/  ISETP.GT.U32.AND P3, PT, R3, R5, PT ;  /* 0x000000050300720c */ /* 0x000fe20003f64070 */
[----:B------:R-:W-:-:S04]  /*8fe0*/  IMAD.HI.U32 R18, R4, R10, RZ ;  /* 0x0000000a04127227 */ /* 0x000fc800078e00ff */
[----:B0-----:R-:W-:Y:S02]  /*8ff0*/  IMAD.MOV.U32 R0, RZ, RZ, R16 ;  /* 0x000000ffff007224 */ /* 0x001fe400078e0010 */
[C---:B------:R-:W-:Y:S02]  /*9000*/  IMAD R2, R3.reuse, R21, R20 ;  /* 0x0000001503027224 */ /* 0x040fe400078e0214 */
[----:B------:R-:W-:Y:S02]  /*9010*/  IMAD.MOV R18, RZ, RZ, -R18 ;  /* 0x000000ffff127224 */ /* 0x000fe400078e0a12 */
[----:B------:R-:W-:Y:S01]  /*9020*/  @!P6 IMAD.MOV R0, RZ, RZ, -R0 ;  /* 0x000000ffff00e224 */ /* 0x000fe200078e0a00 */
[----:B------:R-:W-:Y:S01]  /*9030*/  ISETP.GT.U32.AND P6, PT, R3, R2, PT ;  /* 0x000000020300720c */ /* 0x000fe20003fc4070 */
[--C-:B------:R-:W-:Y:S01]  /*9040*/  @!P2 IMAD.IADD R8, R8, 0x1, -R3.reuse ;  /* 0x000000010808a824 */ /* 0x100fe200078e0a03 */
[----:B------:R-:W-:Y:S01]  /*9050*/  ISETP.GE.AND P2, PT, R17, RZ, PT ;  /* 0x000000ff1100720c */ /* 0x000fe20003f46270 */
[----:B------:R-:W-:Y:S01]  /*9060*/  IMAD R10, R3, R18, R10 ;  /* 0x00000012030a7224 */ /* 0x000fe200078e020a */
[----:B------:R0:W-:Y:S01]  /*9070*/  STL [R1+0x230], R0 ;  /* 0x0002300001007387 */ /* 0x0001e20000100800 */
[--C-:B------:R-:W-:Y:S01]  /*9080*/  @!P5 IMAD.IADD R7, R7, 0x1, -R3.reuse ;  /* 0x000000010707d824 */ /* 0x100fe200078e0a03 */
[----:B------:R-:W-:Y:S01]  /*9090*/  IABS R17, R12 ;  /* 0x0000000c00117213 */ /* 0x000fe20000000000 */
[----:B------:R-:W-:Y:S01]  /*90a0*/  @!P3 IMAD.IADD R5, R5, 0x1, -R3 ;  /* 0x000000010505b824 */ /* 0x000fe200078e0a03 */
[C---:B------:R-:W-:Y:S01]  /*90b0*/  ISETP.GT.U32.AND P3, PT, R3.reuse, R10, PT ;  /* 0x0000000a0300720c */ /* 0x040fe20003f64070 */
[----:B------:R-:W-:Y:S01]  /*90c0*/  @!P1 IMAD.MOV R6, RZ, RZ, -R6 ;  /* 0x000000ffff069224 */ /* 0x000fe200078e0a06 */
[----:B------:R-:W-:-:S02]  /*90d0*/  ISETP.GT.U32.AND P5, PT, R3, R7, PT ;  /* 0x000000070300720c */ /* 0x000fc40003fa4070 */
[----:B------:R-:W-:Y:S01]  /*90e0*/  ISETP.GE.AND P1, PT, R9, RZ, PT ;  /* 0x000000ff0900720c */ /* 0x000fe20003f26270 */
[--C-:B------:R-:W-:Y:S01]  /*90f0*/  @!P6 IMAD.IADD R2, R2, 0x1, -R3.reuse ;  /* 0x000000010202e824 */ /* 0x100fe200078e0a03 */
[----:B------:R1:W-:Y:S01]  /*9100*/  STL [R1+0x228], R6 ;  /* 0x0002280601007387 */ /* 0x0003e20000100800 */
[----:B0-----:R-:W-:Y:S01]  /*9110*/  IMAD.MOV.U32 R0, RZ, RZ, R8 ;  /* 0x000000ffff007224 */ /* 0x001fe200078e0008 */
[C---:B------:R-:W-:Y:S02]  /*9120*/  LOP3.LUT R8, R19.reuse, 0xac, RZ, 0xfc, !PT ;  /* 0x000000ac13087812 */ /* 0x040fe400078efcff */
[----:B------:R-:W-:Y:S01]  /*9130*/  LOP3.LUT R9, R19, 0xaa, RZ, 0xfc, !PT ;  /* 0x000000aa13097812 */ /* 0x000fe200078efcff */
[----:B------:R-:W-:Y:S01]  /*9140*/  @!P4 IMAD.MOV R0, RZ, RZ, -R0 ;  /* 0x000000ffff00c224 */ /* 0x000fe200078e0a00 */
[----:B------:R-:W-:Y:S01]  /*9150*/  IABS R20, R8 ;  /* 0x0000000800147213 */ /* 0x000fe20000000000 */
[--C-:B------:R-:W-:Y:S01]  /*9160*/  @!P3 IMAD.IADD R10, R10, 0x1, -R3.reuse ;  /* 0x000000010a0ab824 */ /* 0x100fe200078e0a03 */
[----:B------:R-:W-:Y:S01]  /*9170*/  ISETP.GT.U32.AND P3, PT, R3, R2, PT ;  /* 0x000000020300720c */ /* 0x000fe20003f64070 */
[----:B------:R-:W-:Y:S01]  /*9180*/  @!P5 IMAD.IADD R7, R7, 0x1, -R3 ;  /* 0x000000010707d824 */ /* 0x000fe200078e0a03 */
[----:B------:R0:W-:Y:S01]  /*9190*/  STL [R1+0x224], R0 ;  /* 0x0002240001007387 */ /* 0x0001e20000100800 */
[----:B-1----:R-:W-:Y:S01]  /*91a0*/  IMAD.HI.U32 R6, R4, R17, RZ ;  /* 0x0000001104067227 */ /* 0x002fe200078e00ff */
[----:B------:R-:W-:-:S02]  /*91b0*/  ISETP.GE.AND P6, PT, R8, RZ, PT ;  /* 0x000000ff0800720c */ /* 0x000fc40003fc6270 */
[----:B------:R-:W-:Y:S01]  /*91c0*/  LOP3.LUT R8, R19, 0xa8, RZ, 0xfc, !PT ;  /* 0x000000a813087812 */ /* 0x000fe200078efcff */
[----:B------:R-:W-:Y:S01]  /*91d0*/  IMAD.MOV R6, RZ, RZ, -R6 ;  /* 0x000000ffff067224 */ /* 0x000fe200078e0a06 */
[----:B------:R-:W-:Y:S02]  /*91e0*/  IABS R13, R9 ;  /* 0x00000009000d7213 */ /* 0x000fe40000000000 */
[----:B------:R-:W-:Y:S01]  /*91f0*/  ISETP.GE.AND P4, PT, R11, RZ, PT ;  /* 0x000000ff0b00720c */ /* 0x000fe20003f86270 */
[----:B------:R-:W-:Y:S01]  /*9200*/  IMAD R21, R3, R6, R17 ;  /* 0x0000000603157224 */ /* 0x000fe200078e0211 */
[----:B------:R-:W-:Y:S01]  /*9210*/  LOP3.LUT R6, R19, 0xa6, RZ, 0xfc, !PT ;  /* 0x000000a613067812 */ /* 0x000fe200078efcff */
[----:B0-----:R-:W-:Y:S01]  /*9220*/  IMAD.MOV.U32 R0, RZ, RZ, R5 ;  /* 0x000000ffff007224 */ /* 0x001fe200078e0005 */
[----:B------:R-:W-:Y:S01]  /*9230*/  IABS R18, R8 ;  /* 0x0000000800127213 */ /* 0x000fe20000000000 */
[----:B------:R-:W-:Y:S01]  /*9240*/  IMAD.HI.U32 R5, R4, R20, RZ ;  /* 0x0000001404057227 */ /* 0x000fe200078e00ff */
[----:B------:R-:W-:-:S02]  /*9250*/  IABS R17, R6 ;  /* 0x0000000600117213 */ /* 0x000fc40000000000 */
[----:B------:R-:W-:Y:S01]  /*9260*/  ISETP.GE.AND P5, PT, R12, RZ, PT ;  /* 0x000000ff0c00720c */ /* 0x000fe20003fa6270 */
[----:B------:R-:W-:Y:S01]  /*9270*/  @!P2 IMAD.MOV R0, RZ, RZ, -R0 ;  /* 0x000000ffff00a224 */ /* 0x000fe200078e0a00 */
[----:B------:R-:W-:Y:S01]  /*9280*/  ISETP.GT.U32.AND P2, PT, R3, R10, PT ;  /* 0x0000000a0300720c */ /* 0x000fe20003f44070 */
[----:B------:R-:W-:Y:S01]  /*9290*/  IMAD.MOV R5, RZ, RZ, -R5 ;  /* 0x000000ffff057224 */ /* 0x000fe200078e0a05 */
[----:B------:R-:W-:Y:S01]  /*92a0*/  LOP3.LUT R12, R19, 0x9e, RZ, 0xfc, !PT ;  /* 0x0000009e130c7812 */ /* 0x000fe200078efcff */
[----:B------:R-:W-:Y:S01]  /*92b0*/  @!P3 IMAD.IADD R2, R2, 0x1, -R3 ;  /* 0x000000010202b824 */ /* 0x000fe200078e0a03 */
[----:B------:R0:W-:Y:S01]  /*92c0*/  STL [R1+0x21c], R0 ;  /* 0x00021c0001007387 */ /* 0x0001e20000100800 */
[----:B------:R-:W-:Y:S02]  /*92d0*/  IMAD R20, R3, R5, R20 ;  /* 0x0000000503147224 */ /* 0x000fe400078e0214 */
[----:B------:R-:W-:-:S03]  /*92e0*/  IMAD.HI.U32 R5, R4, R13, RZ ;  /* 0x0000000d04057227 */ /* 0x000fc600078e00ff */
[----:B------:R-:W-:-:S03]  /*92f0*/  ISETP.GT.U32.AND P3, PT, R3, R20, PT ;  /* 0x000000140300720c */ /* 0x000fc60003f64070 */
[----:B------:R-:W-:Y:S01]  /*9300*/  @!P2 IMAD.IADD R10, R10, 0x1, -R3 ;  /* 0x000000010a0aa824 */ /* 0x000fe200078e0a03 */
[----:B------:R-:W-:Y:S01]  /*9310*/  ISETP.GE.AND P2, PT, R9, RZ, PT ;  /* 0x000000ff0900720c */ /* 0x000fe20003f46270 */
[----:B0-----:R-:W-:Y:S02]  /*9320*/  IMAD.MOV.U32 R0, RZ, RZ, R7 ;  /* 0x000000ffff007224 */ /* 0x001fe400078e0007 */
[----:B------:R-:W-:-:S04]  /*9330*/  IMAD.HI.U32 R7, R4, R18, RZ ;  /* 0x0000001204077227 */ /* 0x000fc800078e00ff */
[----:B------:R-:W-:Y:S01]  /*9340*/  @!P0 IMAD.MOV R0, RZ, RZ, -R0 ;  /* 0x000000ffff008224 */ /* 0x000fe200078e0a00 */
[----:B------:R-:W-:Y:S01]  /*9350*/  ISETP.GT.U32.AND P0, PT, R3, R21, PT ;  /* 0x000000150300720c */ /* 0x000fe20003f04070 */
[----:B------:R-:W-:Y:S02]  /*9360*/  @!P3 IMAD.IADD R20, R20, 0x1, -R3 ;  /* 0x000000011414b824 */ /* 0x000fe400078e0a03 */
[----:B------:R-:W-:Y:S01]  /*9370*/  IMAD.MOV R9, RZ, RZ, -R5 ;  /* 0x000000ffff097224 */ /* 0x000fe200078e0a05 */
[----:B------:R0:W-:Y:S01]  /*9380*/  STL [R1+0x218], R0 ;  /* 0x0002180001007387 */ /* 0x0001e20000100800 */
[----:B------:R-:W-:-:S04]  /*9390*/  IMAD.HI.U32 R5, R4, R17, RZ ;  /* 0x0000001104057227 */ /* 0x000fc800078e00ff */
[----:B------:R-:W-:Y:S02]  /*93a0*/  IMAD.MOV R7, RZ, RZ, -R7 ;  /* 0x000000ffff077224 */ /* 0x000fe400078e0a07 */
[----:B------:R-:W-:Y:S02]  /*93b0*/  IMAD R13, R3, R9, R13 ;  /* 0x00000009030d7224 */ /* 0x000fe400078e020d */
[----:B------:R-:W-:Y:S01]  /*93c0*/  @!P0 IMAD.IADD R21, R21, 0x1, -R3 ;  /* 0x0000000115158824 */ /* 0x000fe200078e0a03 */
[----:B------:R-:W-:Y:S01]  /*93d0*/  ISETP.GE.AND P0, PT, R8, RZ, PT ;  /* 0x000000ff0800720c */ /* 0x000fe20003f06270 */
[----:B0-----:R-:W-:Y:S01]  /*93e0*/  IMAD.MOV.U32 R0, RZ, RZ, R2 ;  /* 0x000000ffff007224 */ /* 0x001fe200078e0002 */
[----:B------:R-:W-:Y:S01]  /*93f0*/  LOP3.LUT R2, R19, 0xa2, RZ, 0xfc, !PT ;  /* 0x000000a213027812 */ /* 0x000fe200078efcff */
[----:B------:R-:W-:Y:S01]  /*9400*/  IMAD.MOV R5, RZ, RZ, -R5 ;  /* 0x000000ffff057224 */ /* 0x000fe200078e0a05 */
[C---:B------:R-:W-:Y:S01]  /*9410*/  ISETP.GT.U32.AND P3, PT, R3.reuse, R21, PT ;  /* 0x000000150300720c */ /* 0x040fe20003f64070 */
[----:B------:R-:W-:Y:S01]  /*9420*/  @!P1 IMAD.MOV R0, RZ, RZ, -R0 ;  /* 0x000000ffff009224 */ /* 0x000fe200078e0a00 */
[C---:B------:R-:W-:Y:S01]  /*9430*/  ISETP.GT.U32.AND P1, PT, R3.reuse, R20, PT ;  /* 0x000000140300720c */ /* 0x040fe20003f24070 */
[----:B------:R-:W-:Y:S01]  /*9440*/  IMAD R18, R3, R7, R18 ;  /* 0x0000000703127224 */ /* 0x000fe200078e0212 */
[----:B------:R-:W-:Y:S01]  /*9450*/  LOP3.LUT R7, R19, 0xa4, RZ, 0xfc, !PT ;  /* 0x000000a413077812 */ /* 0x000fe200078efcff */
[----:B------:R-:W-:Y:S01]  /*9460*/  IMAD R17, R3, R5, R17 ;  /* 0x0000000503117224 */ /* 0x000fe200078e0211 */
[----:B------:R0:W-:Y:S01]  /*9470*/  STL [R1+0x210], R0 ;  /* 0x0002100001007387 */ /* 0x0001e20000100800 */
[----:B------:R-:W-:-:S02]  /*9480*/  IABS R5, R2 ;  /* 0x0000000200057213 */ /* 0x000fc40000000000 */
[----:B------:R-:W-:Y:S02]  /*9490*/  IABS R11, R7 ;  /* 0x00000007000b7213 */ /* 0x000fe40000000000 */
[----:B------:R-:W-:Y:S02]  /*94a0*/  IABS R8, R12 ;  /* 0x0000000c00087213 */ /* 0x000fe40000000000 */
[--C-:B------:R-:W-:Y:S01]  /*94b0*/  @!P3 IMAD.IADD R21, R21, 0x1, -R3.reuse ;  /* 0x000000011515b824 */ /* 0x100fe200078e0a03 */
[C---:B------:R-:W-:Y:S01]  /*94c0*/  ISETP.GT.U32.AND P3, PT, R3.reuse, R18, PT ;  /* 0x000000120300720c */ /* 0x040fe20003f64070 */
[----:B------:R-:W-:Y:S01]  /*94d0*/  @!P1 IMAD.IADD R20, R20, 0x1, -R3 ;  /* 0x0000000114149824 */ /* 0x000fe200078e0a03 */
[----:B------:R-:W-:Y:S01]  /*94e0*/  ISETP.GT.U32.AND P1, PT, R3, R17, PT ;  /* 0x000000110300720c */ /* 0x000fe20003f24070 */
[----:B0-----:R-:W-:Y:S01]  /*94f0*/  IMAD.MOV.U32 R0, RZ, RZ, R10 ;  /* 0x000000ffff007224 */ /* 0x001fe200078e000a */
[----:B------:R-:W-:Y:S01]  /*9500*/  LOP3.LUT R10, R19, 0xa0, RZ, 0xfc, !PT ;  /* 0x000000a0130a7812 */ /* 0x000fe200078efcff */
[----:B------:R-:W-:-:S03]  /*9510*/  IMAD.HI.U32 R16, R4, R11, RZ ;  /* 0x0000000b04107227 */ /* 0x000fc600078e00ff */
[----:B------:R-:W-:Y:S01]  /*9520*/  IABS R9, R10 ;  /* 0x0000000a00097213 */ /* 0x000fe20000000000 */
[----:B------:R-:W-:Y:S01]  /*9530*/  @!P4 IMAD.MOV R0, RZ, RZ, -R0 ;  /* 0x000000ffff00c224 */ /* 0x000fe200078e0a00 */
[----:B------:R-:W-:Y:S01]  /*9540*/  ISETP.GT.U32.AND P4, PT, R3, R13, PT ;  /* 0x0000000d0300720c */ /* 0x000fe20003f84070 */
[----:B------:R-:W-:Y:S02]  /*9550*/  IMAD.MOV R16, RZ, RZ, -R16 ;  /* 0x000000ffff107224 */ /* 0x000fe400078e0a10 */
[--C-:B------:R-:W-:Y:S01]  /*9560*/  @!P3 IMAD.IADD R18, R18, 0x1, -R3.reuse ;  /* 0x000000011212b824 */ /* 0x100fe200078e0a03 */
[----:B------:R0:W-:Y:S01]  /*9570*/  STL [R1+0x214], R0 ;  /* 0x0002140001007387 */ /* 0x0001e20000100800 */
[----:B------:R-:W-:Y:S02]  /*9580*/  @!P1 IMAD.IADD R17, R17, 0x1, -R3 ;  /* 0x0000000111119824 */ /* 0x000fe400078e0a03 */
[C---:B------:R-:W-:Y:S01]  /*9590*/  IMAD R11, R3.reuse, R16, R11 ;  /* 0x00000010030b7224 */ /* 0x040fe200078e020b */
[----:B------:R-:W-:Y:S01]  /*95a0*/  ISETP.GT.U32.AND P1, PT, R3, R18, PT ;  /* 0x000000120300720c */ /* 0x000fe20003f24070 */
[----:B------:R-:W-:-:S02]  /*95b0*/  IMAD.MOV.U32 R15, RZ, RZ, R21 ;  /* 0x000000ffff0f7224 */ /* 0x000fc400078e0015 */
[----:B------:R-:W-:-:S04]  /*95c0*/  IMAD.HI.U32 R16, R4, R9, RZ ;  /* 0x0000000904107227 */ /* 0x000fc800078e00ff */
        /* <DEDUP_REMOVED lines=8> */
[----:B------:R-:W-:Y:S02]  /*9650*/  @!P1 IMAD.IADD R18, R18, 0x1, -R3 ;  /* 0x0000000112129824 */ /* 0x000fe400078e0a03 */
[----:B------:R-:W-:Y:S01]  /*9660*/  @!P5 IMAD.MOV R15, RZ, RZ, -R15 ;  /* 0x000000ffff0fd224 */ /* 0x000fe200078e0a0f */
[C---:B------:R-:W-:Y:S01]  /*9670*/  ISETP.GT.U32.AND P1, PT, R3.reuse, R5, PT ;  /* 0x000000050300720c */ /* 0x040fe20003f24070 */
[----:B------:R-:W-:Y:S01]  /*9680*/  @!P6 IMAD.MOV R0, RZ, RZ, -R0 ;  /* 0x000000ffff00e224 */ /* 0x000fe200078e0a00 */
[----:B------:R-:W-:Y:S01]  /*9690*/  ISETP.GT.U32.AND P5, PT, R3, R17, PT ;  /* 0x000000110300720c */ /* 0x000fe20003fa4070 */
[----:B------:R-:W-:Y:S01]  /*96a0*/  @!P3 IMAD.IADD R13, R13, 0x1, -R3 ;  /* 0x000000010d0db824 */ /* 0x000fe200078e0a03 */
[----:B------:R-:W-:Y:S01]  /*96b0*/  ISETP.GT.U32.AND P3, PT, R3, R11, PT ;  /* 0x0000000b0300720c */ /* 0x000fe20003f64070 */
[----:B------:R-:W-:Y:S01]  /*96c0*/  IMAD.MOV R16, RZ, RZ, -R16 ;  /* 0x000000ffff107224 */ /* 0x000fe200078e0a10 */
[----:B------:R-:W-:Y:S01]  /*96d0*/  ISETP.GE.AND P6, PT, R7, RZ, PT ;  /* 0x000000ff0700720c */ /* 0x000fe20003fc6270 */
[----:B------:R-:W-:Y:S01]  /*96e0*/  IMAD.HI.U32 R7, R4, R8, RZ ;  /* 0x0000000804077227 */ /* 0x000fe200078e00ff */
[----:B------:R0:W-:Y:S03]  /*96f0*/  STL [R1+0x20], R15 ;  /* 0x0000200f01007387 */ /* 0x0001e60000100800 */
[----:B------:R-:W-:Y:S01]  /*9700*/  IMAD R9, R3, R16, R9 ;  /* 0x0000001003097224 */ /* 0x000fe200078e0209 */
[----:B------:R1:W-:Y:S01]  /*9710*/  STL [R1+0x18], R0 ;  /* 0x0000180001007387 */ /* 0x0003e20000100800 */
[----:B------:R-:W-:-:S02]  /*9720*/  IMAD.MOV R7, RZ, RZ, -R7 ;  /* 0x000000ffff077224 */ /* 0x000fc400078e0a07 */
[--C-:B------:R-:W-:Y:S02]  /*9730*/  @!P1 IMAD.IADD R5, R5, 0x1, -R3.reuse ;  /* 0x0000000105059824 */ /* 0x100fe400078e0a03 */
[----:B------:R-:W-:Y:S01]  /*9740*/  @!P3 IMAD.IADD R11, R11, 0x1, -R3 ;  /* 0x000000010b0bb824 */ /* 0x000fe200078e0a03 */
[C---:B------:R-:W-:Y:S01]  /*9750*/  ISETP.GT.U32.AND P3, PT, R3.reuse, R9, PT ;  /* 0x000000090300720c */ /* 0x040fe20003f64070 */
[----:B------:R-:W-:Y:S01]  /*9760*/  IMAD R8, R3, R7, R8 ;  /* 0x0000000703087224 */ /* 0x000fe200078e0208 */
[----:B------:R-:W-:Y:S01]  /*9770*/  LOP3.LUT R7, R19, 0x9a, RZ, 0xfc, !PT ;  /* 0x0000009a13077812 */ /* 0x000fe200078efcff */
[----:B0-----:R-:W-:Y:S01]  /*9780*/  IMAD.MOV.U32 R15, RZ, RZ, R18 ;  /* 0x000000ffff0f7224 */ /* 0x001fe200078e0012 */
[----:B------:R-:W-:Y:S01]  /*9790*/  ISETP.GT.U32.AND P1, PT, R3, R11, PT ;  /* 0x0000000b0300720c */ /* 0x000fe20003f24070 */
[----:B-1----:R-:W-:Y:S01]  /*97a0*/  IMAD.MOV.U32 R0, RZ, RZ, R13 ;  /* 0x000000ffff007224 */ /* 0x002fe200078e000d */
[----:B------:R-:W-:Y:S01]  /*97b0*/  IABS R16, R7 ;  /* 0x0000000700107213 */ /* 0x000fe20000000000 */
[----:B------:R-:W-:Y:S01]  /*97c0*/  @!P5 IMAD.IADD R17, R17, 0x1, -R3 ;  /* 0x000000011111d824 */ /* 0x000fe200078e0a03 */
[----:B------:R-:W-:Y:S01]  /*97d0*/  ISETP.GE.AND P5, PT, R2, RZ, PT ;  /* 0x000000ff0200720c */ /* 0x000fe20003fa6270 */
[----:B------:R-:W-:Y:S01]  /*97e0*/  @!P2 IMAD.MOV R0, RZ, RZ, -R0 ;  /* 0x000000ffff00a224 */ /* 0x000fe200078e0a00 */
[----:B------:R-:W-:Y:S01]  /*97f0*/  IABS R2, R6 ;  /* 0x0000000600027213 */ /* 0x000fe20000000000 */
[----:B------:R-:W-:Y:S01]  /*9800*/  @!P0 IMAD.MOV R15, RZ, RZ, -R15 ;  /* 0x000000ffff0f8224 */ /* 0x000fe200078e0a0f */
[----:B------:R-:W-:Y:S01]  /*9810*/  ISETP.GT.U32.AND P0, PT, R3, R8, PT ;  /* 0x000000080300720c */ /* 0x000fe20003f04070 */
[--C-:B------:R-:W-:Y:S01]  /*9820*/  @!P3 IMAD.IADD R9, R9, 0x1, -R3.reuse ;  /* 0x000000010909b824 */ /* 0x100fe200078e0a03 */
[----:B------:R0:W-:Y:S01]  /*9830*/  STL [R1+0x1d8], R0 ;  /* 0x0001d80001007387 */ /* 0x0001e20000100800 */
[----:B------:R-:W-:Y:S01]  /*9840*/  ISETP.GT.U32.AND P2, PT, R3, R5, PT ;  /* 0x000000050300720c */ /* 0x000fe20003f44070 */
[----:B------:R-:W-:Y:S01]  /*9850*/  IMAD.HI.U32 R13, R4, R2, RZ ;  /* 0x00000002040d7227 */ /* 0x000fe200078e00ff */
[----:B------:R-:W-:Y:S01]  /*9860*/  LOP3.LUT R18, R19, 0x90, RZ, 0xfc, !PT ;  /* 0x0000009013127812 */ /* 0x000fe200078efcff */
[----:B------:R1:W-:Y:S01]  /*9870*/  STL [R1+0x194], R15 ;  /* 0x0001940f01007387 */ /* 0x0003e20000100800 */
[----:B------:R-:W-:Y:S01]  /*9880*/  ISETP.GT.U32.AND P3, PT, R3, R9, PT ;  /* 0x000000090300720c */ /* 0x000fe20003f64070 */
[----:B------:R-:W-:Y:S01]  /*9890*/  @!P1 IMAD.IADD R11, R11, 0x1, -R3 ;  /* 0x000000010b0b9824 */ /* 0x000fe200078e0a03 */
[----:B------:R-:W-:Y:S01]  /*98a0*/  ISETP.GE.AND P1, PT, R12, RZ, PT ;  /* 0x000000ff0c00720c */ /* 0x000fe20003f26270 */
[----:B------:R-:W-:-:S02]  /*98b0*/  IMAD.MOV R13, RZ, RZ, -R13 ;  /* 0x000000ffff0d7224 */ /* 0x000fc400078e0a0d */
[----:B0-----:R-:W-:Y:S01]  /*98c0*/  IMAD.MOV.U32 R0, RZ, RZ, R17 ;  /* 0x000000ffff007224 */ /* 0x001fe200078e0011 */
[C---:B------:R-:W-:Y:S01]  /*98d0*/  LOP3.LUT R17, R19.reuse, 0x98, RZ, 0xfc, !PT ;  /* 0x0000009813117812 */ /* 0x040fe200078efcff */
[----:B------:R-:W-:Y:S01]  /*98e0*/  @!P0 IMAD.IADD R8, R8, 0x1, -R3 ;  /* 0x0000000108088824 */ /* 0x000fe200078e0a03 */
[----:B------:R-:W-:Y:S01]  /*98f0*/  ISETP.GE.AND P0, PT, R6, RZ, PT ;  /* 0x000000ff0600720c */ /* 0x000fe20003f06270 */
[----:B------:R-:W-:Y:S01]  /*9900*/  @!P4 IMAD.MOV R0, RZ, RZ, -R0 ;  /* 0x000000ffff00c224 */ /* 0x000fe200078e0a00 */
[----:B------:R-:W-:Y:S01]  /*9910*/  ISETP.GE.AND P4, PT, R10, RZ, PT ;  /* 0x000000ff0a00720c */ /* 0x000fe20003f86270 */
[----:B------:R-:W-:Y:S01]  /*9920*/  IMAD.MOV.U32 R10, RZ, RZ, R16 ;  /* 0x000000ffff0a7224 */ /* 0x000fe200078e0010 */
[----:B------:R-:W-:Y:S01]  /*9930*/  LOP3.LUT R6, R19, 0x92, RZ, 0xfc, !PT ;  /* 0x0000009213067812 */ /* 0x000fe200078efcff */
[----:B------:R-:W-:Y:S01]  /*9940*/  IMAD R2, R3, R13, R2 ;  /* 0x0000000d03027224 */ /* 0x000fe200078e0202 */
[----:B------:R0:W-:Y:S01]  /*9950*/  STL [R1+0x198], R0 ;  /* 0x0001980001007387 */ /* 0x0001e20000100800 */
[----:B------:R-:W-:Y:S01]  /*9960*/  IMAD.HI.U32 R12, R4, R10, RZ ;  /* 0x0000000a040c7227 */ /* 0x000fe200078e00ff */
[----:B------:R-:W-:-:S02]  /*9970*/  LOP3.LUT R16, R19, 0x8e, RZ, 0xfc, !PT ;  /* 0x0000008e13107812 */ /* 0x000fc400078efcff */
[----:B-1----:R-:W-:Y:S01]  /*9980*/  LOP3.LUT R15, R19, 0x10, RZ, 0xfc, !PT ;  /* 0x00000010130f7812 */ /* 0x002fe200078efcff */
[--C-:B------:R-:W-:Y:S01]  /*9990*/  @!P2 IMAD.IADD R5, R5, 0x1, -R3.reuse ;  /* 0x000000010505a824 */ /* 0x100fe200078e0a03 */
[----:B------:R-:W-:Y:S01]  /*99a0*/  ISETP.GT.U32.AND P2, PT, R3, R2, PT ;  /* 0x000000020300720c */ /* 0x000fe20003f44070 */
[----:B------:R-:W-:Y:S01]  /*99b0*/  IMAD.MOV R12, RZ, RZ, -R12 ;  /* 0x000000ffff0c7224 */ /* 0x000fe200078e0a0c */
[----:B------:R-:W-:Y:S01]  /*99c0*/  IABS R21, R16 ;  /* 0x0000001000157213 */ /* 0x000fe20000000000 */
[----:B------:R-:W-:Y:S01]  /*99d0*/  @!P3 IMAD.IADD R9, R9, 0x1, -R3 ;  /* 0x000000010909b824 */ /* 0x000fe200078e0a03 */
[----:B------:R-:W-:Y:S01]  /*99e0*/  ISETP.GE.AND P3, PT, R7, RZ, PT ;  /* 0x000000ff0700720c */ /* 0x000fe20003f66270 */
[----:B0-----:R-:W-:Y:S02]  /*99f0*/  IMAD.MOV.U32 R0, RZ, RZ, R11 ;  /* 0x000000ffff007224 */ /* 0x001fe400078e000b */
[----:B------:R-:W-:Y:S01]  /*9a00*/  IMAD R7, R3, R12, R10 ;  /* 0x0000000c03077224 */ /* 0x000fe200078e020a */
[----:B------:R-:W-:Y:S01]  /*9a10*/  LOP3.LUT R12, R19, 0x96, RZ, 0xfc, !PT ;  /* 0x00000096130c7812 */ /* 0x000fe200078efcff */
[----:B------:R-:W-:Y:S01]  /*9a20*/  @!P6 IMAD.MOV R0, RZ, RZ, -R0 ;  /* 0x000000ffff00e224 */ /* 0x000fe200078e0a00 */
[----:B------:R-:W-:Y:S01]  /*9a30*/  ISETP.GT.U32.AND P6, PT, R3, R8, PT ;  /* 0x000000080300720c */ /* 0x000fe20003fc4070 */
[----:B------:R-:W-:Y:S01]  /*9a40*/  @!P4 IMAD.MOV R9, RZ, RZ, -R9 ;  /* 0x000000ffff09c224 */ /* 0x000fe200078e0a09 */
[----:B------:R-:W-:Y:S01]  /*9a50*/  ISETP.GE.AND P4, PT, R12, RZ, PT ;  /* 0x000000ff0c00720c */ /* 0x000fe20003f86270 */
[----:B------:R-:W-:Y:S01]  /*9a60*/  @!P2 IMAD.IADD R2, R2, 0x1, -R3 ;  /* 0x000000010202a824 */ /* 0x000fe200078e0a03 */
[----:B------:R0:W-:Y:S01]  /*9a70*/  STL [R1+0x19c], R0 ;  /* 0x00019c0001007387 */ /* 0x0001e20000100800 */
[----:B------:R-:W-:-:S03]  /*9a80*/  IABS R12, R12 ;  /* 0x0000000c000c7213 */ /* 0x000fc60000000000 */
[----:B------:R-:W-:-:S05]  /*9a90*/  ISETP.GT.U32.AND P2, PT, R3, R2, PT ;  /* 0x000000020300720c */ /* 0x000fca0003f44070 */
[----:B------:R-:W-:Y:S01]  /*9aa0*/  @!P6 IMAD.IADD R8, R8, 0x1, -R3 ;  /* 0x000000010808e824 */ /* 0x000fe200078e0a03 */
[----:B------:R-:W-:Y:S01]  /*9ab0*/  ISETP.GT.U32.AND P6, PT, R3, R7, PT ;  /* 0x000000070300720c */ /* 0x000fe20003fc4070 */
[----:B0-----:R-:W-:Y:S01]  /*9ac0*/  IMAD.MOV.U32 R0, RZ, RZ, R5 ;  /* 0x000000ffff007224 */ /* 0x001fe200078e0005 */
[----:B------:R-:W-:-:S03]  /*9ad0*/  LOP3.LUT R5, R19, 0x94, RZ, 0xfc, !PT ;  /* 0x0000009413057812 */ /* 0x000fc600078efcff */
[----:B------:R-:W-:Y:S01]  /*9ae0*/  @!P5 IMAD.MOV R0, RZ, RZ, -R0 ;  /* 0x000000ffff00d224 */ /* 0x000fe200078e0a00 */
[----:B------:R-:W-:Y:S01]  /*9af0*/  ISETP.GE.AND P5, PT, R17, RZ, PT ;  /* 0x000000ff1100720c */ /* 0x000fe20003fa6270 */
[--C-:B------:R-:W-:Y:S01]  /*9b00*/  @!P2 IMAD.IADD R2, R2, 0x1, -R3.reuse ;  /* 0x000000010202a824 */ /* 0x100fe200078e0a03 */
[----:B------:R-:W-:Y:S02]  /*9b10*/  IABS R17, R17 ;  /* 0x0000001100117213 */ /* 0x000fe40000000000 */
[----:B------:R0:W-:Y:S01]  /*9b20*/  STL [R1+0x1a0], R0 ;  /* 0x0001a00001007387 */ /* 0x0001e20000100800 */
[----:B------:R-:W-:Y:S02]  /*9b30*/  ISETP.GE.AND P2, PT, R6, RZ, PT ;  /* 0x000000ff0600720c */ /* 0x000fe40003f46270 */
[----:B------:R-:W-:Y:S01]  /*9b40*/  @!P6 IMAD.IADD R7, R7, 0x1, -R3 ;  /* 0x000000010707e824 */ /* 0x000fe200078e0a03 */
[----:B------:R1:W-:Y:S01]  /*9b50*/  STL [R1+0x1ac], R9 ;  /* 0x0001ac0901007387 */ /* 0x0003e20000100800 */
[----:B------:R-:W-:Y:S01]  /*9b60*/  IMAD.HI.U32 R10, R4, R17, RZ ;  /* 0x00000011040a7227 */ /* 0x000fe200078e00ff */
[----:B------:R-:W-:-:S02]  /*9b70*/  IABS R6, R6 ;  /* 0x0000000600067213 */ /* 0x000fc40000000000 */
[C---:B------:R-:W-:Y:S01]  /*9b80*/  ISETP.GT.U32.AND P6, PT, R3.reuse, R7, PT ;  /* 0x000000070300720c */ /* 0x040fe20003fc4070 */
[----:B------:R-:W-:Y:S02]  /*9b90*/  IMAD.MOV R10, RZ, RZ, -R10 ;  /* 0x000000ffff0a7224 */ /* 0x000fe400078e0a0a */
[----:B0-----:R-:W-:Y:S02]  /*9ba0*/  IMAD.MOV.U32 R0, RZ, RZ, R8 ;  /* 0x000000ffff007224 */ /* 0x001fe400078e0008 */
[----:B------:R-:W-:Y:S01]  /*9bb0*/  IMAD R17, R3, R10, R17 ;  /* 0x0000000a03117224 */ /* 0x000fe200078e0211 */
[----:B------:R-:W-:Y:S01]  /*9bc0*/  LOP3.LUT R10, R19, 0x8a, RZ, 0xfc, !PT ;  /* 0x0000008a130a7812 */ /* 0x000fe200078efcff */
[----:B------:R-:W-:Y:S01]  /*9bd0*/  @!P1 IMAD.MOV R0, RZ, RZ, -R0 ;  /* 0x000000ffff009224 */ /* 0x000fe200078e0a00 */
[----:B------:R-:W-:Y:S01]  /*9be0*/  ISETP.GE.AND P1, PT, R5, RZ, PT ;  /* 0x000000ff0500720c */ /* 0x000fe20003f26270 */
[----:B-1----:R-:W-:Y:S01]  /*9bf0*/  IMAD.HI.U32 R9, R4, R12, RZ ;  /* 0x0000000c04097227 */ /* 0x002fe200078e00ff */
[----:B------:R-:W-:-:S02]  /*9c00*/  IABS R5, R5 ;  /* 0x0000000500057213 */ /* 0x000fc40000000000 */
[----:B------:R0:W-:Y:S01]  /*9c10*/  STL [R1+0x1b4], R0 ;  /* 0x0001b40001007387 */ /* 0x0001e20000100800 */
[----:B------:R-:W-:Y:S01]  /*9c20*/  @!P6 IMAD.IADD R7, R7, 0x1, -R3 ;  /* 0x000000010707e824 */ /* 0x000fe200078e0a03 */
[----:B------:R-:W-:Y:S01]  /*9c30*/  IABS R20, R10 ;  /* 0x0000000a00147213 */ /* 0x000fe20000000000 */
[----:B------:R-:W-:-:S04]  /*9c40*/  IMAD.HI.U32 R8, R4, R5, RZ ;  /* 0x0000000504087227 */ /* 0x000fc800078e00ff */
[----:B------:R-:W-:Y:S02]  /*9c50*/  IMAD.MOV R8, RZ, RZ, -R8 ;  /* 0x000000ffff087224 */ /* 0x000fe400078e0a08 */
[----:B------:R-:W-:Y:S02]  /*9c60*/  IMAD.MOV R9, RZ, RZ, -R9 ;  /* 0x000000ffff097224 */ /* 0x000fe400078e0a09 */
[----:B0-----:R-:W-:Y:S02]  /*9c70*/  IMAD.MOV.U32 R0, RZ, RZ, R2 ;  /* 0x000000ffff007224 */ /* 0x001fe400078e0002 */
[C---:B------:R-:W-:Y:S02]  /*9c80*/  IMAD R5, R3.reuse, R8, R5 ;  /* 0x0000000803057224 */ /* 0x040fe400078e0205 */
[----:B------:R-:W-:Y:S01]  /*9c90*/  @!P0 IMAD.MOV R0, RZ, RZ, -R0 ;  /* 0x000000ffff008224 */ /* 0x000fe200078e0a00 */
[C---:B------:R-:W-:Y:S01]  /*9ca0*/  ISETP.GT.U32.AND P0, PT, R3.reuse, R17, PT ;  /* 0x000000110300720c */ /* 0x040fe20003f04070 */
[----:B------:R-:W-:-:S02]  /*9cb0*/  IMAD R12, R3, R9, R12 ;  /* 0x00000009030c7224 */ /* 0x000fc400078e020c */
[C---:B------:R-:W-:Y:S01]  /*9cc0*/  IMAD.HI.U32 R2, R4.reuse, R6, RZ ;  /* 0x0000000604027227 */ /* 0x040fe200078e00ff */
[----:B------:R0:W-:Y:S02]  /*9cd0*/  STL [R1+0x1a4], R0 ;  /* 0x0001a40001007387 */ /* 0x0001e40000100800 */
[----:B------:R-:W-:Y:S01]  /*9ce0*/  ISETP.GT.U32.AND P6, PT, R3, R12, PT ;  /* 0x0000000c0300720c */ /* 0x000fe20003fc4070 */
[----:B------:R-:W-:Y:S02]  /*9cf0*/  IMAD.MOV R2, RZ, RZ, -R2 ;  /* 0x000000ffff027224 */ /* 0x000fe400078e0a02 */
[----:B------:R-:W-:-:S04]  /*9d00*/  IMAD.HI.U32 R8, R4, R21, RZ ;  /* 0x0000001504087227 */ /* 0x000fc800078e00ff */
[----:B------:R-:W-:Y:S02]  /*9d10*/  @!P0 IMAD.IADD R17, R17, 0x1, -R3 ;  /* 0x0000000111118824 */ /* 0x000fe400078e0a03 */
[----:B0-----:R-:W-:Y:S01]  /*9d20*/  IMAD.MOV.U32 R0, RZ, RZ, R7 ;  /* 0x000000ffff007224 */ /* 0x001fe200078e0007 */
[----:B------:R-:W-:Y:S01]  /*9d30*/  IABS R7, R18 ;  /* 0x0000001200077213 */ /* 0x000fe20000000000 */
[C---:B------:R-:W-:Y:S01]  /*9d40*/  IMAD R6, R3.reuse, R2, R6 ;  /* 0x0000000203067224 */ /* 0x040fe200078e0206 */
[C---:B------:R-:W-:Y:S01]  /*9d50*/  ISETP.GT.U32.AND P0, PT, R3.reuse, R17, PT ;  /* 0x000000110300720c */ /* 0x040fe20003f04070 */
[----:B------:R-:W-:Y:S01]  /*9d60*/  @!P3 IMAD.MOV R0, RZ, RZ, -R0 ;  /* 0x000000ffff00b224 */ /* 0x000fe200078e0a00 */
[----:B------:R-:W-:Y:S01]  /*9d70*/  ISETP.GT.U32.AND P3, PT, R3, R5, PT ;  /* 0x000000050300720c */ /* 0x000fe20003f64070 */
[----:B------:R-:W-:Y:S01]  /*9d80*/  @!P6 IMAD.IADD R12, R12, 0x1, -R3 ;  /* 0x000000010c0ce824 */ /* 0x000fe200078e0a03 */
[----:B------:R-:W-:Y:S01]  /*9d90*/  LOP3.LUT R2, R19, 0x8c, RZ, 0xfc, !PT ;  /* 0x0000008c13027812 */ /* 0x000fe200078efcff */
[----:B------:R-:W-:Y:S01]  /*9da0*/  IMAD.MOV R8, RZ, RZ, -R8 ;  /* 0x000000ffff087224 */ /* 0x000fe200078e0a08 */
[----:B------:R0:W-:Y:S01]  /*9db0*/  STL [R1+0x1a8], R0 ;  /* 0x0001a80001007387 */ /* 0x0001e20000100800 */
[----:B------:R-:W-:Y:S01]  /*9dc0*/  IMAD.HI.U32 R11, R4, R7, RZ ;  /* 0x00000007040b7227 */ /* 0x000fe200078e00ff */
[----:B------:R-:W-:-:S02]  /*9dd0*/  ISETP.GT.U32.AND P6, PT, R3, R12, PT ;  /* 0x0000000c0300720c */ /* 0x000fc40003fc4070 */
[----:B------:R-:W-:Y:S01]  /*9de0*/  IABS R9, R2 ;  /* 0x0000000200097213 */ /* 0x000fe20000000000 */
[----:B------:R-:W-:Y:S01]  /*9df0*/  IMAD R21, R3, R8, R21 ;  /* 0x0000000803157224 */ /* 0x000fe200078e0215 */
[----:B------:R-:W-:Y:S01]  /*9e00*/  LOP3.LUT R8, R19, 0x88, RZ, 0xfc, !PT ;  /* 0x0000008813087812 */ /* 0x000fe200078efcff */
[--C-:B------:R-:W-:Y:S01]  /*9e10*/  @!P0 IMAD.IADD R17, R17, 0x1, -R3.reuse ;  /* 0x0000000111118824 */ /* 0x100fe200078e0a03 */
[----:B------:R-:W-:Y:S01]  /*9e20*/  ISETP.GT.U32.AND P0, PT, R3, R6, PT ;  /* 0x000000060300720c */ /* 0x000fe20003f04070 */
[----:B------:R-:W-:Y:S02]  /*9e30*/  @!P3 IMAD.IADD R5, R5, 0x1, -R3 ;  /* 0x000000010505b824 */ /* 0x000fe400078e0a03 */
[----:B------:R-:W-:Y:S02]  /*9e40*/  IMAD.MOV R11, RZ, RZ, -R11 ;  /* 0x000000ffff0b7224 */ /* 0x000fe400078e0a0b */
[----:B0-----:R-:W-:Y:S01]  /*9e50*/  IMAD.MOV.U32 R0, RZ, RZ, R17 ;  /* 0x000000ffff007224 */ /* 0x001fe200078e0011 */
[C---:B------:R-:W-:Y:S01]  /*9e60*/  ISETP.GT.U32.AND P3, PT, R3.reuse, R5, PT ;  /* 0x000000050300720c */ /* 0x040fe20003f64070 */
[----:B------:R-:W-:Y:S01]  /*9e70*/  IMAD R7, R3, R11, R7 ;  /* 0x0000000b03077224 */ /* 0x000fe200078e0207 */
[----:B------:R-:W-:Y:S01]  /*9e80*/  LOP3.LUT R17, R19, 0x82, RZ, 0xfc, !PT ;  /* 0x0000008213117812 */ /* 0x000fe200078efcff */
[----:B------:R-:W-:-:S02]  /*9e90*/  @!P5 IMAD.MOV R0, RZ, RZ, -R0 ;  /* 0x000000ffff00d224 */ /* 0x000fc400078e0a00 */
[--C-:B------:R-:W-:Y:S01]  /*9ea0*/  @!P6 IMAD.IADD R12, R12, 0x1, -R3.reuse ;  /* 0x000000010c0ce824 */ /* 0x100fe200078e0a03 */
[----:B------:R-:W-:Y:S01]  /*9eb0*/  ISETP.GT.U32.AND P6, PT, R3, R7, PT ;  /* 0x000000070300720c */ /* 0x000fe20003fc4070 */
[--C-:B------:R-:W-:Y:S01]  /*9ec0*/  @!P0 IMAD.IADD R6, R6, 0x1, -R3.reuse ;  /* 0x0000000106068824 */ /* 0x100fe200078e0a03 */
[----:B------:R0:W-:Y:S01]  /*9ed0*/  STL [R1+0x190], R0 ;  /* 0x0001900001007387 */ /* 0x0001e20000100800 */
[----:B------:R-:W-:Y:S01]  /*9ee0*/  IMAD.HI.U32 R11, R4, R20, RZ ;  /* 0x00000014040b7227 */ /* 0x000fe200078e00ff */
[----:B------:R-:W-:Y:S02]  /*9ef0*/  ISETP.GE.AND P0, PT, R18, RZ, PT ;  /* 0x000000ff1200720c */ /* 0x000fe40003f06270 */
[----:B------:R-:W-:Y:S01]  /*9f00*/  IABS R18, R8 ;  /* 0x0000000800127213 */ /* 0x000fe20000000000 */
[----:B------:R-:W-:Y:S01]  /*9f10*/  @!P3 IMAD.IADD R5, R5, 0x1, -R3 ;  /* 0x000000010505b824 */ /* 0x000fe200078e0a03 */
[C---:B------:R-:W-:Y:S01]  /*9f20*/  ISETP.GT.U32.AND P3, PT, R3.reuse, R21, PT ;  /* 0x000000150300720c */ /* 0x040fe20003f64070 */
[----:B------:R-:W-:Y:S01]  /*9f30*/  IMAD.MOV R11, RZ, RZ, -R11 ;  /* 0x000000ffff0b7224 */ /* 0x000fe200078e0a0b */
[----:B------:R-:W-:Y:S01]  /*9f40*/  ISETP.GT.U32.AND P5, PT, R3, R6, PT ;  /* 0x000000060300720c */ /* 0x000fe20003fa4070 */
[----:B------:R-:W-:-:S04]  /*9f50*/  IMAD.HI.U32 R13, R4, R9, RZ ;  /* 0x00000009040d7227 */ /* 0x000fc800078e00ff */
[----:B0-----:R-:W-:Y:S01]  /*9f60*/  IMAD.MOV.U32 R0, RZ, RZ, R12 ;  /* 0x000000ffff007224 */ /* 0x001fe200078e000c */
[----:B------:R-:W-:Y:S01]  /*9f70*/  IABS R12, R17 ;  /* 0x00000011000c7213 */ /* 0x000fe20000000000 */
[----:B------:R-:W-:Y:S02]  /*9f80*/  IMAD R20, R3, R11, R20 ;  /* 0x0000000b03147224 */ /* 0x000fe400078e0214 */
[----:B------:R-:W-:Y:S02]  /*9f90*/  @!P4 IMAD.MOV R0, RZ, RZ, -R0 ;  /* 0x000000ffff00c224 */ /* 0x000fe400078e0a00 */
[----:B------:R-:W-:Y:S02]  /*9fa0*/  @!P3 IMAD.IADD R21, R21, 0x1, -R3 ;  /* 0x000000011515b824 */ /* 0x000fe400078e0a03 */
[----:B------:R-:W-:Y:S01]  /*9fb0*/  IMAD.MOV R13, RZ, RZ, -R13 ;  /* 0x000000ffff0d7224 */ /* 0x000fe200078e0a0d */
[----:B------:R0:W-:Y:S01]  /*9fc0*/  STL [R1+0x10], R0 ;  /* 0x0000100001007387 */ /* 0x0001e20000100800 */
[----:B------:R-:W-:Y:S01]  /*9fd0*/  IMAD.HI.U32 R11, R4, R18, RZ ;  /* 0x00000012040b7227 */ /* 0x000fe200078e00ff */
[----:B------:R-:W-:-:S03]  /*9fe0*/  ISETP.GT.U32.AND P4, PT, R3, R21, PT ;  /* 0x000000150300720c */ /* 0x000fc60003f84070 */
[----:B------:R-:W-:Y:S01]  /*9ff0*/  @!P6 IMAD.IADD R7, R7, 0x1, -R3 ;  /* 0x000000010707e824 */ /* 0x000fe200078e0a03 */
[----:B------:R-:W-:Y:S01]  /*a000*/  ISETP.GE.AND P6, PT, R16, RZ, PT ;  /* 0x000000ff1000720c */ /* 0x000fe20003fc6270 */
[----:B------:R-:W-:Y:S01]  /*a010*/  IMAD R9, R3, R13, R9 ;  /* 0x0000000d03097224 */ /* 0x000fe200078e0209 */
[----:B------:R-:W-:Y:S01]  /*a020*/  LOP3.LUT R16, R19, 0x80, RZ, 0xfc, !PT ;  /* 0x0000008013107812 */ /* 0x000fe200078efcff */
[----:B------:R-:W-:Y:S01]  /*a030*/  IMAD.MOV R11, RZ, RZ, -R11 ;  /* 0x000000ffff0b7224 */ /* 0x000fe200078e0a0b */
[C---:B------:R-:W-:Y:S01]  /*a040*/  ISETP.GT.U32.AND P3, PT, R3.reuse, R7, PT ;  /* 0x000000070300720c */ /* 0x040fe20003f64070 */
[--C-:B------:R-:W-:Y:S01]  /*a050*/  @!P5 IMAD.IADD R6, R6, 0x1, -R3.reuse ;  /* 0x000000010606d824 */ /* 0x100fe200078e0a03 */
[C---:B------:R-:W-:Y:S01]  /*a060*/  ISETP.GT.U32.AND P5, PT, R3.reuse, R9, PT ;  /* 0x000000090300720c */ /* 0x040fe20003fa4070 */
[C---:B------:R-:W-:Y:S01]  /*a070*/  IMAD R18, R3.reuse, R11, R18 ;  /* 0x0000000b03127224 */ /* 0x040fe200078e0212 */
[----:B------:R-:W-:Y:S01]  /*a080*/  IABS R23, R16 ;  /* 0x0000001000177213 */ /* 0x000fe20000000000 */
[----:B------:R-:W-:Y:S01]  /*a090*/  @!P2 IMAD.MOV R6, RZ, RZ, -R6 ;  /* 0x000000ffff06a224 */ /* 0x000fe200078e0a06 */
[----:B------:R-:W-:Y:S01]  /*a0a0*/  ISETP.GT.U32.AND P2, PT, R3, R20, PT ;  /* 0x000000140300720c */ /* 0x000fe20003f44070 */
[----:B------:R-:W-:Y:S01]  /*a0b0*/  @!P4 IMAD.IADD R21, R21, 0x1, -R3 ;  /* 0x000000011515c824 */ /* 0x000fe200078e0a03 */
[----:B------:R-:W-:Y:S01]  /*a0c0*/  ISETP.GT.U32.AND P4, PT, R3, R18, PT ;  /* 0x000000120300720c */ /* 0x000fe20003f84070 */
[----:B------:R-:W-:Y:S01]  /*a0d0*/  @!P1 IMAD.MOV R5, RZ, RZ, -R5 ;  /* 0x000000ffff059224 */ /* 0x000fe200078e0a05 */
[----:B------:R-:W-:-:S02]  /*a0e0*/  ISETP.GE.AND P1, PT, R2, RZ, PT ;  /* 0x000000ff0200720c */ /* 0x000fc40003f26270 */
[----:B------:R-:W-:Y:S01]  /*a0f0*/  LOP3.LUT R2, R19, 0x86, RZ, 0xfc, !PT ;  /* 0x0000008613027812 */ /* 0x000fe200078efcff */
[--C-:B------:R-:W-:Y:S01]  /*a100*/  @!P3 IMAD.IADD R7, R7, 0x1, -R3.reuse ;  /* 0x000000010707b824 */ /* 0x100fe200078e0a03 */
[----:B------:R-:W-:Y:S01]  /*a110*/  ISETP.GE.AND P3, PT, R10, RZ, PT ;  /* 0x000000ff0a00720c */ /* 0x000fe20003f66270 */
[----:B------:R-:W-:Y:S01]  /*a120*/  @!P5 IMAD.IADD R9, R9, 0x1, -R3 ;  /* 0x000000010909d824 */ /* 0x000fe200078e0a03 */
[----:B------:R-:W-:Y:S01]  /*a130*/  IABS R13, R2 ;  /* 0x00000002000d7213 */ /* 0x000fe20000000000 */
[----:B0-----:R-:W-:Y:S01]  /*a140*/  IMAD.MOV.U32 R0, RZ, RZ, R7 ;  /* 0x000000ffff007224 */ /* 0x001fe200078e0007 */
[----:B------:R-:W-:Y:S01]  /*a150*/  LOP3.LUT R10, R19, 0x84, RZ, 0xfc, !PT ;  /* 0x00000084130a7812 */ /* 0x000fe200078efcff */
[--C-:B------:R-:W-:Y:S01]  /*a160*/  @!P2 IMAD.IADD R20, R20, 0x1, -R3.reuse ;  /* 0x000000011414a824 */ /* 0x100fe200078e0a03 */
[----:B------:R-:W-:Y:S01]  /*a170*/  ISETP.GE.AND P5, PT, R8, RZ, PT ;  /* 0x000000ff0800720c */ /* 0x000fe20003fa6270 */
[----:B------:R-:W-:Y:S01]  /*a180*/  @!P4 IMAD.IADD R18, R18, 0x1, -R3 ;  /* 0x000000011212c824 */ /* 0x000fe200078e0a03 */
[----:B------:R-:W-:Y:S01]  /*a190*/  IABS R11, R10 ;  /* 0x0000000a000b7213 */ /* 0x000fe20000000000 */
[C---:B------:R-:W-:Y:S01]  /*a1a0*/  IMAD.HI.U32 R8, R4.reuse, R13, RZ ;  /* 0x0000000d04087227 */ /* 0x040fe200078e00ff */
[C---:B------:R-:W-:Y:S01]  /*a1b0*/  ISETP.GT.U32.AND P2, PT, R3.reuse, R9, PT ;  /* 0x000000090300720c */ /* 0x040fe20003f44070 */
[----:B------:R-:W-:Y:S01]  /*a1c0*/  STL [R1+0xc8c], R5 ;  /* 0x000c8c0501007387 */ /* 0x000fe20000100800 */
[C---:B------:R-:W-:Y:S01]  /*a1d0*/  ISETP.GT.U32.AND P4, PT, R3.reuse, R20, PT ;  /* 0x000000140300720c */ /* 0x040fe20003f84070 */
[----:B------:R-:W-:Y:S01]  /*a1e0*/  @!P0 IMAD.MOV R0, RZ, RZ, -R0 ;  /* 0x000000ffff008224 */ /* 0x000fe200078e0a00 */
[----:B------:R-:W-:Y:S01]  /*a1f0*/  ISETP.GT.U32.AND P0, PT, R3, R18, PT ;  /* 0x000000120300720c */ /* 0x000fe20003f04070 */
[----:B------:R-:W-:Y:S01]  /*a200*/  IMAD.MOV R8, RZ, RZ, -R8 ;  /* 0x000000ffff087224 */ /* 0x000fe200078e0a08 */
[----:B------:R0:W-:Y:S01]  /*a210*/  STL [R1+0xc90], R6 ;  /* 0x000c900601007387 */ /* 0x0001e20000100800 */
[----:B------:R-:W-:-:S03]  /*a220*/  IMAD.HI.U32 R7, R4, R11, RZ ;  /* 0x0000000b04077227 */ /* 0x000fc600078e00ff */
[----:B------:R1:W-:Y:S01]  /*a230*/  STL [R1+0x18c], R0 ;  /* 0x00018c0001007387 */ /* 0x0003e20000100800 */
[----:B------:R-:W-:Y:S02]  /*a240*/  IMAD R13, R3, R8, R13 ;  /* 0x00000008030d7224 */ /* 0x000fe400078e020d */
[----:B------:R-:W-:Y:S02]  /*a250*/  IMAD.MOV R7, RZ, RZ, -R7 ;  /* 0x000000ffff077224 */ /* 0x000fe400078e0a07 */
[----:B------:R-:W-:Y:S01]  /*a260*/  @!P2 IMAD.IADD R9, R9, 0x1, -R3 ;  /* 0x000000010909a824 */ /* 0x000fe200078e0a03 */
[C---:B------:R-:W-:Y:S01]  /*a270*/  ISETP.GT.U32.AND P2, PT, R3.reuse, R13, PT ;  /* 0x0000000d0300720c */ /* 0x040fe20003f44070 */
[----:B------:R-:W-:Y:S01]  /*a280*/  IMAD R11, R3, R7, R11 ;  /* 0x00000007030b7224 */ /* 0x000fe200078e020b */
[----:B0-----:R-:W-:Y:S01]  /*a290*/  LOP3.LUT R6, R19, 0x2, RZ, 0xfc, !PT ;  /* 0x0000000213067812 */ /* 0x001fe200078efcff */
[----:B------:R-:W-:Y:S02]  /*a2a0*/  @!P0 IMAD.IADD R18, R18, 0x1, -R3 ;  /* 0x0000000112128824 */ /* 0x000fe400078e0a03 */
[----:B------:R-:W-:Y:S01]  /*a2b0*/  IMAD.HI.U32 R7, R4, R12, RZ ;  /* 0x0000000c04077227 */ /* 0x000fe200078e00ff */
[----:B------:R-:W-:-:S03]  /*a2c0*/  ISETP.GT.U32.AND P0, PT, R3, R11, PT ;  /* 0x0000000b0300720c */ /* 0x000fc60003f04070 */
[----:B------:R-:W-:Y:S02]  /*a2d0*/  IMAD.MOV R7, RZ, RZ, -R7 ;  /* 0x000000ffff077224 */ /* 0x000fe400078e0a07 */
[----:B------:R-:W-:Y:S02]  /*a2e0*/  IMAD.MOV.U32 R5, RZ, RZ, R21 ;  /* 0x000000ffff057224 */ /* 0x000fe400078e0015 */
[--C-:B------:R-:W-:Y:S01]  /*a2f0*/  @!P2 IMAD.IADD R13, R13, 0x1, -R3.reuse ;  /* 0x000000010d0da824 */ /* 0x100fe200078e0a03 */
[----:B------:R-:W-:Y:S01]  /*a300*/  ISETP.GE.AND P2, PT, R10, RZ, PT ;  /* 0x000000ff0a00720c */ /* 0x000fe20003f46270 */
[--C-:B------:R-:W-:Y:S01]  /*a310*/  @!P4 IMAD.IADD R20, R20, 0x1, -R3.reuse ;  /* 0x000000011414c824 */ /* 0x100fe200078e0a03 */
[----:B------:R-:W-:Y:S01]  /*a320*/  ISETP.GE.AND P4, PT, R2, RZ, PT ;  /* 0x000000ff0200720c */ /* 0x000fe20003f86270 */
[----:B------:R-:W-:Y:S01]  /*a330*/  IMAD.HI.U32 R8, R4, R23, RZ ;  /* 0x0000001704087227 */ /* 0x000fe200078e00ff */
[C---:B------:R-:W-:Y:S02]  /*a340*/  LOP3.LUT R2, R19.reuse, 0x7e, RZ, 0xfc, !PT ;  /* 0x0000007e13027812 */ /* 0x040fe400078efcff */
[----:B------:R-:W-:Y:S01]  /*a350*/  LOP3.LUT R10, R19, 0x7c, RZ, 0xfc, !PT ;  /* 0x0000007c130a7812 */ /* 0x000fe200078efcff */
[----:B------:R-:W-:Y:S01]  /*a360*/  IMAD R12, R3, R7, R12 ;  /* 0x00000007030c7224 */ /* 0x000fe200078e020c */
[----:B------:R-:W-:Y:S01]  /*a370*/  IABS R7, R2 ;  /* 0x0000000200077213 */ /* 0x000fe20000000000 */
[----:B------:R-:W-:Y:S01]  /*a380*/  @!P0 IMAD.IADD R11, R11, 0x1, -R3 ;  /* 0x000000010b0b8824 */ /* 0x000fe200078e0a03 */
[----:B------:R-:W-:Y:S01]  /*a390*/  ISETP.GT.U32.AND P0, PT, R3, R13, PT ;  /* 0x0000000d0300720c */ /* 0x000fe20003f04070 */
[----:B-1----:R-:W-:-:S02]  /*a3a0*/  IMAD.MOV.U32 R0, RZ, RZ, R9 ;  /* 0x000000ffff007224 */ /* 0x002fc400078e0009 */
[----:B------:R-:W-:Y:S01]  /*a3b0*/  @!P6 IMAD.MOV R5, RZ, RZ, -R5 ;  /* 0x000000ffff05e224 */ /* 0x000fe200078e0a05 */
[C---:B------:R-:W-:Y:S01]  /*a3c0*/  ISETP.GT.U32.AND P6, PT, R3.reuse, R11, PT ;  /* 0x0000000b0300720c */ /* 0x040fe20003fc4070 */
[----:B------:R-:W-:Y:S02]  /*a3d0*/  IMAD.MOV R8, RZ, RZ, -R8 ;  /* 0x000000ffff087224 */ /* 0x000fe400078e0a08 */
[----:B------:R-:W-:Y:S01]  /*a3e0*/  @!P1 IMAD.MOV R0, RZ, RZ, -R0 ;  /* 0x000000ffff009224 */ /* 0x000fe200078e0a00 */
[C---:B------:R-:W-:Y:S01]  /*a3f0*/  ISETP.GT.U32.AND P1, PT, R3.reuse, R12, PT ;  /* 0x0000000c0300720c */ /* 0x040fe20003f24070 */
[----:B------:R0:W-:Y:S01]  /*a400*/  STL [R1+0xd4], R5 ;  /* 0x0000d40501007387 */ /* 0x0001e20000100800 */
[----:B------:R-:W-:Y:S01]  /*a410*/  IMAD R23, R3, R8, R23 ;  /* 0x0000000803177224 */ /* 0x000fe200078e0217 */
[----:B------:R-:W-:Y:S01]  /*a420*/  IABS R8, R10 ;  /* 0x0000000a00087213 */ /* 0x000fe20000000000 */
[----:B------:R-:W-:Y:S01]  /*a430*/  IMAD.HI.U32 R9, R4, R7, RZ ;  /* 0x0000000704097227 */ /* 0x000fe200078e00ff */
[----:B------:R1:W-:Y:S03]  /*a440*/  STL [R1+0xd8], R0 ;  /* 0x0000d80001007387 */ /* 0x0003e60000100800 */
[----:B------:R-:W-:Y:S01]  /*a450*/  @!P0 IMAD.IADD R13, R13, 0x1, -R3 ;  /* 0x000000010d0d8824 */ /* 0x000fe200078e0a03 */
[----:B------:R-:W-:Y:S01]  /*a460*/  ISETP.GE.AND P0, PT, R16, RZ, PT ;  /* 0x000000ff1000720c */ /* 0x000fe20003f06270 */
[----:B------:R-:W-:Y:S01]  /*a470*/  IMAD.MOV R9, RZ, RZ, -R9 ;  /* 0x000000ffff097224 */ /* 0x000fe200078e0a09 */
[C---:B------:R-:W-:Y:S01]  /*a480*/  LOP3.LUT R16, R19.reuse, 0x74, RZ, 0xfc, !PT ;  /* 0x0000007413107812 */ /* 0x040fe200078efcff */
[----:B0-----:R-:W-:Y:S01]  /*a490*/  IMAD.MOV.U32 R5, RZ, RZ, R20 ;  /* 0x000000ffff057224 */ /* 0x001fe200078e0014 */
[----:B------:R-:W-:Y:S01]  /*a4a0*/  LOP3.LUT R20, R19, 0x72, RZ, 0xfc, !PT ;  /* 0x0000007213147812 */ /* 0x000fe200078efcff */
[----:B------:R-:W-:Y:S01]  /*a4b0*/  @!P6 IMAD.IADD R11, R11, 0x1, -R3 ;  /* 0x000000010b0be824 */ /* 0x000fe200078e0a03 */
[----:B------:R-:W-:Y:S01]  /*a4c0*/  ISETP.GE.AND P6, PT, R2, RZ, PT ;  /* 0x000000ff0200720c */ /* 0x000fe20003fc6270 */
[----:B-1----:R-:W-:Y:S01]  /*a4d0*/  IMAD.MOV.U32 R0, RZ, RZ, R18 ;  /* 0x000000ffff007224 */ /* 0x002fe200078e0012 */
[----:B------:R-:W-:Y:S01]  /*a4e0*/  LOP3.LUT R2, R19, 0x7a, RZ, 0xfc, !PT ;  /* 0x0000007a13027812 */ /* 0x000fe200078efcff */
[----:B------:R-:W-:Y:S01]  /*a4f0*/  @!P3 IMAD.MOV R5, RZ, RZ, -R5 ;  /* 0x000000ffff05b224 */ /* 0x000fe200078e0a05 */
[----:B------:R-:W-:Y:S01]  /*a500*/  ISETP.GT.U32.AND P3, PT, R3, R23, PT ;  /* 0x000000170300720c */ /* 0x000fe20003f64070 */
[----:B------:R-:W-:Y:S01]  /*a510*/  IMAD.HI.U32 R18, R4, R8, RZ ;  /* 0x0000000804127227 */ /* 0x000fe200078e00ff */
[----:B------:R-:W-:-:S02]  /*a520*/  IABS R21, R2 ;  /* 0x0000000200157213 */ /* 0x000fc40000000000 */
[----:B------:R0:W-:Y:S01]  /*a530*/  STL [R1+0xe0], R5 ;  /* 0x0000e00501007387 */ /* 0x0001e20000100800 */
[----:B------:R-:W-:Y:S01]  /*a540*/  @!P5 IMAD.MOV R0, RZ, RZ, -R0 ;  /* 0x000000ffff00d224 */ /* 0x000fe200078e0a00 */
[----:B------:R-:W-:Y:S01]  /*a550*/  ISETP.GE.AND P5, PT, R17, RZ, PT ;  /* 0x000000ff1100720c */ /* 0x000fe20003fa6270 */
[----:B------:R-:W-:Y:S02]  /*a560*/  IMAD.MOV R18, RZ, RZ, -R18 ;  /* 0x000000ffff127224 */ /* 0x000fe400078e0a12 */
[----:B------:R-:W-:Y:S01]  /*a570*/  @!P1 IMAD.IADD R12, R12, 0x1, -R3 ;  /* 0x000000010c0c9824 */ /* 0x000fe200078e0a03 */
[----:B------:R1:W-:Y:S01]  /*a580*/  STL [R1+0x124], R0 ;  /* 0x0001240001007387 */ /* 0x0003e20000100800 */
[----:B------:R-:W-:Y:S01]  /*a590*/  IMAD R7, R3, R9, R7 ;  /* 0x0000000903077224 */ /* 0x000fe200078e0207 */
[----:B------:R-:W-:Y:S01]  /*a5a0*/  LOP3.LUT R9, R19, 0x78, RZ, 0xfc, !PT ;  /* 0x0000007813097812 */ /* 0x000fe200078efcff */
[C---:B------:R-:W-:Y:S01]  /*a5b0*/  IMAD R8, R3.reuse, R18, R8 ;  /* 0x0000001203087224 */ /* 0x040fe200078e0208 */
[----:B------:R-:W-:Y:S01]  /*a5c0*/  ISETP.GT.U32.AND P1, PT, R3, R12, PT ;  /* 0x0000000c0300720c */ /* 0x000fe20003f24070 */
[----:B0-----:R-:W-:Y:S01]  /*a5d0*/  IMAD.MOV.U32 R5, RZ, RZ, R13 ;  /* 0x000000ffff057224 */ /* 0x001fe200078e000d */
[----:B------:R-:W-:Y:S01]  /*a5e0*/  IABS R17, R9 ;  /* 0x0000000900117213 */ /* 0x000fe20000000000 */
[----:B------:R-:W-:Y:S01]  /*a5f0*/  @!P3 IMAD.IADD R23, R23, 0x1, -R3 ;  /* 0x000000011717b824 */ /* 0x000fe200078e0a03 */
[----:B------:R-:W-:Y:S01]  /*a600*/  IABS R18, R16 ;  /* 0x0000001000127213 */ /* 0x000fe20000000000 */
[----:B------:R-:W-:Y:S01]  /*a610*/  @!P4 IMAD.MOV R5, RZ, RZ, -R5 ;  /* 0x000000ffff05c224 */ /* 0x000fe200078e0a05 */
[C---:B------:R-:W-:Y:S01]  /*a620*/  ISETP.GT.U32.AND P4, PT, R3.reuse, R7, PT ;  /* 0x000000070300720c */ /* 0x040fe20003f84070 */
[----:B-1----:R-:W-:Y:S01]  /*a630*/  IMAD.MOV.U32 R0, RZ, RZ, R11 ;  /* 0x000000ffff007224 */ /* 0x002fe200078e000b */
[----:B------:R-:W-:Y:S01]  /*a640*/  ISETP.GT.U32.AND P3, PT, R3, R23, PT ;  /* 0x000000170300720c */ /* 0x000fe20003f64070 */
[----:B------:R-:W-:Y:S01]  /*a650*/  IMAD.HI.U32 R24, R4, R18, RZ ;  /* 0x0000001204187227 */ /* 0x000fe200078e00ff */
[----:B------:R-:W-:Y:S01]  /*a660*/  STL [R1+0xe8], R5 ;  /* 0x0000e80501007387 */ /* 0x000fe20000100800 */
[----:B------:R-:W-:-:S02]  /*a670*/  LOP3.LUT R13, R19, 0x76, RZ, 0xfc, !PT ;  /* 0x00000076130d7812 */ /* 0x000fc400078efcff */
[----:B------:R-:W-:Y:S01]  /*a680*/  @!P2 IMAD.MOV R0, RZ, RZ, -R0 ;  /* 0x000000ffff00a224 */ /* 0x000fe200078e0a00 */
[----:B------:R-:W-:Y:S01]  /*a690*/  ISETP.GT.U32.AND P2, PT, R3, R8, PT ;  /* 0x000000080300720c */ /* 0x000fe20003f44070 */
[--C-:B------:R-:W-:Y:S01]  /*a6a0*/  @!P1 IMAD.IADD R12, R12, 0x1, -R3.reuse ;  /* 0x000000010c0c9824 */ /* 0x100fe200078e0a03 */
[----:B------:R-:W-:Y:S01]  /*a6b0*/  ISETP.GE.AND P1, PT, R10, RZ, PT ;  /* 0x000000ff0a00720c */ /* 0x000fe20003f26270 */
[----:B------:R-:W-:Y:S01]  /*a6c0*/  IMAD.HI.U32 R10, R4, R21, RZ ;  /* 0x00000015040a7227 */ /* 0x000fe200078e00ff */
[----:B------:R0:W-:Y:S01]  /*a6d0*/  STL [R1+0xf0], R0 ;  /* 0x0000f00001007387 */ /* 0x0001e20000100800 */
[----:B------:R-:W-:Y:S02]  /*a6e0*/  IABS R11, R13 ;  /* 0x0000000d000b7213 */ /* 0x000fe40000000000 */
[--C-:B------:R-:W-:Y:S02]  /*a6f0*/  @!P4 IMAD.IADD R7, R7, 0x1, -R3.reuse ;  /* 0x000000010707c824 */ /* 0x100fe400078e0a03 */
[----:B------:R-:W-:Y:S01]  /*a700*/  @!P3 IMAD.IADD R23, R23, 0x1, -R3 ;  /* 0x000000011717b824 */ /* 0x000fe200078e0a03 */
[----:B------:R-:W-:Y:S01]  /*a710*/  ISETP.GE.AND P3, PT, R2, RZ, PT ;  /* 0x000000ff0200720c */ /* 0x000fe20003f66270 */
[----:B------:R-:W-:Y:S01]  /*a720*/  IMAD.HI.U32 R2, R4, R17, RZ ;  /* 0x0000001104027227 */ /* 0x000fe200078e00ff */
[----:B------:R-:W-:-:S03]  /*a730*/  ISETP.GT.U32.AND P4, PT, R3, R7, PT ;  /* 0x000000070300720c */ /* 0x000fc60003f84070 */
[----:B0-----:R-:W-:Y:S01]  /*a740*/  IMAD.MOV.U32 R0, RZ, RZ, R12 ;  /* 0x000000ffff007224 */ /* 0x001fe200078e000c */
[----:B------:R-:W-:Y:S01]  /*a750*/  LOP3.LUT R12, R19, 0x70, RZ, 0xfc, !PT ;  /* 0x00000070130c7812 */ /* 0x000fe200078efcff */
[----:B------:R-:W-:Y:S01]  /*a760*/  @!P2 IMAD.IADD R8, R8, 0x1, -R3 ;  /* 0x000000010808a824 */ /* 0x000fe200078e0a03 */
[----:B------:R-:W-:Y:S01]  /*a770*/  ISETP.GE.AND P2, PT, R9, RZ, PT ;  /* 0x000000ff0900720c */ /* 0x000fe20003f46270 */
[----:B------:R-:W-:Y:S01]  /*a780*/  @!P5 IMAD.MOV R0, RZ, RZ, -R0 ;  /* 0x000000ffff00d224 */ /* 0x000fe200078e0a00 */
[----:B------:R-:W-:Y:S01]  /*a790*/  LOP3.LUT R9, R19, 0x6e, RZ, 0xfc, !PT ;  /* 0x0000006e13097812 */ /* 0x000fe200078efcff */
[----:B------:R-:W-:Y:S01]  /*a7a0*/  IMAD.MOV R10, RZ, RZ, -R10 ;  /* 0x000000ffff0a7224 */ /* 0x000fe200078e0a0a */
[C---:B------:R-:W-:Y:S01]  /*a7b0*/  ISETP.GT.U32.AND P5, PT, R3.reuse, R8, PT ;  /* 0x000000080300720c */ /* 0x040fe20003fa4070 */
[----:B------:R-:W-:Y:S01]  /*a7c0*/  IMAD.MOV R2, RZ, RZ, -R2 ;  /* 0x000000ffff027224 */ /* 0x000fe200078e0a02 */
[----:B------:R0:W-:Y:S01]  /*a7d0*/  STL [R1+0xec], R0 ;  /* 0x0000ec0001007387 */ /* 0x0001e20000100800 */
[C---:B------:R-:W-:Y:S01]  /*a7e0*/  IMAD R21, R3.reuse, R10, R21 ;  /* 0x0000000a03157224 */ /* 0x040fe200078e0215 */
[----:B------:R-:W-:Y:S01]  /*a7f0*/  IABS R10, R20 ;  /* 0x00000014000a7213 */ /* 0x000fe20000000000 */
[----:B------:R-:W-:-:S02]  /*a800*/  IMAD R17, R3, R2, R17 ;  /* 0x0000000203117224 */ /* 0x000fc400078e0211 */
[----:B------:R-:W-:Y:S01]  /*a810*/  @!P4 IMAD.IADD R7, R7, 0x1, -R3 ;  /* 0x000000010707c824 */ /* 0x000fe200078e0a03 */
[----:B------:R-:W-:Y:S01]  /*a820*/  ISETP.GT.U32.AND P4, PT, R3, R21, PT ;  /* 0x000000150300720c */ /* 0x000fe20003f84070 */
[----:B------:R-:W-:Y:S02]  /*a830*/  IMAD.MOV R24, RZ, RZ, -R24 ;  /* 0x000000ffff187224 */ /* 0x000fe400078e0a18 */
[----:B------:R-:W-:-:S04]  /*a840*/  IMAD.HI.U32 R2, R4, R11, RZ ;  /* 0x0000000b04027227 */ /* 0x000fc800078e00ff */
[----:B------:R-:W-:Y:S01]  /*a850*/  @!P5 IMAD.IADD R8, R8, 0x1, -R3 ;  /* 0x000000010808d824 */ /* 0x000fe200078e0a03 */
[C---:B------:R-:W-:Y:S01]  /*a860*/  ISETP.GT.U32.AND P5, PT, R3.reuse, R17, PT ;  /* 0x000000110300720c */ /* 0x040fe20003fa4070 */
[----:B0-----:R-:W-:Y:S02]  /*a870*/  IMAD.MOV.U32 R0, RZ, RZ, R23 ;  /* 0x000000ffff007224 */ /* 0x001fe400078e0017 */
[----:B------:R-:W-:Y:S02]  /*a880*/  IMAD R18, R3, R24, R18 ;  /* 0x0000001803127224 */ /* 0x000fe400078e0212 */
[----:B------:R-:W-:Y:S02]  /*a890*/  @!P4 IMAD.IADD R21, R21, 0x1, -R3 ;  /* 0x000000011515c824 */ /* 0x000fe400078e0a03 */
[----:B------:R-:W-:Y:S02]  /*a8a0*/  @!P6 IMAD.MOV R7, RZ, RZ, -R7 ;  /* 0x000000ffff07e224 */ /* 0x000fe400078e0a07 */
[----:B------:R-:W-:-:S02]  /*a8b0*/  IMAD.MOV R2, RZ, RZ, -R2 ;  /* 0x000000ffff027224 */ /* 0x000fc400078e0a02 */
[----:B------:R-:W-:Y:S01]  /*a8c0*/  @!P0 IMAD.MOV R0, RZ, RZ, -R0 ;  /* 0x000000ffff008224 */ /* 0x000fe200078e0a00 */
[----:B------:R-:W-:Y:S01]  /*a8d0*/  ISETP.GE.AND P0, PT, R13, RZ, PT ;  /* 0x000000ff0d00720c */ /* 0x000fe20003f06270 */
[----:B------:R-:W-:Y:S01]  /*a8e0*/  @!P5 IMAD.IADD R17, R17, 0x1, -R3 ;  /* 0x000000011111d824 */ /* 0x000fe200078e0a03 */
[C---:B------:R-:W-:Y:S01]  /*a8f0*/  ISETP.GT.U32.AND P5, PT, R3.reuse, R21, PT ;  /* 0x000000150300720c */ /* 0x040fe20003fa4070 */
[C---:B------:R-:W-:Y:S01]  /*a900*/  IMAD R11, R3.reuse, R2, R11 ;  /* 0x00000002030b7224 */ /* 0x040fe200078e020b */
[----:B------:R0:W-:Y:S01]  /*a910*/  STL [R1+0xe4], R0 ;  /* 0x0000e40001007387 */ /* 0x0001e20000100800 */
[----:B------:R-:W-:Y:S01]  /*a920*/  IMAD.HI.U32 R22, R4, R10, RZ ;  /* 0x0000000a04167227 */ /* 0x000fe200078e00ff */
[C---:B------:R-:W-:Y:S02]  /*a930*/  ISETP.GT.U32.AND P6, PT, R3.reuse, R17, PT ;  /* 0x000000110300720c */ /* 0x040fe40003fc4070 */
[C---:B------:R-:W-:Y:S01]  /*a940*/  ISETP.GT.U32.AND P4, PT, R3.reuse, R11, PT ;  /* 0x0000000b0300720c */ /* 0x040fe20003f84070 */
[----:B------:R-:W-:Y:S01]  /*a950*/  IMAD.MOV R22, RZ, RZ, -R22 ;  /* 0x000000ffff167224 */ /* 0x000fe200078e0a16 */
[----:B------:R-:W-:Y:S01]  /*a960*/  IABS R13, R9 ;  /* 0x00000009000d7213 */ /* 0x000fe20000000000 */
[----:B------:R-:W-:Y:S01]  /*a970*/  @!P1 IMAD.MOV R8, RZ, RZ, -R8 ;  /* 0x000000ffff089224 */ /* 0x000fe200078e0a08 */
[----:B------:R-:W-:Y:S01]  /*a980*/  IABS R2, R12 ;  /* 0x0000000c00027213 */ /* 0x000fe20000000000 */
[----:B------:R-:W-:-:S02]  /*a990*/  IMAD R10, R3, R22, R10 ;  /* 0x00000016030a7224 */ /* 0x000fc400078e020a */
[----:B------:R-:W-:Y:S01]  /*a9a0*/  @!P5 IMAD.IADD R21, R21, 0x1, -R3 ;  /* 0x000000011515d824 */ /* 0x000fe200078e0a03 */
[C---:B------:R-:W-:Y:S01]  /*a9b0*/  ISETP.GT.U32.AND P5, PT, R3.reuse, R18, PT ;  /* 0x000000120300720c */ /* 0x040fe20003fa4070 */
[----:B------:R-:W-:Y:S01]  /*a9c0*/  IMAD.HI.U32 R22, R4, R2, RZ ;  /* 0x0000000204167227 */ /* 0x000fe200078e00ff */
[----:B------:R-:W-:-:S03]  /*a9d0*/  ISETP.GT.U32.AND P1, PT, R3, R10, PT ;  /* 0x0000000a0300720c */ /* 0x000fc60003f24070 */
[----:B0-----:R-:W-:Y:S02]  /*a9e0*/  IMAD.MOV.U32 R0, RZ, RZ, R21 ;  /* 0x000000ffff007224 */ /* 0x001fe400078e0015 */
[--C-:B------:R-:W-:Y:S02]  /*a9f0*/  @!P6 IMAD.IADD R17, R17, 0x1, -R3.reuse ;  /* 0x000000011111e824 */ /* 0x100fe400078e0a03 */
[----:B------:R-:W-:Y:S01]  /*aa00*/  @!P3 IMAD.MOV R0, RZ, RZ, -R0 ;  /* 0x000000ffff00b224 */ /* 0x000fe200078e0a00 */
[----:B------:R-:W-:Y:S01]  /*aa10*/  ISETP.GE.AND P3, PT, R16, RZ, PT ;  /* 0x000000ff1000720c */ /* 0x000fe20003f66270 */
[--C-:B------:R-:W-:Y:S02]  /*aa20*/  @!P4 IMAD.IADD R11, R11, 0x1, -R3.reuse ;  /* 0x000000010b0bc824 */ /* 0x100fe400078e0a03 */
[----:B------:R-:W-:Y:S01]  /*aa30*/  @!P5 IMAD.IADD R18, R18, 0x1, -R3 ;  /* 0x000000011212d824 */ /* 0x000fe200078e0a03 */
[----:B------:R0:W-:Y:S01]  /*aa40*/  STL [R1+0x44], R0 ;  /* 0x0000440001007387 */ /* 0x0001e20000100800 */
[----:B------:R-:W-:Y:S01]  /*aa50*/  IMAD.HI.U32 R16, R4, R13, RZ ;  /* 0x0000000d04107227 */ /* 0x000fe200078e00ff */
[----:B------:R-:W-:-:S02]  /*aa60*/  ISETP.GT.U32.AND P4, PT, R3, R11, PT ;  /* 0x0000000b0300720c */ /* 0x000fc40003f84070 */
[----:B------:R-:W-:Y:S01]  /*aa70*/  ISETP.GE.AND P5, PT, R12, RZ, PT ;  /* 0x000000ff0c00720c */ /* 0x000fe20003fa6270 */
[----:B------:R-:W-:Y:S02]  /*aa80*/  IMAD.MOV R16, RZ, RZ, -R16 ;  /* 0x000000ffff107224 */ /* 0x000fe400078e0a10 */
[----:B------:R-:W-:Y:S02]  /*aa90*/  IMAD.MOV R22, RZ, RZ, -R22 ;  /* 0x000000ffff167224 */ /* 0x000fe400078e0a16 */
[----:B------:R-:W-:Y:S01]  /*aaa0*/  IMAD R13, R3, R16, R13 ;  /* 0x00000010030d7224 */ /* 0x000fe200078e020d */
[----:B------:R-:W-:Y:S01]  /*aab0*/  LOP3.LUT R16, R19, 0x6c, RZ, 0xfc, !PT ;  /* 0x0000006c13107812 */ /* 0x000fe200078efcff */
[----:B0-----:R-:W-:Y:S02]  /*aac0*/  IMAD.MOV.U32 R0, RZ, RZ, R17 ;  /* 0x000000ffff007224 */ /* 0x001fe400078e0011 */
[--C-:B------:R-:W-:Y:S01]  /*aad0*/  @!P1 IMAD.IADD R10, R10, 0x1, -R3.reuse ;  /* 0x000000010a0a9824 */ /* 0x100fe200078e0a03 */
[----:B------:R-:W-:Y:S01]  /*aae0*/  IABS R21, R16 ;  /* 0x0000001000157213 */ /* 0x000fe20000000000 */
[----:B------:R-:W-:Y:S01]  /*aaf0*/  @!P2 IMAD.MOV R0, RZ, RZ, -R0 ;  /* 0x000000ffff00a224 */ /* 0x000fe200078e0a00 */
[C---:B------:R-:W-:Y:S01]  /*ab00*/  ISETP.GT.U32.AND P2, PT, R3.reuse, R18, PT ;  /* 0x000000120300720c */ /* 0x040fe20003f44070 */
[C---:B------:R-:W-:Y:S01]  /*ab10*/  IMAD R2, R3.reuse, R22, R2 ;  /* 0x0000001603027224 */ /* 0x040fe200078e0202 */
[----:B------:R-:W-:Y:S01]  /*ab20*/  ISETP.GT.U32.AND P1, PT, R3, R10, PT ;  /* 0x0000000a0300720c */ /* 0x000fe20003f24070 */
[----:B------:R-:W-:Y:S01]  /*ab30*/  @!P4 IMAD.IADD R11, R11, 0x1, -R3 ;  /* 0x000000010b0bc824 */ /* 0x000fe200078e0a03 */
[----:B------:R0:W-:Y:S01]  /*ab40*/  STL [R1+0x68], R0 ;  /* 0x0000680001007387 */ /* 0x0001e20000100800 */
[----:B------:R-:W-:-:S02]  /*ab50*/  ISETP.GE.AND P4, PT, R20, RZ, PT ;  /* 0x000000ff1400720c */ /* 0x000fc40003f86270 */
[----:B------:R-:W-:Y:S02]  /*ab60*/  ISETP.GT.U32.AND P6, PT, R3, R2, PT ;  /* 0x000000020300720c */ /* 0x000fe40003fc4070 */
[----:B------:R-:W-:-:S04]  /*ab70*/  LOP3.LUT R20, R19, 0x6a, RZ, 0xfc, !PT ;  /* 0x0000006a13147812 */ /* 0x000fc800078efcff */
[----:B------:R-:W-:Y:S01]  /*ab80*/  @!P2 IMAD.IADD R18, R18, 0x1, -R3 ;  /* 0x000000011212a824 */ /* 0x000fe200078e0a03 */
[----:B------:R-:W-:Y:S01]  /*ab90*/  ISETP.GT.U32.AND P2, PT, R3, R13, PT ;  /* 0x0000000d0300720c */ /* 0x000fe20003f44070 */
[----:B0-----:R-:W-:Y:S01]  /*aba0*/  IMAD.MOV.U32 R0, RZ, RZ, R11 ;  /* 0x000000ffff007224 */ /* 0x001fe200078e000b */
[----:B------:R-:W-:Y:S01]  /*abb0*/  IABS R12, R20 ;  /* 0x00000014000c7213 */ /* 0x000fe20000000000 */
[----:B------:R-:W-:-:S04]  /*abc0*/  IMAD.HI.U32 R11, R4, R21, RZ ;  /* 0x00000015040b7227 */ /* 0x000fc800078e00ff */
[----:B------:R-:W-:Y:S01]  /*abd0*/  @!P0 IMAD.MOV R0, RZ, RZ, -R0 ;  /* 0x000000ffff008224 */ /* 0x000fe200078e0a00 */
[----:B------:R-:W-:Y:S01]  /*abe0*/  ISETP.GE.AND P0, PT, R9, RZ, PT ;  /* 0x000000ff0900720c */ /* 0x000fe20003f06270 */
[--C-:B------:R-:W-:Y:S01]  /*abf0*/  @!P1 IMAD.IADD R10, R10, 0x1, -R3.reuse ;  /* 0x000000010a0a9824 */ /* 0x100fe200078e0a03 */
[----:B------:R-:W-:Y:S01]  /*ac00*/  ISETP.GE.AND P1, PT, R16, RZ, PT ;  /* 0x000000ff1000720c */ /* 0x000fe20003f26270 */
[----:B------:R-:W-:Y:S01]  /*ac10*/  IMAD.HI.U32 R17, R4, R12, RZ ;  /* 0x0000000c04117227 */ /* 0x000fe200078e00ff */
[----:B------:R0:W-:Y:S01]  /*ac20*/  STL [R1+0x98], R0 ;  /* 0x0000980001007387 */ /* 0x0001e20000100800 */
[----:B------:R-:W-:Y:S02]  /*ac30*/  LOP3.LUT R16, R19, 0x68, RZ, 0xfc, !PT ;  /* 0x0000006813107812 */ /* 0x000fe400078efcff */
[--C-:B------:R-:W-:Y:S02]  /*ac40*/  @!P2 IMAD.IADD R13, R13, 0x1, -R3.reuse ;  /* 0x000000010d0da824 */ /* 0x100fe400078e0a03 */
[----:B------:R-:W-:Y:S01]  /*ac50*/  @!P6 IMAD.IADD R2, R2, 0x1, -R3 ;  /* 0x000000010202e824 */ /* 0x000fe200078e0a03 */
[----:B------:R-:W-:Y:S01]  /*ac60*/  IABS R9, R16 ;  /* 0x0000001000097213 */ /* 0x000fe20000000000 */
[----:B------:R-:W-:Y:S01]  /*ac70*/  IMAD.MOV.U32 R5, RZ, RZ, R10 ;  /* 0x000000ffff057224 */ /* 0x000fe200078e000a */
[C---:B------:R-:W-:Y:S01]  /*ac80*/  ISETP.GT.U32.AND P2, PT, R3.reuse, R13, PT ;  /* 0x0000000d0300720c */ /* 0x040fe20003f44070 */
[----:B0-----:R-:W-:Y:S01]  /*ac90*/  IMAD.MOV.U32 R0, RZ, RZ, R18 ;  /* 0x000000ffff007224 */ /* 0x001fe200078e0012 */
[----:B------:R-:W-:Y:S01]  /*aca0*/  ISETP.GT.U32.AND P6, PT, R3, R2, PT ;  /* 0x000000020300720c */ /* 0x000fe20003fc4070 */
[----:B------:R-:W-:-:S02]  /*acb0*/  IMAD.MOV R18, RZ, RZ, -R11 ;  /* 0x000000ffff127224 */ /* 0x000fc400078e0a0b */
[----:B------:R-:W-:Y:S02]  /*acc0*/  IMAD.MOV R11, RZ, RZ, -R17 ;  /* 0x000000ffff0b7224 */ /* 0x000fe400078e0a11 */
[C---:B------:R-:W-:Y:S02]  /*acd0*/  IMAD R21, R3.reuse, R18, R21 ;  /* 0x0000001203157224 */ /* 0x040fe400078e0215 */
[----:B------:R-:W-:Y:S01]  /*ace0*/  IMAD R12, R3, R11, R12 ;  /* 0x0000000b030c7224 */ /* 0x000fe200078e020c */
[----:B------:R-:W-:Y:S01]  /*acf0*/  LOP3.LUT R11, R19, 0x66, RZ, 0xfc, !PT ;  /* 0x00000066130b7812 */ /* 0x000fe200078efcff */
[----:B------:R-:W-:Y:S01]  /*ad00*/  @!P4 IMAD.MOV R5, RZ, RZ, -R5 ;  /* 0x000000ffff05c224 */ /* 0x000fe200078e0a05 */
[----:B------:R-:W-:Y:S01]  /*ad10*/  ISETP.GT.U32.AND P4, PT, R3, R21, PT ;  /* 0x000000150300720c */ /* 0x000fe20003f84070 */
[----:B------:R-:W-:-:S04]  /*ad20*/  IMAD.HI.U32 R10, R4, R9, RZ ;  /* 0x00000009040a7227 */ /* 0x000fc800078e00ff */
[--C-:B------:R-:W-:Y:S01]  /*ad30*/  @!P2 IMAD.IADD R13, R13, 0x1, -R3.reuse ;  /* 0x000000010d0da824 */ /* 0x100fe200078e0a03 */
[C---:B------:R-:W-:Y:S01]  /*ad40*/  ISETP.GT.U32.AND P2, PT, R3.reuse, R12, PT ;  /* 0x0000000c0300720c */ /* 0x040fe20003f44070 */
[----:B------:R-:W-:Y:S02]  /*ad50*/  IMAD.MOV R10, RZ, RZ, -R10 ;  /* 0x000000ffff0a7224 */ /* 0x000fe400078e0a0a */
[----:B------:R-:W-:Y:S01]  /*ad60*/  @!P3 IMAD.MOV R0, RZ, RZ, -R0 ;  /* 0x000000ffff00b224 */ /* 0x000fe200078e0a00 */
[----:B------:R-:W-:Y:S01]  /*ad70*/  ISETP.GE.AND P3, PT, R16, RZ, PT ;  /* 0x000000ff1000720c */ /* 0x000fe20003f66270 */
[----:B------:R-:W-:Y:S01]  /*ad80*/  @!P6 IMAD.IADD R2, R2, 0x1, -R3 ;  /* 0x000000010202e824 */ /* 0x000fe200078e0a03 */
[----:B------:R-:W-:Y:S01]  /*ad90*/  ISETP.GE.AND P6, PT, R20, RZ, PT ;  /* 0x000000ff1400720c */ /* 0x000fe20003fc6270 */
[----:B------:R-:W-:Y:S01]  /*ada0*/  IMAD R9, R3, R10, R9 ;  /* 0x0000000a03097224 */ /* 0x000fe200078e0209 */
[----:B------:R0:W-:Y:S01]  /*adb0*/  STL [R1+0xb0], R0 ;  /* 0x0000b00001007387 */ /* 0x0001e20000100800 */
[----:B------:R-:W-:Y:S01]  /*adc0*/  @!P4 IMAD.IADD R21, R21, 0x1, -R3 ;  /* 0x000000011515c824 */ /* 0x000fe200078e0a03 */
[----:B------:R-:W-:-:S02]  /*add0*/  LOP3.LUT R16, R19, 0x62, RZ, 0xfc, !PT ;  /* 0x0000006213107812 */ /* 0x000fc400078efcff */
[C---:B------:R-:W-:Y:S01]  /*ade0*/  ISETP.GT.U32.AND P4, PT, R3.reuse, R9, PT ;  /* 0x000000090300720c */ /* 0x040fe20003f84070 */
[----:B------:R-:W-:Y:S01]  /*adf0*/  @!P2 IMAD.IADD R12, R12, 0x1, -R3 ;  /* 0x000000010c0ca824 */ /* 0x000fe200078e0a03 */
[----:B------:R-:W-:Y:S01]  /*ae00*/  ISETP.GT.U32.AND P2, PT, R3, R21, PT ;  /* 0x000000150300720c */ /* 0x000fe20003f44070 */
[----:B------:R-:W-:Y:S01]  /*ae10*/  STL [R1+0xb4], R5 ;  /* 0x0000b40501007387 */ /* 0x000fe20000100800 */
[----:B------:R-:W-:Y:S01]  /*ae20*/  IABS R18, R16 ;  /* 0x0000001000127213 */ /* 0x000fe20000000000 */
[----:B0-----:R-:W-:Y:S01]  /*ae30*/  IMAD.MOV.U32 R0, RZ, RZ, R2 ;  /* 0x000000ffff007224 */ /* 0x001fe200078e0002 */
[C---:B------:R-:W-:Y:S02]  /*ae40*/  LOP3.LUT R2, R19.reuse, 0x64, RZ, 0xfc, !PT ;  /* 0x0000006413027812 */ /* 0x040fe400078efcff */
[----:B------:R-:W-:Y:S01]  /*ae50*/  LOP3.LUT R10, R19, 0x60, RZ, 0xfc, !PT ;  /* 0x00000060130a7812 */ /* 0x000fe200078efcff */
[----:B------:R-:W-:Y:S01]  /*ae60*/  @!P5 IMAD.MOV R0, RZ, RZ, -R0 ;  /* 0x000000ffff00d224 */ /* 0x000fe200078e0a00 */
[----:B------:R-:W-:-:S02]  /*ae70*/  ISETP.GE.AND P5, PT, R11, RZ, PT ;  /* 0x000000ff0b00720c */ /* 0x000fc40003fa6270 */
[----:B------:R-:W-:Y:S01]  /*ae80*/  IABS R11, R11 ;  /* 0x0000000b000b7213 */ /* 0x000fe20000000000 */
[----:B------:R-:W-:Y:S01]  /*ae90*/  @!P4 IMAD.IADD R9, R9, 0x1, -R3 ;  /* 0x000000010909c824 */ /* 0x000fe200078e0a03 */
[----:B------:R-:W-:Y:S01]  /*aea0*/  IABS R20, R2 ;  /* 0x0000000200147213 */ /* 0x000fe20000000000 */
[----:B------:R0:W-:Y:S01]  /*aeb0*/  STL [R1+0xd0], R0 ;  /* 0x0000d00001007387 */ /* 0x0001e20000100800 */
[----:B------:R-:W-:Y:S01]  /*aec0*/  ISETP.GT.U32.AND P4, PT, R3, R12, PT ;  /* 0x0000000c0300720c */ /* 0x000fe20003f84070 */
[----:B------:R-:W-:-:S04]  /*aed0*/  IMAD.HI.U32 R17, R4, R11, RZ ;  /* 0x0000000b04117227 */ /* 0x000fc800078e00ff */
[----:B------:R-:W-:-:S04]  /*aee0*/  IMAD.HI.U32 R22, R4, R20, RZ ;  /* 0x0000001404167227 */ /* 0x000fc800078e00ff */
[----:B0-----:R-:W-:Y:S02]  /*aef0*/  IMAD.MOV.U32 R0, RZ, RZ, R13 ;  /* 0x000000ffff007224 */ /* 0x001fe400078e000d */
[----:B------:R-:W-:Y:S02]  /*af00*/  IMAD.MOV R17, RZ, RZ, -R17 ;  /* 0x000000ffff117224 */ /* 0x000fe400078e0a11 */
[----:B------:R-:W-:Y:S01]  /*af10*/  @!P0 IMAD.MOV R0, RZ, RZ, -R0 ;  /* 0x000000ffff008224 */ /* 0x000fe200078e0a00 */
[----:B------:R-:W-:Y:S01]  /*af20*/  ISETP.GT.U32.AND P0, PT, R3, R9, PT ;  /* 0x000000090300720c */ /* 0x000fe20003f04070 */
[----:B------:R-:W-:-:S03]  /*af30*/  IMAD.HI.U32 R13, R4, R18, RZ ;  /* 0x00000012040d7227 */ /* 0x000fc600078e00ff */
[----:B------:R0:W-:Y:S01]  /*af40*/  STL [R1+0xac], R0 ;  /* 0x0000ac0001007387 */ /* 0x0001e20000100800 */
[----:B------:R-:W-:Y:S02]  /*af50*/  IMAD.MOV R22, RZ, RZ, -R22 ;  /* 0x000000ffff167224 */ /* 0x000fe400078e0a16 */
[----:B------:R-:W-:Y:S02]  /*af60*/  @!P2 IMAD.IADD R21, R21, 0x1, -R3 ;  /* 0x000000011515a824 */ /* 0x000fe400078e0a03 */
[C---:B------:R-:W-:Y:S01]  /*af70*/  IMAD R11, R3.reuse, R17, R11 ;  /* 0x00000011030b7224 */ /* 0x040fe200078e020b */
[----:B------:R-:W-:Y:S01]  /*af80*/  IABS R17, R10 ;  /* 0x0000000a00117213 */ /* 0x000fe20000000000 */
[----:B------:R-:W-:Y:S02]  /*af90*/  IMAD.MOV R13, RZ, RZ, -R13 ;  /* 0x000000ffff0d7224 */ /* 0x000fe400078e0a0d */
[C---:B------:R-:W-:Y:S01]  /*afa0*/  IMAD R20, R3.reuse, R22, R20 ;  /* 0x0000001603147224 */ /* 0x040fe200078e0214 */
[----:B------:R-:W-:Y:S01]  /*afb0*/  ISETP.GT.U32.AND P2, PT, R3, R11, PT ;  /* 0x0000000b0300720c */ /* 0x000fe20003f44070 */
[----:B0-----:R-:W-:Y:S01]  /*afc0*/  IMAD.MOV.U32 R0, RZ, RZ, R21 ;  /* 0x000000ffff007224 */ /* 0x001fe200078e0015 */
[----:B------:R-:W-:Y:S01]  /*afd0*/  LOP3.LUT R21, R19, 0x5e, RZ, 0xfc, !PT ;  /* 0x0000005e13157812 */ /* 0x000fe200078efcff */
[----:B------:R-:W-:-:S02]  /*afe0*/  IMAD R18, R3, R13, R18 ;  /* 0x0000000d03127224 */ /* 0x000fc400078e0212 */
[----:B------:R-:W-:Y:S01]  /*aff0*/  @!P1 IMAD.MOV R0, RZ, RZ, -R0 ;  /* 0x000000ffff009224 */ /* 0x000fe200078e0a00 */
[C---:B------:R-:W-:Y:S01]  /*b000*/  ISETP.GT.U32.AND P1, PT, R3.reuse, R20, PT ;  /* 0x000000140300720c */ /* 0x040fe20003f24070 */
[--C-:B------:R-:W-:Y:S01]  /*b010*/  @!P4 IMAD.IADD R12, R12, 0x1, -R3.reuse ;  /* 0x000000010c0cc824 */ /* 0x100fe200078e0a03 */
[----:B------:R-:W-:Y:S01]  /*b020*/  ISETP.GT.U32.AND P4, PT, R3, R18, PT ;  /* 0x000000120300720c */ /* 0x000fe20003f84070 */
[----:B------:R-:W-:Y:S01]  /*b030*/  IMAD.HI.U32 R22, R4, R17, RZ ;  /* 0x0000001104167227 */ /* 0x000fe200078e00ff */
[----:B------:R0:W-:Y:S01]  /*b040*/  STL [R1+0x90], R0 ;  /* 0x0000900001007387 */ /* 0x0001e20000100800 */
[----:B------:R-:W-:Y:S02]  /*b050*/  IABS R13, R21 ;  /* 0x00000015000d7213 */ /* 0x000fe40000000000 */
[--C-:B------:R-:W-:Y:S01]  /*b060*/  @!P0 IMAD.IADD R9, R9, 0x1, -R3.reuse ;  /* 0x0000000109098824 */ /* 0x100fe200078e0a03 */
[----:B------:R-:W-:Y:S01]  /*b070*/  ISETP.GE.AND P0, PT, R2, RZ, PT ;  /* 0x000000ff0200720c */ /* 0x000fe20003f06270 */
[----:B------:R-:W-:Y:S01]  /*b080*/  IMAD.MOV R22, RZ, RZ, -R22 ;  /* 0x000000ffff167224 */ /* 0x000fe200078e0a16 */
[----:B------:R-:W-:Y:S01]  /*b090*/  LOP3.LUT R2, R19, 0x5c, RZ, 0xfc, !PT ;  /* 0x0000005c13027812 */ /* 0x000fe200078efcff */
[--C-:B------:R-:W-:Y:S01]  /*b0a0*/  @!P2 IMAD.IADD R11, R11, 0x1, -R3.reuse ;  /* 0x000000010b0ba824 */ /* 0x100fe200078e0a03 */
[----:B------:R-:W-:Y:S01]  /*b0b0*/  ISETP.GE.AND P2, PT, R16, RZ, PT ;  /* 0x000000ff1000720c */ /* 0x000fe20003f46270 */
[----:B------:R-:W-:-:S02]  /*b0c0*/  @!P1 IMAD.IADD R20, R20, 0x1, -R3 ;  /* 0x0000000114149824 */ /* 0x000fc400078e0a03 */
[----:B0-----:R-:W-:Y:S01]  /*b0d0*/  IMAD.MOV.U32 R0, RZ, RZ, R12 ;  /* 0x000000ffff007224 */ /* 0x001fe200078e000c */
[C---:B------:R-:W-:Y:S01]  /*b0e0*/  ISETP.GT.U32.AND P1, PT, R3.reuse, R11, PT ;  /* 0x0000000b0300720c */ /* 0x040fe20003f24070 */
[C---:B------:R-:W-:Y:S01]  /*b0f0*/  IMAD R16, R3.reuse, R22, R17 ;  /* 0x0000001603107224 */ /* 0x040fe200078e0211 */
[----:B------:R-:W-:Y:S01]  /*b100*/  IABS R17, R2 ;  /* 0x0000000200117213 */ /* 0x000fe20000000000 */
[----:B------:R-:W-:Y:S02]  /*b110*/  @!P6 IMAD.MOV R0, RZ, RZ, -R0 ;  /* 0x000000ffff00e224 */ /* 0x000fe400078e0a00 */
[----:B------:R-:W-:Y:S01]  /*b120*/  @!P4 IMAD.IADD R18, R18, 0x1, -R3 ;  /* 0x000000011212c824 */ /* 0x000fe200078e0a03 */
[C---:B------:R-:W-:Y:S01]  /*b130*/  ISETP.GT.U32.AND P4, PT, R3.reuse, R20, PT ;  /* 0x000000140300720c */ /* 0x040fe20003f84070 */
[----:B------:R-:W-:Y:S01]  /*b140*/  IMAD.HI.U32 R12, R4, R13, RZ ;  /* 0x0000000d040c7227 */ /* 0x000fe200078e00ff */
[----:B------:R0:W-:Y:S02]  /*b150*/  STL [R1+0x7c], R0 ;  /* 0x00007c0001007387 */ /* 0x0001e40000100800 */
[----:B------:R-:W-:Y:S01]  /*b160*/  ISETP.GT.U32.AND P6, PT, R3, R18, PT ;  /* 0x000000120300720c */ /* 0x000fe20003fc4070 */
[----:B------:R-:W-:-:S02]  /*b170*/  IMAD.MOV R12, RZ, RZ, -R12 ;  /* 0x000000ffff0c7224 */ /* 0x000fc400078e0a0c */
[----:B------:R-:W-:Y:S01]  /*b180*/  @!P1 IMAD.IADD R11, R11, 0x1, -R3 ;  /* 0x000000010b0b9824 */ /* 0x000fe200078e0a03 */
[----:B------:R-:W-:Y:S01]  /*b190*/  ISETP.GE.AND P1, PT, R10, RZ, PT ;  /* 0x000000ff0a00720c */ /* 0x000fe20003f26270 */
[----:B------:R-:W-:Y:S02]  /*b1a0*/  IMAD R13, R3, R12, R13 ;  /* 0x0000000c030d7224 */ /* 0x000fe400078e020d */
[----:B------:R-:W-:-:S04]  /*b1b0*/  IMAD.HI.U32 R12, R4, R17, RZ ;  /* 0x00000011040c7227 */ /* 0x000fc800078e00ff */
[----:B0-----:R-:W-:Y:S01]  /*b1c0*/  IMAD.MOV.U32 R0, RZ, RZ, R9 ;  /* 0x000000ffff007224 */ /* 0x001fe200078e0009 */
[----:B------:R-:W-:Y:S01]  /*b1d0*/  LOP3.LUT R9, R19, 0x5a, RZ, 0xfc, !PT ;  /* 0x0000005a13097812 */ /* 0x000fe200078efcff */
[----:B------:R-:W-:Y:S01]  /*b1e0*/  @!P4 IMAD.IADD R20, R20, 0x1, -R3 ;  /* 0x000000011414c824 */ /* 0x000fe200078e0a03 */
[C---:B------:R-:W-:Y:S01]  /*b1f0*/  ISETP.GT.U32.AND P4, PT, R3.reuse, R13, PT ;  /* 0x0000000d0300720c */ /* 0x040fe20003f84070 */
[----:B------:R-:W-:Y:S01]  /*b200*/  @!P3 IMAD.MOV R0, RZ, RZ, -R0 ;  /* 0x000000ffff00b224 */ /* 0x000fe200078e0a00 */
[C---:B------:R-:W-:Y:S01]  /*b210*/  ISETP.GT.U32.AND P3, PT, R3.reuse, R16, PT ;  /* 0x000000100300720c */ /* 0x040fe20003f64070 */
[----:B------:R-:W-:Y:S01]  /*b220*/  IMAD.MOV R12, RZ, RZ, -R12 ;  /* 0x000000ffff0c7224 */ /* 0x000fe200078e0a0c */
[----:B------:R-:W-:Y:S01]  /*b230*/  IABS R10, R9 ;  /* 0x00000009000a7213 */ /* 0x000fe20000000000 */
[----:B------:R-:W-:Y:S01]  /*b240*/  IMAD.MOV.U32 R5, RZ, RZ, R20 ;  /* 0x000000ffff057224 */ /* 0x000fe200078e0014 */
[----:B------:R0:W-:Y:S01]  /*b250*/  STL [R1+0x8c], R0 ;  /* 0x00008c0001007387 */ /* 0x0001e20000100800 */
[----:B------:R-:W-:Y:S01]  /*b260*/  IMAD R17, R3, R12, R17 ;  /* 0x0000000c03117224 */ /* 0x000fe200078e0211 */
[----:B------:R-:W-:Y:S01]  /*b270*/  LOP3.LUT R20, R19, 0x50, RZ, 0xfc, !PT ;  /* 0x0000005013147812 */ /* 0x000fe200078efcff */
[----:B------:R-:W-:-:S02]  /*b280*/  @!P0 IMAD.MOV R5, RZ, RZ, -R5 ;  /* 0x000000ffff058224 */ /* 0x000fc400078e0a05 */
[--C-:B------:R-:W-:Y:S01]  /*b290*/  @!P6 IMAD.IADD R18, R18, 0x1, -R3.reuse ;  /* 0x000000011212e824 */ /* 0x100fe200078e0a03 */
[----:B------:R-:W-:Y:S01]  /*b2a0*/  ISETP.GT.U32.AND P0, PT, R3, R17, PT ;  /* 0x000000110300720c */ /* 0x000fe20003f04070 */
[--C-:B------:R-:W-:Y:S01]  /*b2b0*/  @!P4 IMAD.IADD R13, R13, 0x1, -R3.reuse ;  /* 0x000000010d0dc824 */ /* 0x100fe200078e0a03 */
[----:B------:R-:W-:Y:S01]  /*b2c0*/  ISETP.GE.AND P6, PT, R21, RZ, PT ;  /* 0x000000ff1500720c */ /* 0x000fe20003fc6270 */
[----:B------:R-:W-:Y:S01]  /*b2d0*/  @!P3 IMAD.IADD R16, R16, 0x1, -R3 ;  /* 0x000000011010b824 */ /* 0x000fe200078e0a03 */
[----:B------:R-:W-:Y:S01]  /*b2e0*/  ISETP.GE.AND P3, PT, R2, RZ, PT ;  /* 0x000000ff0200720c */ /* 0x000fe20003f66270 */
[----:B0-----:R-:W-:Y:S01]  /*b2f0*/  IMAD.MOV.U32 R0, RZ, RZ, R11 ;  /* 0x000000ffff007224 */ /* 0x001fe200078e000b */
[----:B------:R-:W-:Y:S01]  /*b300*/  ISETP.GT.U32.AND P4, PT, R3, R13, PT ;  /* 0x0000000d0300720c */ /* 0x000fe20003f84070 */
[----:B------:R-:W-:Y:S01]  /*b310*/  IMAD.HI.U32 R11, R4, R10, RZ ;  /* 0x0000000a040b7227 */ /* 0x000fe200078e00ff */
[C---:B------:R-:W-:Y:S02]  /*b320*/  LOP3.LUT R2, R19.reuse, 0x58, RZ, 0xfc, !PT ;  /* 0x0000005813027812 */ /* 0x040fe400078efcff */
[----:B------:R-:W-:Y:S01]  /*b330*/  LOP3.LUT R21, R19, 0x4e, RZ, 0xfc, !PT ;  /* 0x0000004e13157812 */ /* 0x000fe200078efcff */
[----:B------:R-:W-:Y:S01]  /*b340*/  @!P5 IMAD.MOV R0, RZ, RZ, -R0 ;  /* 0x000000ffff00d224 */ /* 0x000fe200078e0a00 */
[----:B------:R-:W-:Y:S01]  /*b350*/  ISETP.GT.U32.AND P5, PT, R3, R16, PT ;  /* 0x000000100300720c */ /* 0x000fe20003fa4070 */
[----:B------:R-:W-:Y:S01]  /*b360*/  @!P0 IMAD.IADD R17, R17, 0x1, -R3 ;  /* 0x0000000111118824 */ /* 0x000fe200078e0a03 */
[----:B------:R-:W-:Y:S01]  /*b370*/  IABS R12, R2 ;  /* 0x00000002000c7213 */ /* 0x000fe20000000000 */
[----:B------:R-:W-:Y:S01]  /*b380*/  IMAD.MOV R11, RZ, RZ, -R11 ;  /* 0x000000ffff0b7224 */ /* 0x000fe200078e0a0b */
[----:B------:R0:W-:Y:S02]  /*b390*/  STL [R1+0x80], R0 ;  /* 0x0000800001007387 */ /* 0x0001e40000100800 */
[----:B------:R-:W-:Y:S01]  /*b3a0*/  ISETP.GT.U32.AND P0, PT, R3, R17, PT ;  /* 0x000000110300720c */ /* 0x000fe20003f04070 */
[--C-:B------:R-:W-:Y:S01]  /*b3b0*/  @!P4 IMAD.IADD R13, R13, 0x1, -R3.reuse ;  /* 0x000000010d0dc824 */ /* 0x100fe200078e0a03 */
[----:B------:R-:W-:Y:S05]  /*b3c0*/  STL [R1+0x84], R5 ;  /* 0x0000840501007387 */ /* 0x000fea0000100800 */
[----:B------:R-:W-:Y:S01]  /*b3d0*/  @!P5 IMAD.IADD R16, R16, 0x1, -R3 ;  /* 0x000000011010d824 */ /* 0x000fe200078e0a03 */
[----:B------:R-:W-:Y:S01]  /*b3e0*/  ISETP.GE.AND P5, PT, R2, RZ, PT ;  /* 0x000000ff0200720c */ /* 0x000fe20003fa6270 */
[----:B0-----:R-:W-:-:S02]  /*b3f0*/  IMAD.MOV.U32 R0, RZ, RZ, R18 ;  /* 0x000000ffff007224 */ /* 0x001fc400078e0012 */
[----:B------:R-:W-:Y:S01]  /*b400*/  IMAD R2, R3, R11, R10 ;  /* 0x0000000b03027224 */ /* 0x000fe200078e020a */
[----:B------:R-:W-:Y:S01]  /*b410*/  LOP3.LUT R11, R19, 0x56, RZ, 0xfc, !PT ;  /* 0x00000056130b7812 */ /* 0x000fe200078efcff */
[----:B------:R-:W-:Y:S01]  /*b420*/  @!P2 IMAD.MOV R0, RZ, RZ, -R0 ;  /* 0x000000ffff00a224 */ /* 0x000fe200078e0a00 */
[----:B------:R-:W-:Y:S01]  /*b430*/  ISETP.GE.AND P2, PT, R9, RZ, PT ;  /* 0x000000ff0900720c */ /* 0x000fe20003f46270 */
[----:B------:R-:W-:Y:S01]  /*b440*/  IMAD.MOV.U32 R9, RZ, RZ, R12 ;  /* 0x000000ffff097224 */ /* 0x000fe200078e000c */
[----:B------:R-:W-:Y:S01]  /*b450*/  ISETP.GT.U32.AND P4, PT, R3, R2, PT ;  /* 0x000000020300720c */ /* 0x000fe20003f84070 */
[----:B------:R-:W-:Y:S01]  /*b460*/  @!P0 IMAD.IADD R17, R17, 0x1, -R3 ;  /* 0x0000000111118824 */ /* 0x000fe200078e0a03 */
[----:B------:R0:W-:Y:S01]  /*b470*/  STL [R1+0x88], R0 ;  /* 0x0000880001007387 */ /* 0x0001e20000100800 */
[----:B------:R-:W-:Y:S01]  /*b480*/  IMAD.HI.U32 R10, R4, R9, RZ ;  /* 0x00000009040a7227 */ /* 0x000fe200078e00ff */
[----:B------:R-:W-:-:S03]  /*b490*/  LOP3.LUT R12, R19, 0x54, RZ, 0xfc, !PT ;  /* 0x00000054130c7812 */ /* 0x000fc600078efcff */
[----:B------:R-:W-:-:S04]  /*b4a0*/  IMAD.MOV R10, RZ, RZ, -R10 ;  /* 0x000000ffff0a7224 */ /* 0x000fc800078e0a0a */
[----:B------:R-:W-:Y:S02]  /*b4b0*/  IMAD R9, R3, R10, R9 ;  /* 0x0000000a03097224 */ /* 0x000fe400078e0209 */
[----:B0-----:R-:W-:Y:S01]  /*b4c0*/  IMAD.MOV.U32 R0, RZ, RZ, R16 ;  /* 0x000000ffff007224 */ /* 0x001fe200078e0010 */
[----:B------:R-:W-:Y:S01]  /*b4d0*/  LOP3.LUT R16, R19, 0x52, RZ, 0xfc, !PT ;  /* 0x0000005213107812 */ /* 0x000fe200078efcff */
[----:B------:R-:W-:Y:S02]  /*b4e0*/  @!P4 IMAD.IADD R2, R2, 0x1, -R3 ;  /* 0x000000010202c824 */ /* 0x000fe400078e0a03 */
[----:B------:R-:W-:Y:S01]  /*b4f0*/  @!P1 IMAD.MOV R0, RZ, RZ, -R0 ;  /* 0x000000ffff009224 */ /* 0x000fe200078e0a00 */
[----:B------:R-:W-:Y:S02]  /*b500*/  ISETP.GE.AND P1, PT, R11, RZ, PT ;  /* 0x000000ff0b00720c */ /* 0x000fe40003f26270 */
[----:B------:R-:W-:Y:S02]  /*b510*/  IABS R11, R11 ;  /* 0x0000000b000b7213 */ /* 0x000fe40000000000 */
[----:B------:R0:W-:Y:S01]  /*b520*/  STL [R1+0x184], R0 ;  /* 0x0001840001007387 */ /* 0x0001e20000100800 */
[----:B------:R-:W-:-:S02]  /*b530*/  ISETP.GT.U32.AND P4, PT, R3, R2, PT ;  /* 0x000000020300720c */ /* 0x000fc40003f84070 */
[----:B------:R-:W-:Y:S02]  /*b540*/  ISETP.GE.AND P0, PT, R16, RZ, PT ;  /* 0x000000ff1000720c */ /* 0x000fe40003f06270 */
[----:B------:R-:W-:Y:S01]  /*b550*/  IABS R16, R16 ;  /* 0x0000001000107213 */ /* 0x000fe20000000000 */
[----:B0-----:R-:W-:Y:S02]  /*b560*/  IMAD.MOV.U32 R0, RZ, RZ, R13 ;  /* 0x000000ffff007224 */ /* 0x001fe400078e000d */
[----:B------:R-:W-:-:S04]  /*b570*/  IMAD.HI.U32 R13, R4, R11, RZ ;  /* 0x0000000b040d7227 */ /* 0x000fc800078e00ff */
[----:B------:R-:W-:Y:S01]  /*b580*/  @!P6 IMAD.MOV R0, RZ, RZ, -R0 ;  /* 0x000000ffff00e224 */ /* 0x000fe200078e0a00 */
[----:B------:R-:W-:Y:S01]  /*b590*/  ISETP.GE.AND P6, PT, R12, RZ, PT ;  /* 0x000000ff0c00720c */ /* 0x000fe20003fc6270 */
[----:B------:R-:W-:Y:S01]  /*b5a0*/  IMAD.MOV R13, RZ, RZ, -R13 ;  /* 0x000000ffff0d7224 */ /* 0x000fe200078e0a0d */
[----:B------:R-:W-:Y:S01]  /*b5b0*/  IABS R12, R12 ;  /* 0x0000000c000c7213 */ /* 0x000fe20000000000 */
[----:B------:R-:W-:Y:S01]  /*b5c0*/  @!P4 IMAD.IADD R2, R2, 0x1, -R3 ;  /* 0x000000010202c824 */ /* 0x000fe200078e0a03 */
[----:B------:R0:W-:Y:S01]  /*b5d0*/  STL [R1+0x188], R0 ;  /* 0x0001880001007387 */ /* 0x0001e20000100800 */
[----:B------:R-:W-:Y:S01]  /*b5e0*/  IMAD R11, R3, R13, R11 ;  /* 0x0000000d030b7224 */ /* 0x000fe200078e020b */
[----:B------:R-:W-:Y:S01]  /*b5f0*/  LOP3.LUT R13, R19, 0x4c, RZ, 0xfc, !PT ;  /* 0x0000004c130d7812 */ /* 0x000fe200078efcff */
[----:B------:R-:W-:-:S03]  /*b600*/  IMAD.HI.U32 R10, R4, R12, RZ ;  /* 0x0000000c040a7227 */ /* 0x000fc600078e00ff */
[----:B------:R-:W-:Y:S01]  /*b610*/  ISETP.GT.U32.AND P4, PT, R3, R11, PT ;  /* 0x0000000b0300720c */ /* 0x000fe20003f84070 */
[----:B------:R-:W-:Y:S01]  /*b620*/  IMAD.MOV R10, RZ, RZ, -R10 ;  /* 0x000000ffff0a7224 */ /* 0x000fe200078e0a0a */
[----:B------:R-:W-:Y:S01]  /*b630*/  IABS R22, R13 ;  /* 0x0000000d00167213 */ /* 0x000fe20000000000 */
[----:B0-----:R-:W-:Y:S01]  /*b640*/  IMAD.MOV.U32 R0, RZ, RZ, R17 ;  /* 0x000000ffff007224 */ /* 0x001fe200078e0011 */
[----:B------:R-:W-:Y:S01]  /*b650*/  LOP3.LUT R17, R19, 0x4a, RZ, 0xfc, !PT ;  /* 0x0000004a13117812 */ /* 0x000fe200078efcff */
[C---:B------:R-:W-:Y:S02]  /*b660*/  IMAD R12, R3.reuse, R10, R12 ;  /* 0x0000000a030c7224 */ /* 0x040fe400078e020c */
[----:B------:R-:W-:Y:S01]  /*b670*/  @!P3 IMAD.MOV R0, RZ, RZ, -R0 ;  /* 0x000000ffff00b224 */ /* 0x000fe200078e0a00 */
[----:B------:R-:W-:Y:S01]  /*b680*/  ISETP.GT.U32.AND P3, PT, R3, R9, PT ;  /* 0x000000090300720c */ /* 0x000fe20003f64070 */
[----:B------:R-:W-:Y:S01]  /*b690*/  IMAD.HI.U32 R10, R4, R16, RZ ;  /* 0x00000010040a7227 */ /* 0x000fe200078e00ff */
[----:B------:R-:W-:-:S02]  /*b6a0*/  IABS R18, R17 ;  /* 0x0000001100127213 */ /* 0x000fc40000000000 */
[----:B------:R0:W-:Y:S01]  /*b6b0*/  STL [R1+0x170], R0 ;  /* 0x0001700001007387 */ /* 0x0001e20000100800 */
[----:B------:R-:W-:Y:S02]  /*b6c0*/  IMAD.MOV R10, RZ, RZ, -R10 ;  /* 0x000000ffff0a7224 */ /* 0x000fe400078e0a0a */
[--C-:B------:R-:W-:Y:S02]  /*b6d0*/  @!P4 IMAD.IADD R11, R11, 0x1, -R3.reuse ;  /* 0x000000010b0bc824 */ /* 0x100fe400078e0a03 */
[C---:B------:R-:W-:Y:S01]  /*b6e0*/  IMAD R16, R3.reuse, R10, R16 ;  /* 0x0000000a03107224 */ /* 0x040fe200078e0210 */
[----:B------:R-:W-:Y:S02]  /*b6f0*/  IABS R10, R21 ;  /* 0x00000015000a7213 */ /* 0x000fe40000000000 */
[----:B------:R-:W-:Y:S01]  /*b700*/  ISETP.GT.U32.AND P4, PT, R3, R11, PT ;  /* 0x0000000b0300720c */ /* 0x000fe20003f84070 */
[----:B------:R-:W-:Y:S02]  /*b710*/  @!P3 IMAD.IADD R9, R9, 0x1, -R3 ;  /* 0x000000010909b824 */ /* 0x000fe400078e0a03 */
[----:B0-----:R-:W-:Y:S01]  /*b720*/  IMAD.MOV.U32 R0, RZ, RZ, R2 ;  /* 0x000000ffff007224 */ /* 0x001fe200078e0002 */
[----:B------:R-:W-:Y:S01]  /*b730*/  IABS R2, R20 ;  /* 0x0000001400027213 */ /* 0x000fe20000000000 */
[----:B------:R-:W-:Y:S01]  /*b740*/  IMAD.HI.U32 R23, R4, R10, RZ ;  /* 0x0000000a04177227 */ /* 0x000fe200078e00ff */
[----:B------:R-:W-:-:S03]  /*b750*/  ISETP.GT.U32.AND P3, PT, R3, R9, PT ;  /* 0x000000090300720c */ /* 0x000fc60003f64070 */
[----:B------:R-:W-:Y:S01]  /*b760*/  @!P2 IMAD.MOV R0, RZ, RZ, -R0 ;  /* 0x000000ffff00a224 */ /* 0x000fe200078e0a00 */
[----:B------:R-:W-:Y:S01]  /*b770*/  ISETP.GT.U32.AND P2, PT, R3, R12, PT ;  /* 0x0000000c0300720c */ /* 0x000fe20003f44070 */
[----:B------:R-:W-:-:S03]  /*b780*/  IMAD.HI.U32 R24, R4, R2, RZ ;  /* 0x0000000204187227 */ /* 0x000fc600078e00ff */
[----:B------:R0:W-:Y:S01]  /*b790*/  STL [R1+0x178], R0 ;  /* 0x0001780001007387 */ /* 0x0001e20000100800 */
[----:B------:R-:W-:Y:S02]  /*b7a0*/  IMAD.MOV R24, RZ, RZ, -R24 ;  /* 0x000000ffff187224 */ /* 0x000fe400078e0a18 */
[--C-:B------:R-:W-:Y:S02]  /*b7b0*/  @!P4 IMAD.IADD R11, R11, 0x1, -R3.reuse ;  /* 0x000000010b0bc824 */ /* 0x100fe400078e0a03 */
[--C-:B------:R-:W-:Y:S01]  /*b7c0*/  @!P3 IMAD.IADD R9, R9, 0x1, -R3.reuse ;  /* 0x000000010909b824 */ /* 0x100fe200078e0a03 */
[C---:B------:R-:W-:Y:S01]  /*b7d0*/  ISETP.GT.U32.AND P3, PT, R3.reuse, R16, PT ;  /* 0x000000100300720c */ /* 0x040fe20003f64070 */
[C---:B------:R-:W-:Y:S02]  /*b7e0*/  IMAD R2, R3.reuse, R24, R2 ;  /* 0x0000001803027224 */ /* 0x040fe400078e0202 */
[----:B------:R-:W-:Y:S02]  /*b7f0*/  @!P2 IMAD.IADD R12, R12, 0x1, -R3 ;  /* 0x000000010c0ca824 */ /* 0x000fe400078e0a03 */
[----:B0-----:R-:W-:Y:S01]  /*b800*/  IMAD.MOV.U32 R0, RZ, RZ, R9 ;  /* 0x000000ffff007224 */ /* 0x001fe200078e0009 */
[C---:B------:R-:W-:Y:S01]  /*b810*/  ISETP.GT.U32.AND P4, PT, R3.reuse, R2, PT ;  /* 0x000000020300720c */ /* 0x040fe20003f84070 */
[----:B------:R-:W-:Y:S01]  /*b820*/  IMAD.MOV R23, RZ, RZ, -R23 ;  /* 0x000000ffff177224 */ /* 0x000fe200078e0a17 */
[----:B------:R-:W-:Y:S01]  /*b830*/  ISETP.GT.U32.AND P2, PT, R3, R12, PT ;  /* 0x0000000c0300720c */ /* 0x000fe20003f44070 */
[----:B------:R-:W-:-:S02]  /*b840*/  @!P5 IMAD.MOV R0, RZ, RZ, -R0 ;  /* 0x000000ffff00d224 */ /* 0x000fc400078e0a00 */
[C---:B------:R-:W-:Y:S02]  /*b850*/  IMAD R10, R3.reuse, R23, R10 ;  /* 0x00000017030a7224 */ /* 0x040fe400078e020a */
[----:B------:R-:W-:Y:S01]  /*b860*/  @!P3 IMAD.IADD R16, R16, 0x1, -R3 ;  /* 0x000000011010b824 */ /* 0x000fe200078e0a03 */
[----:B------:R0:W-:Y:S01]  /*b870*/  STL [R1+0x6c], R0 ;  /* 0x00006c0001007387 */ /* 0x0001e20000100800 */
[----:B------:R-:W-:Y:S01]  /*b880*/  IMAD.HI.U32 R23, R4, R22, RZ ;  /* 0x0000001604177227 */ /* 0x000fe200078e00ff */
[----:B------:R-:W-:Y:S02]  /*b890*/  ISETP.GE.AND P3, PT, R20, RZ, PT ;  /* 0x000000ff1400720c */ /* 0x000fe40003f66270 */
[----:B------:R-:W-:Y:S01]  /*b8a0*/  ISETP.GT.U32.AND P5, PT, R3, R16, PT ;  /* 0x000000100300720c */ /* 0x000fe20003fa4070 */
[----:B------:R-:W-:-:S04]  /*b8b0*/  IMAD.HI.U32 R24, R4, R18, RZ ;  /* 0x0000001204187227 */ /* 0x000fc800078e00ff */
[----:B------:R-:W-:Y:S01]  /*b8c0*/  @!P2 IMAD.IADD R12, R12, 0x1, -R3 ;  /* 0x000000010c0ca824 */ /* 0x000fe200078e0a03 */
[----:B------:R-:W-:Y:S01]  /*b8d0*/  ISETP.GT.U32.AND P2, PT, R3, R10, PT ;  /* 0x0000000a0300720c */ /* 0x000fe20003f44070 */
[----:B0-----:R-:W-:Y:S01]  /*b8e0*/  IMAD.MOV.U32 R0, RZ, RZ, R11 ;  /* 0x000000ffff007224 */ /* 0x001fe200078e000b */
[----:B------:R-:W-:Y:S01]  /*b8f0*/  LOP3.LUT R11, R19, 0x48, RZ, 0xfc, !PT ;  /* 0x00000048130b7812 */ /* 0x000fe200078efcff */
[----:B------:R-:W-:Y:S02]  /*b900*/  IMAD.MOV R23, RZ, RZ, -R23 ;  /* 0x000000ffff177224 */ /* 0x000fe400078e0a17 */
[----:B------:R-:W-:Y:S02]  /*b910*/  @!P1 IMAD.MOV R0, RZ, RZ, -R0 ;  /* 0x000000ffff009224 */ /* 0x000fe400078e0a00 */
[--C-:B------:R-:W-:Y:S01]  /*b920*/  @!P4 IMAD.IADD R2, R2, 0x1, -R3.reuse ;  /* 0x000000010202c824 */ /* 0x100fe200078e0a03 */
[----:B------:R-:W-:Y:S01]  /*b930*/  ISETP.GE.AND P4, PT, R21, RZ, PT ;  /* 0x000000ff1500720c */ /* 0x000fe20003f86270 */
[----:B------:R-:W-:Y:S01]  /*b940*/  IMAD.MOV R24, RZ, RZ, -R24 ;  /* 0x000000ffff187224 */ /* 0x000fe200078e0a18 */
[----:B------:R0:W-:Y:S01]  /*b950*/  STL [R1+0x15c], R0 ;  /* 0x00015c0001007387 */ /* 0x0001e20000100800 */
[C---:B------:R-:W-:Y:S01]  /*b960*/  IMAD R9, R3.reuse, R23, R22 ;  /* 0x0000001703097224 */ /* 0x040fe200078e0216 */
[C---:B------:R-:W-:Y:S01]  /*b970*/  ISETP.GT.U32.AND P1, PT, R3.reuse, R2, PT ;  /* 0x000000020300720c */ /* 0x040fe20003f24070 */
[--C-:B------:R-:W-:Y:S01]  /*b980*/  @!P5 IMAD.IADD R16, R16, 0x1, -R3.reuse ;  /* 0x000000011010d824 */ /* 0x100fe200078e0a03 */
[----:B------:R-:W-:Y:S01]  /*b990*/  IABS R21, R11 ;  /* 0x0000000b00157213 */ /* 0x000fe20000000000 */
[C---:B------:R-:W-:Y:S01]  /*b9a0*/  IMAD R18, R3.reuse, R24, R18 ;  /* 0x0000001803127224 */ /* 0x040fe200078e0212 */
[----:B------:R-:W-:Y:S01]  /*b9b0*/  ISETP.GT.U32.AND P5, PT, R3, R9, PT ;  /* 0x000000090300720c */ /* 0x000fe20003fa4070 */
[----:B------:R-:W-:-:S02]  /*b9c0*/  @!P2 IMAD.IADD R10, R10, 0x1, -R3 ;  /* 0x000000010a0aa824 */ /* 0x000fc400078e0a03 */
[----:B------:R-:W-:Y:S01]  /*b9d0*/  IMAD.MOV.U32 R5, RZ, RZ, R12 ;  /* 0x000000ffff057224 */ /* 0x000fe200078e000c */
[----:B------:R-:W-:Y:S01]  /*b9e0*/  LOP3.LUT R12, R19, 0x44, RZ, 0xfc, !PT ;  /* 0x00000044130c7812 */ /* 0x000fe200078efcff */
[----:B0-----:R-:W-:Y:S01]  /*b9f0*/  IMAD.MOV.U32 R0, RZ, RZ, R16 ;  /* 0x000000ffff007224 */ /* 0x001fe200078e0010 */
[----:B------:R-:W-:Y:S01]  /*ba00*/  ISETP.GT.U32.AND P2, PT, R3, R10, PT ;  /* 0x0000000a0300720c */ /* 0x000fe20003f44070 */
[----:B------:R-:W-:-:S04]  /*ba10*/  IMAD.HI.U32 R16, R4, R21, RZ ;  /* 0x0000001504107227 */ /* 0x000fc800078e00ff */
[----:B------:R-:W-:Y:S01]  /*ba20*/  @!P0 IMAD.MOV R0, RZ, RZ, -R0 ;  /* 0x000000ffff008224 */ /* 0x000fe200078e0a00 */
[----:B------:R-:W-:Y:S01]  /*ba30*/  ISETP.GT.U32.AND P0, PT, R3, R18, PT ;  /* 0x000000120300720c */ /* 0x000fe20003f04070 */
[----:B------:R-:W-:Y:S01]  /*ba40*/  @!P6 IMAD.MOV R5, RZ, RZ, -R5 ;  /* 0x000000ffff05e224 */ /* 0x000fe200078e0a05 */
[----:B------:R-:W-:Y:S01]  /*ba50*/  ISETP.GE.AND P6, PT, R13, RZ, PT ;  /* 0x000000ff0d00720c */ /* 0x000fe20003fc6270 */
[--C-:B------:R-:W-:Y:S01]  /*ba60*/  @!P1 IMAD.IADD R2, R2, 0x1, -R3.reuse ;  /* 0x0000000102029824 */ /* 0x100fe200078e0a03 */
[----:B------:R-:W-:Y:S01]  /*ba70*/  LOP3.LUT R13, R19, 0x46, RZ, 0xfc, !PT ;  /* 0x00000046130d7812 */ /* 0x000fe200078efcff */
[----:B------:R-:W-:Y:S01]  /*ba80*/  IMAD.MOV R16, RZ, RZ, -R16 ;  /* 0x000000ffff107224 */ /* 0x000fe200078e0a10 */
[----:B------:R0:W-:Y:S01]  /*ba90*/  STL [R1+0x64], R5 ;  /* 0x0000640501007387 */ /* 0x0001e20000100800 */
[----:B------:R-:W-:Y:S01]  /*baa0*/  @!P5 IMAD.IADD R9, R9, 0x1, -R3 ;  /* 0x000000010909d824 */ /* 0x000fe200078e0a03 */
[----:B------:R-:W-:Y:S01]  /*bab0*/  IABS R22, R13 ;  /* 0x0000000d00167213 */ /* 0x000fe20000000000 */
[C---:B------:R-:W-:Y:S01]  /*bac0*/  IMAD R21, R3.reuse, R16, R21 ;  /* 0x0000001003157224 */ /* 0x040fe200078e0215 */
[----:B------:R1:W-:Y:S01]  /*bad0*/  STL [R1+0x60], R0 ;  /* 0x0000600001007387 */ /* 0x0003e20000100800 */
[--C-:B------:R-:W-:Y:S01]  /*bae0*/  @!P2 IMAD.IADD R10, R10, 0x1, -R3.reuse ;  /* 0x000000010a0aa824 */ /* 0x100fe200078e0a03 */
[----:B------:R-:W-:Y:S01]  /*baf0*/  ISETP.GT.U32.AND P5, PT, R3, R9, PT ;  /* 0x000000090300720c */ /* 0x000fe20003fa4070 */
[----:B------:R-:W-:Y:S01]  /*bb00*/  @!P0 IMAD.IADD R18, R18, 0x1, -R3 ;  /* 0x0000000112128824 */ /* 0x000fe200078e0a03 */
[----:B------:R-:W-:Y:S01]  /*bb10*/  ISETP.GE.AND P2, PT, R11, RZ, PT ;  /* 0x000000ff0b00720c */ /* 0x000fe20003f46270 */
[----:B0-----:R-:W-:Y:S01]  /*bb20*/  IMAD.MOV.U32 R5, RZ, RZ, R2 ;  /* 0x000000ffff057224 */ /* 0x001fe200078e0002 */
[----:B------:R-:W-:Y:S01]  /*bb30*/  IABS R11, R12 ;  /* 0x0000000c000b7213 */ /* 0x000fe20000000000 */
[----:B------:R-:W-:Y:S01]  /*bb40*/  IMAD.HI.U32 R2, R4, R22, RZ ;  /* 0x0000001604027227 */ /* 0x000fe200078e00ff */
[----:B------:R-:W-:-:S02]  /*bb50*/  ISETP.GT.U32.AND P0, PT, R3, R18, PT ;  /* 0x000000120300720c */ /* 0x000fc40003f04070 */
[----:B------:R-:W-:Y:S01]  /*bb60*/  ISETP.GE.AND P1, PT, R17, RZ, PT ;  /* 0x000000ff1100720c */ /* 0x000fe20003f26270 */
[----:B------:R-:W-:Y:S01]  /*bb70*/  @!P3 IMAD.MOV R5, RZ, RZ, -R5 ;  /* 0x000000ffff05b224 */ /* 0x000fe200078e0a05 */
[----:B------:R-:W-:Y:S01]  /*bb80*/  ISETP.GT.U32.AND P3, PT, R3, R21, PT ;  /* 0x000000150300720c */ /* 0x000fe20003f64070 */
[----:B-1----:R-:W-:Y:S01]  /*bb90*/  IMAD.MOV.U32 R0, RZ, RZ, R10 ;  /* 0x000000ffff007224 */ /* 0x002fe200078e000a */
[----:B------:R-:W-:Y:S01]  /*bba0*/  LOP3.LUT R16, R19, 0x3c, RZ, 0xfc, !PT ;  /* 0x0000003c13107812 */ /* 0x000fe200078efcff */
[----:B------:R-:W-:Y:S01]  /*bbb0*/  IMAD.MOV R10, RZ, RZ, -R2 ;  /* 0x000000ffff0a7224 */ /* 0x000fe200078e0a02 */
[----:B------:R-:W-:Y:S01]  /*bbc0*/  STL [R1+0x5c], R5 ;  /* 0x00005c0501007387 */ /* 0x000fe20000100800 */
[----:B------:R-:W-:Y:S01]  /*bbd0*/  @!P4 IMAD.MOV R0, RZ, RZ, -R0 ;  /* 0x000000ffff00c224 */ /* 0x000fe200078e0a00 */
[----:B------:R-:W-:Y:S01]  /*bbe0*/  ISETP.GE.AND P4, PT, R13, RZ, PT ;  /* 0x000000ff0d00720c */ /* 0x000fe20003f86270 */
[--C-:B------:R-:W-:Y:S01]  /*bbf0*/  @!P5 IMAD.IADD R9, R9, 0x1, -R3.reuse ;  /* 0x000000010909d824 */ /* 0x100fe200078e0a03 */
[----:B------:R-:W-:Y:S01]  /*bc00*/  LOP3.LUT R13, R19, 0x42, RZ, 0xfc, !PT ;  /* 0x00000042130d7812 */ /* 0x000fe200078efcff */
[----:B------:R-:W-:Y:S01]  /*bc10*/  IMAD R22, R3, R10, R22 ;  /* 0x0000000a03167224 */ /* 0x000fe200078e0216 */
[----:B------:R0:W-:Y:S01]  /*bc20*/  STL [R1+0x58], R0 ;  /* 0x0000580001007387 */ /* 0x0001e20000100800 */
[--C-:B------:R-:W-:Y:S01]  /*bc30*/  @!P0 IMAD.IADD R18, R18, 0x1, -R3.reuse ;  /* 0x0000000112128824 */ /* 0x100fe200078e0a03 */
[----:B------:R-:W-:Y:S01]  /*bc40*/  ISETP.GE.AND P5, PT, R12, RZ, PT ;  /* 0x000000ff0c00720c */ /* 0x000fe20003fa6270 */
[----:B------:R-:W-:Y:S01]  /*bc50*/  @!P3 IMAD.IADD R21, R21, 0x1, -R3 ;  /* 0x000000011515b824 */ /* 0x000fe200078e0a03 */
[----:B------:R-:W-:Y:S01]  /*bc60*/  ISETP.GE.AND P3, PT, R13, RZ, PT ;  /* 0x000000ff0d00720c */ /* 0x000fe20003f66270 */
[----:B------:R-:W-:Y:S01]  /*bc70*/  IMAD.HI.U32 R2, R4, R11, RZ ;  /* 0x0000000b04027227 */ /* 0x000fe200078e00ff */
[----:B------:R-:W-:-:S02]  /*bc80*/  ISETP.GT.U32.AND P0, PT, R3, R22, PT ;  /* 0x000000160300720c */ /* 0x000fc40003f04070 */
[----:B------:R-:W-:Y:S01]  /*bc90*/  IABS R13, R13 ;  /* 0x0000000d000d7213 */ /* 0x000fe20000000000 */
[----:B------:R-:W-:Y:S01]  /*bca0*/  IMAD.MOV R2, RZ, RZ, -R2 ;  /* 0x000000ffff027224 */ /* 0x000fe200078e0a02 */
[----:B------:R-:W-:Y:S01]  /*bcb0*/  LOP3.LUT R12, R19, 0x40, RZ, 0xfc, !PT ;  /* 0x00000040130c7812 */ /* 0x000fe200078efcff */
[----:B0-----:R-:W-:Y:S01]  /*bcc0*/  IMAD.MOV.U32 R0, RZ, RZ, R9 ;  /* 0x000000ffff007224 */ /* 0x001fe200078e0009 */
[----:B------:R-:W-:Y:S01]  /*bcd0*/  IABS R23, R16 ;  /* 0x0000001000177213 */ /* 0x000fe20000000000 */
[----:B------:R-:W-:-:S04]  /*bce0*/  IMAD.HI.U32 R20, R4, R13, RZ ;  /* 0x0000000d04147227 */ /* 0x000fc800078e00ff */
[----:B------:R-:W-:Y:S01]  /*bcf0*/  @!P6 IMAD.MOV R0, RZ, RZ, -R0 ;  /* 0x000000ffff00e224 */ /* 0x000fe200078e0a00 */
[C---:B------:R-:W-:Y:S01]  /*bd00*/  ISETP.GT.U32.AND P6, PT, R3.reuse, R21, PT ;  /* 0x000000150300720c */ /* 0x040fe20003fc4070 */
[----:B------:R-:W-:Y:S02]  /*bd10*/  IMAD.MOV R20, RZ, RZ, -R20 ;  /* 0x000000ffff147224 */ /* 0x000fe400078e0a14 */
[----:B------:R-:W-:Y:S01]  /*bd20*/  IMAD R10, R3, R2, R11 ;  /* 0x00000002030a7224 */ /* 0x000fe200078e020b */
        /* <DEDUP_REMOVED lines=8> */
[----:B------:R-:W-:Y:S01]  /*bdb0*/  @!P6 IMAD.IADD R21, R21, 0x1, -R3 ;  /* 0x000000011515e824 */ /* 0x000fe200078e0a03 */
[----:B------:R-:W-:Y:S01]  /*bdc0*/  ISETP.GT.U32.AND P6, PT, R3, R13, PT ;  /* 0x0000000d0300720c */ /* 0x000fe20003fc4070 */
[----:B------:R-:W-:Y:S02]  /*bdd0*/  IMAD.MOV R9, RZ, RZ, -R9 ;  /* 0x000000ffff097224 */ /* 0x000fe400078e0a09 */
[----:B0-----:R-:W-:Y:S02]  /*bde0*/  IMAD.MOV.U32 R0, RZ, RZ, R18 ;  /* 0x000000ffff007224 */ /* 0x001fe400078e0012 */
[----:B------:R-:W-:Y:S01]  /*bdf0*/  IMAD.MOV.U32 R18, RZ, RZ, R17 ;  /* 0x000000ffff127224 */ /* 0x000fe200078e0011 */
[----:B------:R-:W-:Y:S01]  /*be00*/  LOP3.LUT R17, R19, 0x3a, RZ, 0xfc, !PT ;  /* 0x0000003a13117812 */ /* 0x000fe200078efcff */
[----:B------:R-:W-:Y:S01]  /*be10*/  @!P1 IMAD.MOV R0, RZ, RZ, -R0 ;  /* 0x000000ffff009224 */ /* 0x000fe200078e0a00 */
[C---:B------:R-:W-:Y:S01]  /*be20*/  ISETP.GT.U32.AND P1, PT, R3.reuse, R10, PT ;  /* 0x0000000a0300720c */ /* 0x040fe20003f24070 */
[----:B------:R-:W-:Y:S01]  /*be30*/  IMAD R11, R3, R9, R11 ;  /* 0x00000009030b7224 */ /* 0x000fe200078e020b */
[----:B------:R-:W-:Y:S01]  /*be40*/  LOP3.LUT R9, R19, 0x38, RZ, 0xfc, !PT ;  /* 0x0000003813097812 */ /* 0x000fe200078efcff */
[----:B------:R-:W-:Y:S01]  /*be50*/  IMAD.HI.U32 R20, R4, R18, RZ ;  /* 0x0000001204147227 */ /* 0x000fe200078e00ff */
[----:B------:R0:W-:Y:S01]  /*be60*/  STL [R1+0x50], R0 ;  /* 0x0000500001007387 */ /* 0x0001e20000100800 */
[----:B------:R-:W-:-:S02]  /*be70*/  IABS R24, R17 ;  /* 0x0000001100187213 */ /* 0x000fc40000000000 */
[--C-:B------:R-:W-:Y:S01]  /*be80*/  @!P0 IMAD.IADD R22, R22, 0x1, -R3.reuse ;  /* 0x0000000116168824 */ /* 0x100fe200078e0a03 */
[----:B------:R-:W-:Y:S01]  /*be90*/  ISETP.GT.U32.AND P0, PT, R3, R11, PT ;  /* 0x0000000b0300720c */ /* 0x000fe20003f04070 */
[--C-:B------:R-:W-:Y:S02]  /*bea0*/  @!P6 IMAD.IADD R13, R13, 0x1, -R3.reuse ;  /* 0x000000010d0de824 */ /* 0x100fe400078e0a03 */
[----:B------:R-:W-:Y:S02]  /*beb0*/  IMAD.MOV R20, RZ, RZ, -R20 ;  /* 0x000000ffff147224 */ /* 0x000fe400078e0a14 */
[----:B------:R-:W-:Y:S01]  /*bec0*/  @!P1 IMAD.IADD R10, R10, 0x1, -R3 ;  /* 0x000000010a0a9824 */ /* 0x000fe200078e0a03 */
[----:B------:R-:W-:Y:S01]  /*bed0*/  ISETP.GE.AND P1, PT, R12, RZ, PT ;  /* 0x000000ff0c00720c */ /* 0x000fe20003f26270 */
[----:B0-----:R-:W-:Y:S02]  /*bee0*/  IMAD.MOV.U32 R0, RZ, RZ, R21 ;  /* 0x000000ffff007224 */ /* 0x001fe400078e0015 */
[C---:B------:R-:W-:Y:S01]  /*bef0*/  IMAD R12, R3.reuse, R20, R18 ;  /* 0x00000014030c7224 */ /* 0x040fe200078e0212 */
[C---:B------:R-:W-:Y:S01]  /*bf00*/  ISETP.GT.U32.AND P6, PT, R3.reuse, R10, PT ;  /* 0x0000000a0300720c */ /* 0x040fe20003fc4070 */
[----:B------:R-:W-:Y:S01]  /*bf10*/  @!P2 IMAD.MOV R0, RZ, RZ, -R0 ;  /* 0x000000ffff00a224 */ /* 0x000fe200078e0a00 */
[----:B------:R-:W-:Y:S01]  /*bf20*/  ISETP.GT.U32.AND P2, PT, R3, R13, PT ;  /* 0x0000000d0300720c */ /* 0x000fe20003f44070 */
[----:B------:R-:W-:Y:S01]  /*bf30*/  IMAD.HI.U32 R18, R4, R23, RZ ;  /* 0x0000001704127227 */ /* 0x000fe200078e00ff */
[----:B------:R-:W-:-:S02]  /*bf40*/  IABS R20, R9 ;  /* 0x0000000900147213 */ /* 0x000fc40000000000 */
[----:B------:R0:W-:Y:S01]  /*bf50*/  STL [R1+0x4c], R0 ;  /* 0x00004c0001007387 */ /* 0x0001e20000100800 */
[----:B------:R-:W-:Y:S02]  /*bf60*/  IMAD.MOV R18, RZ, RZ, -R18 ;  /* 0x000000ffff127224 */ /* 0x000fe400078e0a12 */
[----:B------:R-:W-:Y:S02]  /*bf70*/  @!P0 IMAD.IADD R11, R11, 0x1, -R3 ;  /* 0x000000010b0b8824 */ /* 0x000fe400078e0a03 */
[C---:B------:R-:W-:Y:S02]  /*bf80*/  IMAD R23, R3.reuse, R18, R23 ;  /* 0x0000001203177224 */ /* 0x040fe400078e0217 */
[--C-:B------:R-:W-:Y:S01]  /*bf90*/  @!P6 IMAD.IADD R10, R10, 0x1, -R3.reuse ;  /* 0x000000010a0ae824 */ /* 0x100fe200078e0a03 */
[----:B------:R-:W-:Y:S01]  /*bfa0*/  ISETP.GT.U32.AND P0, PT, R3, R11, PT ;  /* 0x0000000b0300720c */ /* 0x000fe20003f04070 */
[----:B------:R-:W-:Y:S01]  /*bfb0*/  @!P2 IMAD.IADD R13, R13, 0x1, -R3 ;  /* 0x000000010d0da824 */ /* 0x000fe200078e0a03 */
[----:B------:R-:W-:Y:S01]  /*bfc0*/  ISETP.GT.U32.AND P2, PT, R3, R23, PT ;  /* 0x000000170300720c */ /* 0x000fe20003f44070 */
[----:B0-----:R-:W-:Y:S01]  /*bfd0*/  IMAD.MOV.U32 R0, RZ, RZ, R22 ;  /* 0x000000ffff007224 */ /* 0x001fe200078e0016 */
[----:B------:R-:W-:Y:S01]  /*bfe0*/  ISETP.GE.AND P6, PT, R2, RZ, PT ;  /* 0x000000ff0200720c */ /* 0x000fe20003fc6270 */
[----:B------:R-:W-:-:S04]  /*bff0*/  IMAD.HI.U32 R2, R4, R20, RZ ;  /* 0x0000001404027227 */ /* 0x000fc800078e00ff */
[----:B------:R-:W-:Y:S01]  /*c000*/  @!P4 IMAD.MOV R0, RZ, RZ, -R0 ;  /* 0x000000ffff00c224 */ /* 0x000fe200078e0a00 */
[----:B------:R-:W-:Y:S01]  /*c010*/  ISETP.GT.U32.AND P4, PT, R3, R12, PT ;  /* 0x0000000c0300720c */ /* 0x000fe20003f84070 */
[----:B------:R-:W-:Y:S02]  /*c020*/  IMAD.MOV.U32 R21, RZ, RZ, R24 ;  /* 0x000000ffff157224 */ /* 0x000fe400078e0018 */
[--C-:B------:R-:W-:Y:S01]  /*c030*/  @!P0 IMAD.IADD R11, R11, 0x1, -R3.reuse ;  /* 0x000000010b0b8824 */ /* 0x100fe200078e0a03 */
[----:B------:R0:W-:Y:S01]  /*c040*/  STL [R1+0x48], R0 ;  /* 0x0000480001007387 */ /* 0x0001e20000100800 */
[----:B------:R-:W-:Y:S01]  /*c050*/  @!P2 IMAD.IADD R23, R23, 0x1, -R3 ;  /* 0x000000011717a824 */ /* 0x000fe200078e0a03 */
[----:B------:R-:W-:Y:S01]  /*c060*/  ISETP.GE.AND P0, PT, R16, RZ, PT ;  /* 0x000000ff1000720c */ /* 0x000fe20003f06270 */
[----:B------:R-:W-:Y:S01]  /*c070*/  IMAD.MOV R16, RZ, RZ, -R2 ;  /* 0x000000ffff107224 */ /* 0x000fe200078e0a02 */
[----:B------:R-:W-:Y:S01]  /*c080*/  LOP3.LUT R2, R19, 0x36, RZ, 0xfc, !PT ;  /* 0x0000003613027812 */ /* 0x000fe200078efcff */
[----:B------:R-:W-:Y:S01]  /*c090*/  IMAD.HI.U32 R22, R4, R21, RZ ;  /* 0x0000001504167227 */ /* 0x000fe200078e00ff */
[----:B------:R-:W-:-:S03]  /*c0a0*/  ISETP.GT.U32.AND P2, PT, R3, R23, PT ;  /* 0x000000170300720c */ /* 0x000fc60003f44070 */
[----:B------:R-:W-:Y:S01]  /*c0b0*/  @!P4 IMAD.IADD R12, R12, 0x1, -R3 ;  /* 0x000000010c0cc824 */ /* 0x000fe200078e0a03 */
[----:B------:R-:W-:Y:S01]  /*c0c0*/  ISETP.GE.AND P4, PT, R17, RZ, PT ;  /* 0x000000ff1100720c */ /* 0x000fe20003f86270 */
[----:B0-----:R-:W-:Y:S01]  /*c0d0*/  IMAD.MOV.U32 R0, RZ, RZ, R10 ;  /* 0x000000ffff007224 */ /* 0x001fe200078e000a */
[----:B------:R-:W-:Y:S01]  /*c0e0*/  IABS R10, R2 ;  /* 0x00000002000a7213 */ /* 0x000fe20000000000 */
[----:B------:R-:W-:Y:S01]  /*c0f0*/  IMAD.MOV R22, RZ, RZ, -R22 ;  /* 0x000000ffff167224 */ /* 0x000fe200078e0a16 */
[----:B------:R-:W-:Y:S01]  /*c100*/  LOP3.LUT R17, R19, 0x34, RZ, 0xfc, !PT ;  /* 0x0000003413117812 */ /* 0x000fe200078efcff */
[----:B------:R-:W-:Y:S01]  /*c110*/  @!P5 IMAD.MOV R0, RZ, RZ, -R0 ;  /* 0x000000ffff00d224 */ /* 0x000fe200078e0a00 */
[C---:B------:R-:W-:Y:S01]  /*c120*/  ISETP.GT.U32.AND P5, PT, R3.reuse, R12, PT ;  /* 0x0000000c0300720c */ /* 0x040fe20003fa4070 */
[C---:B------:R-:W-:Y:S01]  /*c130*/  IMAD R20, R3.reuse, R16, R20 ;  /* 0x0000001003147224 */ /* 0x040fe200078e0214 */
[----:B------:R-:W-:Y:S01]  /*c140*/  IABS R18, R17 ;  /* 0x0000001100127213 */ /* 0x000fe20000000000 */
[----:B------:R-:W-:Y:S01]  /*c150*/  IMAD R21, R3, R22, R21 ;  /* 0x0000001603157224 */ /* 0x000fe200078e0215 */
[----:B------:R0:W-:Y:S01]  /*c160*/  STL [R1+0x40], R0 ;  /* 0x0000400001007387 */ /* 0x0001e20000100800 */
[----:B------:R-:W-:Y:S01]  /*c170*/  IMAD.MOV.U32 R5, RZ, RZ, R13 ;  /* 0x000000ffff057224 */ /* 0x000fe200078e000d */
[----:B------:R-:W-:Y:S01]  /*c180*/  LOP3.LUT R22, R19, 0x32, RZ, 0xfc, !PT ;  /* 0x0000003213167812 */ /* 0x000fe200078efcff */
[----:B------:R-:W-:Y:S01]  /*c190*/  @!P2 IMAD.IADD R23, R23, 0x1, -R3 ;  /* 0x000000011717a824 */ /* 0x000fe200078e0a03 */
[----:B------:R-:W-:Y:S01]  /*c1a0*/  ISETP.GE.AND P2, PT, R2, RZ, PT ;  /* 0x000000ff0200720c */ /* 0x000fe20003f46270 */
[----:B------:R-:W-:Y:S01]  /*c1b0*/  @!P3 IMAD.MOV R5, RZ, RZ, -R5 ;  /* 0x000000ffff05b224 */ /* 0x000fe200078e0a05 */
[----:B------:R-:W-:-:S02]  /*c1c0*/  ISETP.GT.U32.AND P3, PT, R3, R21, PT ;  /* 0x000000150300720c */ /* 0x000fc40003f64070 */
[----:B------:R-:W-:Y:S01]  /*c1d0*/  IABS R13, R14 ;  /* 0x0000000e000d7213 */ /* 0x000fe20000000000 */
[----:B------:R-:W-:Y:S01]  /*c1e0*/  @!P5 IMAD.IADD R12, R12, 0x1, -R3 ;  /* 0x000000010c0cd824 */ /* 0x000fe200078e0a03 */
[----:B------:R-:W-:Y:S01]  /*c1f0*/  ISETP.GT.U32.AND P5, PT, R3, R20, PT ;  /* 0x000000140300720c */ /* 0x000fe20003fa4070 */
[----:B0-----:R-:W-:Y:S01]  /*c200*/  IMAD.MOV.U32 R0, RZ, RZ, R11 ;  /* 0x000000ffff007224 */ /* 0x001fe200078e000b */
[----:B------:R-:W-:Y:S01]  /*c210*/  STL [R1+0x110], R5 ;  /* 0x0001100501007387 */ /* 0x000fe20000100800 */
[----:B------:R-:W-:-:S04]  /*c220*/  IMAD.HI.U32 R11, R4, R10, RZ ;  /* 0x0000000a040b7227 */ /* 0x000fc800078e00ff */
[----:B------:R-:W-:Y:S01]  /*c230*/  @!P1 IMAD.MOV R0, RZ, RZ, -R0 ;  /* 0x000000ffff009224 */ /* 0x000fe200078e0a00 */
[----:B------:R-:W-:Y:S01]  /*c240*/  ISETP.GE.AND P1, PT, R9, RZ, PT ;  /* 0x000000ff0900720c */ /* 0x000fe20003f26270 */
[----:B------:R-:W-:Y:S02]  /*c250*/  IMAD.MOV R11, RZ, RZ, -R11 ;  /* 0x000000ffff0b7224 */ /* 0x000fe400078e0a0b */
[----:B------:R-:W-:Y:S01]  /*c260*/  IMAD.HI.U32 R9, R4, R18, RZ ;  /* 0x0000001204097227 */ /* 0x000fe200078e00ff */
[----:B------:R0:W-:Y:S03]  /*c270*/  STL [R1+0x118], R0 ;  /* 0x0001180001007387 */ /* 0x0001e60000100800 */
[----:B------:R-:W-:Y:S01]  /*c280*/  IMAD R2, R3, R11, R10 ;  /* 0x0000000b03027224 */ /* 0x000fe200078e020a */
[----:B------:R-:W-:Y:S01]  /*c290*/  IABS R11, R22 ;  /* 0x00000016000b7213 */ /* 0x000fe20000000000 */
[----:B------:R-:W-:Y:S01]  /*c2a0*/  IMAD.MOV R10, RZ, RZ, -R9 ;  /* 0x000000ffff0a7224 */ /* 0x000fe200078e0a09 */
[----:B------:R-:W-:Y:S01]  /*c2b0*/  LOP3.LUT R9, R19, 0x30, RZ, 0xfc, !PT ;  /* 0x0000003013097812 */ /* 0x000fe200078efcff */
[----:B------:R-:W-:-:S02]  /*c2c0*/  @!P5 IMAD.IADD R20, R20, 0x1, -R3 ;  /* 0x000000011414d824 */ /* 0x000fc400078e0a03 */
[----:B------:R-:W-:Y:S01]  /*c2d0*/  IMAD R18, R3, R10, R18 ;  /* 0x0000000a03127224 */ /* 0x000fe200078e0212 */
[----:B------:R-:W-:Y:S01]  /*c2e0*/  IABS R24, R9 ;  /* 0x0000000900187213 */ /* 0x000fe20000000000 */
[----:B------:R-:W-:Y:S01]  /*c2f0*/  @!P3 IMAD.IADD R21, R21, 0x1, -R3 ;  /* 0x000000011515b824 */ /* 0x000fe200078e0a03 */
[C---:B------:R-:W-:Y:S01]  /*c300*/  ISETP.GT.U32.AND P3, PT, R3.reuse, R2, PT ;  /* 0x000000020300720c */ /* 0x040fe20003f64070 */
[----:B0-----:R-:W-:Y:S01]  /*c310*/  IMAD.MOV.U32 R0, RZ, RZ, R12 ;  /* 0x000000ffff007224 */ /* 0x001fe200078e000c */
[----:B------:R-:W-:Y:S01]  /*c320*/  ISETP.GT.U32.AND P5, PT, R3, R18, PT ;  /* 0x000000120300720c */ /* 0x000fe20003fa4070 */
[----:B------:R-:W-:Y:S01]  /*c330*/  IMAD.MOV.U32 R12, RZ, RZ, R24 ;  /* 0x000000ffff0c7224 */ /* 0x000fe200078e0018 */
[----:B------:R-:W-:Y:S01]  /*c340*/  LOP3.LUT R10, R19, 0x2e, RZ, 0xfc, !PT ;  /* 0x0000002e130a7812 */ /* 0x000fe200078efcff */
[----:B------:R-:W-:Y:S01]  /*c350*/  @!P6 IMAD.MOV R0, RZ, RZ, -R0 ;  /* 0x000000ffff00e224 */ /* 0x000fe200078e0a00 */
[----:B------:R-:W-:Y:S01]  /*c360*/  ISETP.GT.U32.AND P6, PT, R3, R21, PT ;  /* 0x000000150300720c */ /* 0x000fe20003fc4070 */
[----:B------:R-:W-:Y:S01]  /*c370*/  IMAD.HI.U32 R24, R4, R11, RZ ;  /* 0x0000000b04187227 */ /* 0x000fe200078e00ff */
[----:B------:R-:W-:-:S02]  /*c380*/  IABS R16, R10 ;  /* 0x0000000a00107213 */ /* 0x000fc40000000000 */
[----:B------:R0:W-:Y:S01]  /*c390*/  STL [R1+0x114], R0 ;  /* 0x0001140001007387 */ /* 0x0001e20000100800 */
[----:B------:R-:W-:Y:S02]  /*c3a0*/  IMAD.MOV R24, RZ, RZ, -R24 ;  /* 0x000000ffff187224 */ /* 0x000fe400078e0a18 */
[--C-:B------:R-:W-:Y:S01]  /*c3b0*/  @!P3 IMAD.IADD R2, R2, 0x1, -R3.reuse ;  /* 0x000000010202b824 */ /* 0x100fe200078e0a03 */
[C---:B------:R-:W-:Y:S01]  /*c3c0*/  ISETP.GT.U32.AND P3, PT, R3.reuse, R20, PT ;  /* 0x000000140300720c */ /* 0x040fe20003f64070 */
[----:B------:R-:W-:Y:S02]  /*c3d0*/  @!P5 IMAD.IADD R18, R18, 0x1, -R3 ;  /* 0x000000011212d824 */ /* 0x000fe400078e0a03 */
[----:B------:R-:W-:Y:S02]  /*c3e0*/  IMAD R11, R3, R24, R11 ;  /* 0x00000018030b7224 */ /* 0x000fe400078e020b */
        /* <DEDUP_REMOVED lines=8> */
[C---:B------:R-:W-:Y:S02]  /*c470*/  IMAD R12, R3.reuse, R24, R12 ;  /* 0x00000018030c7224 */ /* 0x040fe400078e020c */
[--C-:B------:R-:W-:Y:S01]  /*c480*/  @!P3 IMAD.IADD R20, R20, 0x1, -R3.reuse ;  /* 0x000000011414b824 */ /* 0x100fe200078e0a03 */
[----:B------:R0:W-:Y:S01]  /*c490*/  STL [R1+0x10c], R0 ;  /* 0x00010c0001007387 */ /* 0x0001e20000100800 */
[----:B------:R-:W-:Y:S01]  /*c4a0*/  @!P5 IMAD.IADD R18, R18, 0x1, -R3 ;  /* 0x000000011212d824 */ /* 0x000fe200078e0a03 */
[----:B------:R-:W-:Y:S01]  /*c4b0*/  ISETP.GT.U32.AND P5, PT, R3, R12, PT ;  /* 0x0000000c0300720c */ /* 0x000fe20003fa4070 */
[----:B------:R-:W-:Y:S01]  /*c4c0*/  IMAD.MOV.U32 R5, RZ, RZ, R21 ;  /* 0x000000ffff057224 */ /* 0x000fe200078e0015 */
[----:B------:R-:W-:Y:S01]  /*c4d0*/  ISETP.GE.AND P3, PT, R17, RZ, PT ;  /* 0x000000ff1100720c */ /* 0x000fe20003f66270 */
[----:B------:R-:W-:Y:S01]  /*c4e0*/  @!P6 IMAD.IADD R11, R11, 0x1, -R3 ;  /* 0x000000010b0be824 */ /* 0x000fe200078e0a03 */
[----:B------:R-:W1:Y:S01]  /*c4f0*/  I2F.RP R17, R13 ;  /* 0x0000000d00117306 */ /* 0x000e620000209400 */
[----:B------:R-:W-:Y:S01]  /*c500*/  @!P4 IMAD.MOV R5, RZ, RZ, -R5 ;  /* 0x000000ffff05c224 */ /* 0x000fe200078e0a05 */
[----:B------:R-:W-:Y:S01]  /*c510*/  ISETP.GE.AND P4, PT, R9, RZ, PT ;  /* 0x000000ff0900720c */ /* 0x000fe20003f86270 */
[----:B------:R-:W-:Y:S01]  /*c520*/  @!P0 IMAD.IADD R2, R2, 0x1, -R3 ;  /* 0x0000000102028824 */ /* 0x000fe200078e0a03 */
[----:B------:R-:W-:Y:S01]  /*c530*/  ISETP.GT.U32.AND P6, PT, R3, R11, PT ;  /* 0x0000000b0300720c */ /* 0x000fe20003fc4070 */
[----:B0-----:R-:W-:Y:S01]  /*c540*/  IMAD.MOV.U32 R0, RZ, RZ, R20 ;  /* 0x000000ffff007224 */ /* 0x001fe200078e0014 */
[----:B------:R0:W-:Y:S01]  /*c550*/  STL [R1+0x30], R5 ;  /* 0x0000300501007387 */ /* 0x0001e20000100800 */
[----:B------:R-:W-:Y:S01]  /*c560*/  ISETP.GE.AND P0, PT, R22, RZ, PT ;  /* 0x000000ff1600720c */ /* 0x000fe20003f06270 */
[----:B------:R-:W-:Y:S01]  /*c570*/  IMAD.HI.U32 R23, R4, R16, RZ ;  /* 0x0000001004177227 */ /* 0x000fe200078e00ff */
[----:B------:R-:W-:-:S02]  /*c580*/  LOP3.LUT R20, R19, 0x2c, RZ, 0xfc, !PT ;  /* 0x0000002c13147812 */ /* 0x000fc400078efcff */
[----:B------:R-:W-:Y:S01]  /*c590*/  LOP3.LUT R22, R19, 0x2a, RZ, 0xfc, !PT ;  /* 0x0000002a13167812 */ /* 0x000fe200078efcff */
[----:B------:R-:W-:Y:S01]  /*c5a0*/  @!P1 IMAD.MOV R0, RZ, RZ, -R0 ;  /* 0x000000ffff009224 */ /* 0x000fe200078e0a00 */
[----:B------:R-:W-:Y:S01]  /*c5b0*/  ISETP.GE.AND P1, PT, R10, RZ, PT ;  /* 0x000000ff0a00720c */ /* 0x000fe20003f26270 */
[--C-:B------:R-:W-:Y:S01]  /*c5c0*/  @!P5 IMAD.IADD R12, R12, 0x1, -R3.reuse ;  /* 0x000000010c0cd824 */ /* 0x100fe200078e0a03 */
[----:B-1----:R-:W1:Y:S01]  /*c5d0*/  MUFU.RCP R17, R17 ;  /* 0x0000001100117308 */ /* 0x002e620000001000 */
[----:B0-----:R-:W-:Y:S01]  /*c5e0*/  IMAD.MOV.U32 R5, RZ, RZ, R18 ;  /* 0x000000ffff057224 */ /* 0x001fe200078e0012 */
[----:B------:R0:W-:Y:S01]  /*c5f0*/  STL [R1+0xa4], R0 ;  /* 0x0000a40001007387 */ /* 0x0001e20000100800 */
[----:B------:R-:W-:Y:S01]  /*c600*/  @!P6 IMAD.IADD R11, R11, 0x1, -R3 ;  /* 0x000000010b0be824 */ /* 0x000fe200078e0a03 */
[C---:B------:R-:W-:Y:S01]  /*c610*/  LOP3.LUT R10, R19.reuse, 0x26, RZ, 0xfc, !PT ;  /* 0x00000026130a7812 */ /* 0x040fe200078efcff */
[----:B------:R-:W-:Y:S01]  /*c620*/  @!P3 IMAD.MOV R5, RZ, RZ, -R5 ;  /* 0x000000ffff05b224 */ /* 0x000fe200078e0a05 */
[----:B------:R-:W-:Y:S01]  /*c630*/  LOP3.LUT R9, R19, 0x28, RZ, 0xfc, !PT ;  /* 0x0000002813097812 */ /* 0x000fe200078efcff */
[----:B------:R-:W-:Y:S01]  /*c640*/  IMAD.MOV R23, RZ, RZ, -R23 ;  /* 0x000000ffff177224 */ /* 0x000fe200078e0a17 */
[----:B------:R-:W-:-:S02]  /*c650*/  ISETP.GE.AND P6, PT, R22, RZ, PT ;  /* 0x000000ff1600720c */ /* 0x000fc40003fc6270 */
[----:B------:R-:W-:Y:S01]  /*c660*/  IABS R22, R22 ;  /* 0x0000001600167213 */ /* 0x000fe20000000000 */
[----:B------:R-:W-:Y:S01]  /*c670*/  IMAD R16, R3, R23, R16 ;  /* 0x0000001703107224 */ /* 0x000fe200078e0210 */
[----:B------:R-:W-:Y:S01]  /*c680*/  ISETP.GE.AND P3, PT, R9, RZ, PT ;  /* 0x000000ff0900720c */ /* 0x000fe20003f66270 */
[----:B0-----:R-:W-:Y:S01]  /*c690*/  IMAD.MOV.U32 R0, RZ, RZ, R2 ;  /* 0x000000ffff007224 */ /* 0x001fe200078e0002 */
[----:B------:R-:W-:Y:S01]  /*c6a0*/  IABS R2, R20 ;  /* 0x0000001400027213 */ /* 0x000fe20000000000 */
[----:B------:R-:W-:Y:S01]  /*c6b0*/  IMAD.HI.U32 R18, R4, R22, RZ ;  /* 0x0000001604127227 */ /* 0x000fe200078e00ff */
[----:B------:R-:W-:Y:S02]  /*c6c0*/  IABS R9, R9 ;  /* 0x0000000900097213 */ /* 0x000fe40000000000 */
[----:B------:R-:W-:Y:S01]  /*c6d0*/  ISETP.GE.AND P5, PT, R20, RZ, PT ;  /* 0x000000ff1400720c */ /* 0x000fe20003fa6270 */
[----:B------:R-:W-:Y:S01]  /*c6e0*/  @!P2 IMAD.MOV R0, RZ, RZ, -R0 ;  /* 0x000000ffff00a224 */ /* 0x000fe200078e0a00 */
[----:B------:R-:W-:Y:S01]  /*c6f0*/  ISETP.GT.U32.AND P2, PT, R3, R12, PT ;  /* 0x0000000c0300720c */ /* 0x000fe20003f44070 */
[----:B-1----:R-:W-:Y:S01]  /*c700*/  VIADD R17, R17, 0xffffffe ;  /* 0x0ffffffe11117836 */ /* 0x002fe20000000000 */
[----:B------:R-:W-:Y:S01]  /*c710*/  IABS R21, R19 ;  /* 0x0000001300157213 */ /* 0x000fe20000000000 */
[----:B------:R-:W-:Y:S01]  /*c720*/  IMAD.HI.U32 R20, R4, R9, RZ ;  /* 0x0000000904147227 */ /* 0x000fe200078e00ff */
[----:B------:R0:W-:Y:S03]  /*c730*/  STL [R1+0xc4], R0 ;  /* 0x0000c40001007387 */ /* 0x0001e60000100800 */
[----:B------:R-:W1:Y:S01]  /*c740*/  F2I.FTZ.U32.TRUNC.NTZ R17, R17 ;  /* 0x0000001100117305 */ /* 0x000e62000021f000 */
[----:B------:R-:W-:Y:S01]  /*c750*/  STL [R1+0xcc], R5 ;  /* 0x0000cc0501007387 */ /* 0x000fe20000100800 */
[----:B------:R-:W-:-:S02]  /*c760*/  IMAD.MOV R18, RZ, RZ, -R18 ;  /* 0x000000ffff127224 */ /* 0x000fc400078e0a12 */
[----:B------:R-:W-:-:S04]  /*c770*/  IMAD.HI.U32 R24, R4, R21, RZ ;  /* 0x0000001504187227 */ /* 0x000fc800078e00ff */
[----:B0-----:R-:W-:Y:S02]  /*c780*/  IMAD.MOV.U32 R0, RZ, RZ, R11 ;  /* 0x000000ffff007224 */ /* 0x001fe400078e000b */
[----:B------:R-:W-:-:S04]  /*c790*/  IMAD.HI.U32 R11, R4, R2, RZ ;  /* 0x00000002040b7227 */ /* 0x000fc800078e00ff */
[----:B------:R-:W-:Y:S01]  /*c7a0*/  @!P0 IMAD.MOV R0, RZ, RZ, -R0 ;  /* 0x000000ffff008224 */ /* 0x000fe200078e0a00 */
[----:B------:R-:W-:Y:S01]  /*c7b0*/  ISETP.GE.AND P0, PT, R10, RZ, PT ;  /* 0x000000ff0a00720c */ /* 0x000fe20003f06270 */
[----:B------:R-:W-:Y:S01]  /*c7c0*/  @!P2 IMAD.IADD R12, R12, 0x1, -R3 ;  /* 0x000000010c0ca824 */ /* 0x000fe200078e0a03 */
[C---:B------:R-:W-:Y:S01]  /*c7d0*/  ISETP.GT.U32.AND P2, PT, R3.reuse, R16, PT ;  /* 0x000000100300720c */ /* 0x040fe20003f44070 */
[----:B------:R-:W-:Y:S01]  /*c7e0*/  IMAD.MOV R11, RZ, RZ, -R11 ;  /* 0x000000ffff0b7224 */ /* 0x000fe200078e0a0b */
[----:B------:R0:W-:Y:S01]  /*c7f0*/  STL [R1+0xdc], R0 ;  /* 0x0000dc0001007387 */ /* 0x0001e20000100800 */
[----:B------:R-:W-:Y:S01]  /*c800*/  IABS R10, R10 ;  /* 0x0000000a000a7213 */ /* 0x000fe20000000000 */
[----:B------:R-:W-:Y:S01]  /*c810*/  IMAD R22, R3, R18, R22 ;  /* 0x0000001203167224 */ /* 0x000fe200078e0216 */
[----:B------:R-:W-:Y:S01]  /*c820*/  LOP3.LUT R18, R19, 0x24, RZ, 0xfc, !PT ;  /* 0x0000002413127812 */ /* 0x000fe200078efcff */
[----:B------:R-:W-:Y:S02]  /*c830*/  IMAD R2, R3, R11, R2 ;  /* 0x0000000b03027224 */ /* 0x000fe400078e0202 */
[----:B------:R-:W-:-:S04]  /*c840*/  IMAD.HI.U32 R11, R4, R10, RZ ;  /* 0x0000000a040b7227 */ /* 0x000fc800078e00ff */
[----:B0-----:R-:W-:Y:S02]  /*c850*/  IMAD.MOV.U32 R0, RZ, RZ, R12 ;  /* 0x000000ffff007224 */ /* 0x001fe400078e000c */
[----:B------:R-:W-:Y:S02]  /*c860*/  @!P2 IMAD.IADD R16, R16, 0x1, -R3 ;  /* 0x000000011010a824 */ /* 0x000fe400078e0a03 */
[----:B------:R-:W-:Y:S01]  /*c870*/  @!P4 IMAD.MOV R0, RZ, RZ, -R0 ;  /* 0x000000ffff00c224 */ /* 0x000fe200078e0a00 */
[C---:B------:R-:W-:Y:S01]  /*c880*/  ISETP.GT.U32.AND P4, PT, R3.reuse, R2, PT ;  /* 0x000000020300720c */ /* 0x040fe20003f84070 */
[----:B------:R-:W-:Y:S01]  /*c890*/  IMAD.MOV R11, RZ, RZ, -R11 ;  /* 0x000000ffff0b7224 */ /* 0x000fe200078e0a0b */
[----:B------:R-:W-:Y:S01]  /*c8a0*/  ISETP.GT.U32.AND P2, PT, R3, R16, PT ;  /* 0x000000100300720c */ /* 0x000fe20003f44070 */
[----:B------:R-:W-:Y:S01]  /*c8b0*/  IMAD.MOV R12, RZ, RZ, -R20 ;  /* 0x000000ffff0c7224 */ /* 0x000fe200078e0a14 */
[----:B------:R-:W-:Y:S01]  /*c8c0*/  LOP3.LUT R20, R19, 0x22, RZ, 0xfc, !PT ;  /* 0x0000002213147812 */ /* 0x000fe200078efcff */
[C---:B------:R-:W-:Y:S01]  /*c8d0*/  IMAD R10, R3.reuse, R11, R10 ;  /* 0x0000000b030a7224 */ /* 0x040fe200078e020a */
[----:B------:R0:W-:Y:S01]  /*c8e0*/  STL [R1+0xc8], R0 ;  /* 0x0000c80001007387 */ /* 0x0001e20000100800 */
[----:B------:R-:W-:Y:S01]  /*c8f0*/  IMAD R9, R3, R12, R9 ;  /* 0x0000000c03097224 */ /* 0x000fe200078e0209 */
[----:B------:R-:W-:Y:S01]  /*c900*/  IABS R12, R20 ;  /* 0x00000014000c7213 */ /* 0x000fe20000000000 */
[----:B-1----:R-:W-:Y:S01]  /*c910*/  IMAD.MOV R27, RZ, RZ, -R17 ;  /* 0x000000ffff1b7224 */ /* 0x002fe200078e0a11 */
[----:B------:R-:W-:Y:S01]  /*c920*/  IABS R11, R18 ;  /* 0x00000012000b7213 */ /* 0x000fe20000000000 */
[----:B------:R-:W-:-:S02]  /*c930*/  IMAD.MOV R24, RZ, RZ, -R24 ;  /* 0x000000ffff187224 */ /* 0x000fc400078e0a18 */
[--C-:B------:R-:W-:Y:S02]  /*c940*/  @!P4 IMAD.IADD R2, R2, 0x1, -R3.reuse ;  /* 0x000000010202c824 */ /* 0x100fe400078e0a03 */
[----:B------:R-:W-:Y:S01]  /*c950*/  @!P2 IMAD.IADD R16, R16, 0x1, -R3 ;  /* 0x000000011010a824 */ /* 0x000fe200078e0a03 */
[C---:B------:R-:W-:Y:S01]  /*c960*/  ISETP.GT.U32.AND P2, PT, R3.reuse, R22, PT ;  /* 0x000000160300720c */ /* 0x040fe20003f44070 */
[----:B------:R-:W-:Y:S01]  /*c970*/  IMAD.HI.U32 R26, R4, R12, RZ ;  /* 0x0000000c041a7227 */ /* 0x000fe200078e00ff */
[----:B------:R-:W-:-:S03]  /*c980*/  ISETP.GT.U32.AND P4, PT, R3, R2, PT ;  /* 0x000000020300720c */ /* 0x000fc60003f84070 */
[----:B0-----:R-:W-:Y:S02]  /*c990*/  IMAD.MOV.U32 R0, RZ, RZ, R16 ;  /* 0x000000ffff007224 */ /* 0x001fe400078e0010 */
[----:B------:R-:W-:Y:S02]  /*c9a0*/  IMAD.MOV.U32 R16, RZ, RZ, RZ ;  /* 0x000000ffff107224 */ /* 0x000fe400078e00ff */
[----:B------:R-:W-:Y:S01]  /*c9b0*/  @!P1 IMAD.MOV R0, RZ, RZ, -R0 ;  /* 0x000000ffff009224 */ /* 0x000fe200078e0a00 */
[----:B------:R-:W-:Y:S01]  /*c9c0*/  ISETP.GT.U32.AND P1, PT, R3, R9, PT ;  /* 0x000000090300720c */ /* 0x000fe20003f24070 */
[----:B------:R-:W-:Y:S02]  /*c9d0*/  IMAD R27, R27, R13, RZ ;  /* 0x0000000d1b1b7224 */ /* 0x000fe400078e02ff */
[----:B------:R-:W-:Y:S01]  /*c9e0*/  IMAD.MOV R26, RZ, RZ, -R26 ;  /* 0x000000ffff1a7224 */ /* 0x000fe200078e0a1a */
[----:B------:R0:W-:Y:S01]  /*c9f0*/  STL [R1+0xa8], R0 ;  /* 0x0000a80001007387 */ /* 0x0001e20000100800 */
[--C-:B------:R-:W-:Y:S01]  /*ca00*/  @!P4 IMAD.IADD R2, R2, 0x1, -R3.reuse ;  /* 0x000000010202c824 */ /* 0x100fe200078e0a03 */
[----:B------:R-:W-:Y:S01]  /*ca10*/  ISETP.GT.U32.AND P4, PT, R3, R10, PT ;  /* 0x0000000a0300720c */ /* 0x000fe20003f84070 */
[----:B------:R-:W-:-:S02]  /*ca20*/  @!P2 IMAD.IADD R22, R22, 0x1, -R3 ;  /* 0x000000011616a824 */ /* 0x000fc400078e0a03 */
[----:B------:R-:W-:-:S03]  /*ca30*/  IMAD.HI.U32 R16, R17, R27, R16 ;  /* 0x0000001b11107227 */ /* 0x000fc600078e0010 */
[C---:B------:R-:W-:Y:S01]  /*ca40*/  ISETP.GT.U32.AND P2, PT, R3.reuse, R22, PT ;  /* 0x000000160300720c */ /* 0x040fe20003f44070 */
[C---:B------:R-:W-:Y:S02]  /*ca50*/  IMAD R12, R3.reuse, R26, R12 ;  /* 0x0000001a030c7224 */ /* 0x040fe400078e020c */
[----:B------:R-:W-:Y:S02]  /*ca60*/  IMAD.MOV.U32 R5, RZ, RZ, R2 ;  /* 0x000000ffff057224 */ /* 0x000fe400078e0002 */
[----:B------:R-:W-:Y:S02]  /*ca70*/  IMAD.MOV.U32 R17, RZ, RZ, R25 ;  /* 0x000000ffff117224 */ /* 0x000fe400078e0019 */
[----:B------:R-:W-:Y:S02]  /*ca80*/  @!P4 IMAD.IADD R10, R10, 0x1, -R3 ;  /* 0x000000010a0ac824 */ /* 0x000fe400078e0a03 */
[----:B------:R-:W-:Y:S01]  /*ca90*/  @!P5 IMAD.MOV R5, RZ, RZ, -R5 ;  /* 0x000000ffff05d224 */ /* 0x000fe200078e0a05 */
[C---:B------:R-:W-:Y:S01]  /*caa0*/  ISETP.GT.U32.AND P5, PT, R3.reuse, R12, PT ;  /* 0x0000000c0300720c */ /* 0x040fe20003fa4070 */
[----:B------:R-:W-:Y:S01]  /*cab0*/  IMAD.HI.U32 R23, R4, R11, RZ ;  /* 0x0000000b04177227 */ /* 0x000fe200078e00ff */
[----:B------:R-:W-:-:S02]  /*cac0*/  ISETP.GT.U32.AND P4, PT, R3, R10, PT ;  /* 0x0000000a0300720c */ /* 0x000fc40003f84070 */
[----:B------:R-:W-:Y:S01]  /*cad0*/  STL [R1+0x78], R5 ;  /* 0x0000780501007387 */ /* 0x000fe20000100800 */
[----:B------:R-:W-:Y:S02]  /*cae0*/  @!P1 IMAD.IADD R9, R9, 0x1, -R3 ;  /* 0x0000000109099824 */ /* 0x000fe400078e0a03 */
[----:B------:R-:W-:-:S03]  /*caf0*/  IMAD.HI.U32 R16, R16, R17, RZ ;  /* 0x0000001110107227 */ /* 0x000fc600078e00ff */
[C---:B------:R-:W-:Y:S01]  /*cb00*/  ISETP.GT.U32.AND P1, PT, R3.reuse, R9, PT ;  /* 0x000000090300720c */ /* 0x040fe20003f24070 */
[----:B------:R-:W-:Y:S02]  /*cb10*/  IMAD.MOV R23, RZ, RZ, -R23 ;  /* 0x000000ffff177224 */ /* 0x000fe400078e0a17 */
[----:B------:R-:W-:Y:S02]  /*cb20*/  IMAD.MOV R16, RZ, RZ, -R16 ;  /* 0x000000ffff107224 */ /* 0x000fe400078e0a10 */
[----:B------:R-:W-:Y:S02]  /*cb30*/  IMAD R11, R3, R23, R11 ;  /* 0x00000017030b7224 */ /* 0x000fe400078e020b */
[----:B------:R-:W-:Y:S01]  /*cb40*/  IMAD R2, R13, R16, R17 ;  /* 0x000000100d027224 */ /* 0x000fe200078e0211 */
[----:B------:R-:W-:Y:S01]  /*cb50*/  LOP3.LUT R17, R19, 0x1c, RZ, 0xfc, !PT ;  /* 0x0000001c13117812 */ /* 0x000fe200078efcff */
[--C-:B------:R-:W-:Y:S01]  /*cb60*/  @!P2 IMAD.IADD R22, R22, 0x1, -R3.reuse ;  /* 0x000000011616a824 */ /* 0x100fe200078e0a03 */
[----:B------:R-:W-:Y:S01]  /*cb70*/  ISETP.GT.U32.AND P2, PT, R3, R11, PT ;  /* 0x0000000b0300720c */ /* 0x000fe20003f44070 */
[--C-:B------:R-:W-:Y:S01]  /*cb80*/  @!P4 IMAD.IADD R10, R10, 0x1, -R3.reuse ;  /* 0x000000010a0ac824 */ /* 0x100fe200078e0a03 */
[----:B------:R-:W-:Y:S01]  /*cb90*/  ISETP.GT.U32.AND P4, PT, R13, R2, PT ;  /* 0x000000020d00720c */ /* 0x000fe20003f84070 */
[----:B------:R-:W-:Y:S01]  /*cba0*/  @!P5 IMAD.IADD R12, R12, 0x1, -R3 ;  /* 0x000000010c0cd824 */ /* 0x000fe200078e0a03 */
[----:B------:R-:W-:Y:S01]  /*cbb0*/  IABS R23, R17 ;  /* 0x0000001100177213 */ /* 0x000fe20000000000 */
[----:B------:R-:W-:Y:S01]  /*cbc0*/  IMAD R21, R3, R24, R21 ;  /* 0x0000001803157224 */ /* 0x000fe200078e0215 */
[----:B------:R-:W-:Y:S01]  /*cbd0*/  LOP3.LUT R24, R19, 0x1e, RZ, 0xfc, !PT ;  /* 0x0000001e13187812 */ /* 0x000fe200078efcff */
[----:B------:R-:W-:Y:S01]  /*cbe0*/  @!P1 IMAD.IADD R9, R9, 0x1, -R3 ;  /* 0x0000000109099824 */ /* 0x000fe200078e0a03 */
[C---:B------:R-:W-:Y:S01]  /*cbf0*/  ISETP.GT.U32.AND P5, PT, R3.reuse, R12, PT ;  /* 0x0000000c0300720c */ /* 0x040fe20003fa4070 */
[----:B0-----:R-:W-:Y:S01]  /*cc00*/  IMAD.MOV.U32 R0, RZ, RZ, R22 ;  /* 0x000000ffff007224 */ /* 0x001fe200078e0016 */
[----:B------:R-:W-:Y:S01]  /*cc10*/  ISETP.GT.U32.AND P1, PT, R3, R21, PT ;  /* 0x000000150300720c */ /* 0x000fe20003f24070 */
[----:B------:R-:W-:Y:S01]  /*cc20*/  @!P3 IMAD.MOV R9, RZ, RZ, -R9 ;  /* 0x000000ffff09b224 */ /* 0x000fe200078e0a09 */
[----:B------:R-:W-:Y:S01]  /*cc30*/  IABS R22, R24 ;  /* 0x0000001800167213 */ /* 0x000fe20000000000 */
[----:B------:R-:W-:-:S02]  /*cc40*/  @!P2 IMAD.IADD R11, R11, 0x1, -R3 ;  /* 0x000000010b0ba824 */ /* 0x000fc400078e0a03 */
[----:B------:R-:W-:Y:S02]  /*cc50*/  @!P4 IMAD.IADD R2, R2, 0x1, -R13 ;  /* 0x000000010202c824 */ /* 0x000fe400078e0a0d */
[----:B------:R-:W-:Y:S01]  /*cc60*/  IMAD.HI.U32 R26, R4, R22, RZ ;  /* 0x00000016041a7227 */ /* 0x000fe200078e00ff */
[----:B------:R-:W-:Y:S02]  /*cc70*/  ISETP.GT.U32.AND P2, PT, R3, R11, PT ;  /* 0x0000000b0300720c */ /* 0x000fe40003f44070 */
[----:B------:R-:W-:Y:S01]  /*cc80*/  ISETP.GT.U32.AND P4, PT, R13, R2, PT ;  /* 0x000000020d00720c */ /* 0x000fe20003f84070 */
[--C-:B------:R-:W-:Y:S01]  /*cc90*/  @!P5 IMAD.IADD R12, R12, 0x1, -R3.reuse ;  /* 0x000000010c0cd824 */ /* 0x100fe200078e0a03 */
[----:B------:R-:W-:Y:S01]  /*cca0*/  ISETP.GE.AND P5, PT, R24, RZ, PT ;  /* 0x000000ff1800720c */ /* 0x000fe20003fa6270 */
[----:B------:R-:W-:Y:S02]  /*ccb0*/  @!P1 IMAD.IADD R21, R21, 0x1, -R3 ;  /* 0x0000000115159824 */ /* 0x000fe400078e0a03 */
[----:B------:R-:W-:-:S02]  /*ccc0*/  IMAD.MOV R24, RZ, RZ, -R26 ;  /* 0x000000ffff187224 */ /* 0x000fc400078e0a1a */
[----:B------:R-:W-:Y:S01]  /*ccd0*/  @!P6 IMAD.MOV R0, RZ, RZ, -R0 ;  /* 0x000000ffff00e224 */ /* 0x000fe200078e0a00 */
[----:B------:R-:W-:Y:S01]  /*cce0*/  ISETP.GE.AND P6, PT, R18, RZ, PT ;  /* 0x000000ff1200720c */ /* 0x000fe20003fc6270 */
[----:B------:R-:W-:Y:S01]  /*ccf0*/  IMAD R22, R3, R24, R22 ;  /* 0x0000001803167224 */ /* 0x000fe200078e0216 */
[----:B------:R-:W-:Y:S01]  /*cd00*/  LOP3.LUT R18, R19, 0x1a, RZ, 0xfc, !PT ;  /* 0x0000001a13127812 */ /* 0x000fe200078efcff */
[----:B------:R-:W-:Y:S01]  /*cd10*/  @!P2 IMAD.IADD R11, R11, 0x1, -R3 ;  /* 0x000000010b0ba824 */ /* 0x000fe200078e0a03 */
[C---:B------:R-:W-:Y:S01]  /*cd20*/  ISETP.GT.U32.AND P1, PT, R3.reuse, R21, PT ;  /* 0x000000150300720c */ /* 0x040fe20003f24070 */
[----:B------:R-:W-:Y:S01]  /*cd30*/  @!P4 IMAD.IADD R2, R2, 0x1, -R13 ;  /* 0x000000010202c824 */ /* 0x000fe200078e0a0d */
[----:B------:R-:W-:Y:S01]  /*cd40*/  IABS R25, R18 ;  /* 0x0000001200197213 */ /* 0x000fe20000000000 */
[----:B------:R0:W-:Y:S01]  /*cd50*/  STL [R1+0x74], R0 ;  /* 0x0000740001007387 */ /* 0x0001e20000100800 */
[----:B------:R-:W-:Y:S01]  /*cd60*/  ISETP.GT.U32.AND P3, PT, R3, R22, PT ;  /* 0x000000160300720c */ /* 0x000fe20003f64070 */
[----:B------:R-:W-:Y:S01]  /*cd70*/  @!P0 IMAD.MOV R10, RZ, RZ, -R10 ;  /* 0x000000ffff0a8224 */ /* 0x000fe200078e0a0a */
[----:B------:R-:W-:Y:S01]  /*cd80*/  ISETP.GE.AND P2, PT, R20, RZ, PT ;  /* 0x000000ff1400720c */ /* 0x000fe20003f46270 */
[----:B------:R-:W-:Y:S01]  /*cd90*/  IMAD.HI.U32 R16, R4, R25, RZ ;  /* 0x0000001904107227 */ /* 0x000fe200078e00ff */
[C---:B------:R-:W-:Y:S01]  /*cda0*/  ISETP.GE.AND P4, PT, R19.reuse, RZ, PT ;  /* 0x000000ff1300720c */ /* 0x040fe20003f86270 */
[----:B------:R1:W-:Y:S01]  /*cdb0*/  STL [R1+0xc2c], R9 ;  /* 0x000c2c0901007387 */ /* 0x0003e20000100800 */
[----:B------:R-:W-:Y:S01]  /*cdc0*/  LOP3.LUT R13, R19, 0x16, RZ, 0xfc, !PT ;  /* 0x00000016130d7812 */ /* 0x000fe200078efcff */
[----:B------:R-:W-:-:S02]  /*cdd0*/  IMAD.MOV R16, RZ, RZ, -R16 ;  /* 0x000000ffff107224 */ /* 0x000fc400078e0a10 */
[----:B------:R-:W-:Y:S01]  /*cde0*/  @!P1 IMAD.IADD R21, R21, 0x1, -R3 ;  /* 0x0000000115159824 */ /* 0x000fe200078e0a03 */
[----:B------:R-:W-:Y:S01]  /*cdf0*/  ISETP.GE.AND P1, PT, R17, RZ, PT ;  /* 0x000000ff1100720c */ /* 0x000fe20003f26270 */
[----:B------:R-:W-:Y:S01]  /*ce00*/  IMAD.HI.U32 R20, R4, R23, RZ ;  /* 0x0000001704147227 */ /* 0x000fe200078e00ff */
[----:B------:R-:W-:Y:S01]  /*ce10*/  LOP3.LUT R17, R19, 0x18, RZ, 0xfc, !PT ;  /* 0x0000001813117812 */ /* 0x000fe200078efcff */
[----:B------:R2:W-:Y:S01]  /*ce20*/  STL [R1+0xc30], R10 ;  /* 0x000c300a01007387 */ /* 0x0005e20000100800 */
[----:B------:R-:W-:Y:S01]  /*ce30*/  IABS R27, R13 ;  /* 0x0000000d001b7213 */ /* 0x000fe20000000000 */
[----:B------:R-:W-:Y:S01]  /*ce40*/  IMAD R25, R3, R16, R25 ;  /* 0x0000001003197224 */ /* 0x000fe200078e0219 */
[C---:B------:R-:W-:Y:S01]  /*ce50*/  LOP3.LUT R16, R19.reuse, 0x14, RZ, 0xfc, !PT ;  /* 0x0000001413107812 */ /* 0x040fe200078efcff */
[----:B------:R-:W-:Y:S01]  /*ce60*/  @!P3 IMAD.IADD R22, R22, 0x1, -R3 ;  /* 0x000000011616b824 */ /* 0x000fe200078e0a03 */
[----:B------:R-:W-:Y:S01]  /*ce70*/  IABS R26, R17 ;  /* 0x00000011001a7213 */ /* 0x000fe20000000000 */
[----:B0-----:R-:W-:Y:S01]  /*ce80*/  IMAD.MOV.U32 R0, RZ, RZ, R21 ;  /* 0x000000ffff007224 */ /* 0x001fe200078e0015 */
[----:B------:R-:W-:Y:S01]  /*ce90*/  ISETP.NE.AND P3, PT, R14, RZ, PT ;  /* 0x000000ff0e00720c */ /* 0x000fe20003f65270 */
[----:B------:R-:W-:Y:S01]  /*cea0*/  IMAD.MOV R20, RZ, RZ, -R20 ;  /* 0x000000ffff147224 */ /* 0x000fe200078e0a14 */
[----:B-1----:R-:W-:Y:S01]  /*ceb0*/  LOP3.LUT R9, R19, 0x4, RZ, 0xfc, !PT ;  /* 0x0000000413097812 */ /* 0x002fe200078efcff */
[----:B------:R-:W-:Y:S01]  /*cec0*/  @!P2 IMAD.MOV R12, RZ, RZ, -R12 ;  /* 0x000000ffff0ca224 */ /* 0x000fe200078e0a0c */
[C---:B------:R-:W-:Y:S01]  /*ced0*/  ISETP.GT.U32.AND P2, PT, R3.reuse, R22, PT ;  /* 0x000000160300720c */ /* 0x040fe20003f44070 */
[----:B------:R-:W-:Y:S01]  /*cee0*/  @!P4 IMAD.MOV R0, RZ, RZ, -R0 ;  /* 0x000000ffff00c224 */ /* 0x000fe200078e0a00 */
[C---:B------:R-:W-:Y:S01]  /*cef0*/  ISETP.GT.U32.AND P4, PT, R3.reuse, R25, PT ;  /* 0x000000190300720c */ /* 0x040fe20003f84070 */
[C---:B------:R-:W-:Y:S01]  /*cf00*/  IMAD R23, R3.reuse, R20, R23 ;  /* 0x0000001403177224 */ /* 0x040fe200078e0217 */
[----:B------:R-:W-:Y:S01]  /*cf10*/  IABS R20, R16 ;  /* 0x0000001000147213 */ /* 0x000fe20000000000 */
[----:B------:R-:W-:Y:S01]  /*cf20*/  @!P6 IMAD.MOV R11, RZ, RZ, -R11 ;  /* 0x000000ffff0be224 */ /* 0x000fe200078e0a0b */
[----:B------:R-:W-:Y:S01]  /*cf30*/  ISETP.GE.AND P6, PT, R28, RZ, PT ;  /* 0x000000ff1c00720c */ /* 0x000fe20003fc6270 */
[----:B------:R-:W-:Y:S01]  /*cf40*/  IMAD.HI.U32 R24, R4, R26, RZ ;  /* 0x0000001a04187227 */ /* 0x000fe200078e00ff */
[----:B------:R-:W-:-:S02]  /*cf50*/  ISETP.GT.U32.AND P0, PT, R3, R23, PT ;  /* 0x000000170300720c */ /* 0x000fc40003f04070 */
[----:B------:R-:W-:Y:S01]  /*cf60*/  STL [R1+0xc34], R11 ;  /* 0x000c340b01007387 */ /* 0x000fe20000100800 */
[----:B------:R-:W-:Y:S01]  /*cf70*/  IMAD.HI.U32 R21, R4, R20, RZ ;  /* 0x0000001404157227 */ /* 0x000fe200078e00ff */
[----:B------:R-:W-:Y:S02]  /*cf80*/  IABS R29, R9 ;  /* 0x00000009001d7213 */ /* 0x000fe40000000000 */
[----:B------:R0:W-:Y:S01]  /*cf90*/  STL [R1+0xc38], R12 ;  /* 0x000c380c01007387 */ /* 0x0001e20000100800 */
[--C-:B------:R-:W-:Y:S01]  /*cfa0*/  @!P2 IMAD.IADD R22, R22, 0x1, -R3.reuse ;  /* 0x000000011616a824 */ /* 0x100fe200078e0a03 */
[----:B--2---:R-:W-:Y:S01]  /*cfb0*/  LOP3.LUT R10, R19, 0x6, RZ, 0xfc, !PT ;  /* 0x00000006130a7812 */ /* 0x004fe200078efcff */
[--C-:B------:R-:W-:Y:S01]  /*cfc0*/  @!P4 IMAD.IADD R25, R25, 0x1, -R3.reuse ;  /* 0x000000011919c824 */ /* 0x100fe200078e0a03 */
[----:B------:R1:W-:Y:S01]  /*cfd0*/  STL [R1+0xc], R0 ;  /* 0x00000c0001007387 */ /* 0x0003e20000100800 */
[----:B------:R-:W-:Y:S01]  /*cfe0*/  @!P5 IMAD.MOV R22, RZ, RZ, -R22 ;  /* 0x000000ffff16d224 */ /* 0x000fe200078e0a16 */
[----:B------:R-:W-:Y:S01]  /*cff0*/  ISETP.GE.AND P4, PT, R16, RZ, PT ;  /* 0x000000ff1000720c */ /* 0x000fe20003f86270 */
[----:B------:R-:W-:Y:S01]  /*d000*/  @!P0 IMAD.IADD R23, R23, 0x1, -R3 ;  /* 0x0000000117178824 */ /* 0x000fe200078e0a03 */
[----:B------:R-:W-:Y:S01]  /*d010*/  ISETP.GT.U32.AND P5, PT, R3, R25, PT ;  /* 0x000000190300720c */ /* 0x000fe20003fa4070 */
[----:B------:R-:W-:Y:S01]  /*d020*/  IMAD.MOV R24, RZ, RZ, -R24 ;  /* 0x000000ffff187224 */ /* 0x000fe200078e0a18 */
[----:B0-----:R-:W-:Y:S01]  /*d030*/  LOP3.LUT R12, R19, 0xe, RZ, 0xfc, !PT ;  /* 0x0000000e130c7812 */ /* 0x001fe200078efcff */
[----:B------:R-:W-:Y:S01]  /*d040*/  IMAD.MOV R21, RZ, RZ, -R21 ;  /* 0x000000ffff157224 */ /* 0x000fe200078e0a15 */
[C---:B------:R-:W-:Y:S01]  /*d050*/  ISETP.GT.U32.AND P0, PT, R3.reuse, R23, PT ;  /* 0x000000170300720c */ /* 0x040fe20003f04070 */
[C---:B------:R-:W-:Y:S01]  /*d060*/  IMAD R26, R3.reuse, R24, R26 ;  /* 0x00000018031a7224 */ /* 0x040fe200078e021a */
[----:B------:R-:W-:Y:S01]  /*d070*/  IABS R16, R12 ;  /* 0x0000000c00107213 */ /* 0x000fe20000000000 */
[----:B------:R-:W-:Y:S01]  /*d080*/  @!P6 IMAD.MOV R2, RZ, RZ, -R2 ;  /* 0x000000ffff02e224 */ /* 0x000fe200078e0a02 */
[----:B------:R-:W-:Y:S01]  /*d090*/  ISETP.GE.AND P6, PT, R18, RZ, PT ;  /* 0x000000ff1200720c */ /* 0x000fe20003fc6270 */
[C---:B------:R-:W-:Y:S01]  /*d0a0*/  IMAD R20, R3.reuse, R21, R20 ;  /* 0x0000001503147224 */ /* 0x040fe200078e0214 */
[----:B------:R-:W-:Y:S01]  /*d0b0*/  ISETP.GT.U32.AND P2, PT, R3, R26, PT ;  /* 0x0000001a0300720c */ /* 0x000fe20003f44070 */
[----:B------:R-:W-:Y:S01]  /*d0c0*/  IMAD.HI.U32 R18, R4, R27, RZ ;  /* 0x0000001b04127227 */ /* 0x000fe200078e00ff */
[----:B------:R-:W-:-:S02]  /*d0d0*/  @!P3 LOP3.LUT R2, RZ, R14, RZ, 0x33, !PT ;  /* 0x0000000eff02b212 */ /* 0x000fc400078e33ff */
[----:B------:R-:W-:Y:S01]  /*d0e0*/  ISETP.GE.AND P3, PT, R17, RZ, PT ;  /* 0x000000ff1100720c */ /* 0x000fe20003f66270 */
[--C-:B------:R-:W-:Y:S01]  /*d0f0*/  @!P5 IMAD.IADD R25, R25, 0x1, -R3.reuse ;  /* 0x000000011919d824 */ /* 0x100fe200078e0a03 */
[----:B------:R-:W-:Y:S01]  /*d100*/  ISETP.GT.U32.AND P5, PT, R3, R20, PT ;  /* 0x000000140300720c */ /* 0x000fe20003fa4070 */
[----:B------:R-:W-:Y:S01]  /*d110*/  IMAD.MOV R18, RZ, RZ, -R18 ;  /* 0x000000ffff127224 */ /* 0x000fe200078e0a12 */
[----:B------:R-:W-:Y:S01]  /*d120*/  IABS R17, R15 ;  /* 0x0000000f00117213 */ /* 0x000fe20000000000 */
[----:B------:R-:W-:Y:S01]  /*d130*/  @!P0 IMAD.IADD R23, R23, 0x1, -R3 ;  /* 0x0000000117178824 */ /* 0x000fe200078e0a03 */
[----:B------:R-:W-:Y:S01]  /*d140*/  ISETP.GE.AND P0, PT, R13, RZ, PT ;  /* 0x000000ff0d00720c */ /* 0x000fe20003f06270 */
[----:B------:R-:W-:Y:S01]  /*d150*/  IMAD R27, R3, R18, R27 ;  /* 0x00000012031b7224 */ /* 0x000fe200078e021b */
[----:B------:R-:W-:Y:S01]  /*d160*/  LOP3.LUT R18, R19, 0x12, RZ, 0xfc, !PT ;  /* 0x0000001213127812 */ /* 0x000fe200078efcff */
[----:B------:R-:W-:Y:S01]  /*d170*/  @!P1 IMAD.MOV R23, RZ, RZ, -R23 ;  /* 0x000000ffff179224 */ /* 0x000fe200078e0a17 */
[----:B------:R0:W-:Y:S01]  /*d180*/  STL [R1+0xb84], R2 ;  /* 0x000b840201007387 */ /* 0x0001e20000100800 */
[--C-:B------:R-:W-:Y:S01]  /*d190*/  @!P2 IMAD.IADD R26, R26, 0x1, -R3.reuse ;  /* 0x000000011a1aa824 */ /* 0x100fe200078e0a03 */
[C---:B------:R-:W-:Y:S01]  /*d1a0*/  ISETP.GT.U32.AND P1, PT, R3.reuse, R27, PT ;  /* 0x0000001b0300720c */ /* 0x040fe20003f24070 */
[----:B------:R-:W-:Y:S01]  /*d1b0*/  IMAD.HI.U32 R13, R4, R17, RZ ;  /* 0x00000011040d7227 */ /* 0x000fe200078e00ff */
[----:B------:R-:W-:Y:S01]  /*d1c0*/  IABS R21, R18 ;  /* 0x0000001200157213 */ /* 0x000fe20000000000 */
[----:B------:R2:W-:Y:S01]  /*d1d0*/  STL [R1+0xc3c], R22 ;  /* 0x000c3c1601007387 */ /* 0x0005e20000100800 */
[----:B------:R-:W-:Y:S01]  /*d1e0*/  ISETP.GT.U32.AND P2, PT, R3, R26, PT ;  /* 0x0000001a0300720c */ /* 0x000fe20003f44070 */
[----:B------:R-:W-:Y:S01]  /*d1f0*/  @!P5 IMAD.IADD R20, R20, 0x1, -R3 ;  /* 0x000000011414d824 */ /* 0x000fe200078e0a03 */
[C---:B-1----:R-:W-:Y:S01]  /*d200*/  LOP3.LUT R0, R19.reuse, 0xa, RZ, 0xfc, !PT ;  /* 0x0000000a13007812 */ /* 0x042fe200078efcff */
[----:B------:R-:W-:Y:S01]  /*d210*/  IMAD.MOV R13, RZ, RZ, -R13 ;  /* 0x000000ffff0d7224 */ /* 0x000fe200078e0a0d */
[----:B0-----:R-:W-:Y:S01]  /*d220*/  LOP3.LUT R2, R19, 0xc, RZ, 0xfc, !PT ;  /* 0x0000000c13027812 */ /* 0x001fe200078efcff */
[----:B------:R-:W-:Y:S01]  /*d230*/  IMAD.HI.U32 R24, R4, R21, RZ ;  /* 0x0000001504187227 */ /* 0x000fe200078e00ff */
[----:B------:R-:W-:Y:S01]  /*d240*/  ISETP.GT.U32.AND P5, PT, R3, R20, PT ;  /* 0x000000140300720c */ /* 0x000fe20003fa4070 */
[----:B------:R0:W-:Y:S01]  /*d250*/  STL [R1+0xc40], R23 ;  /* 0x000c401701007387 */ /* 0x0001e20000100800 */
[----:B------:R-:W-:Y:S01]  /*d260*/  IABS R14, R2 ;  /* 0x00000002000e7213 */ /* 0x000fe20000000000 */
[----:B------:R-:W-:Y:S01]  /*d270*/  @!P1 IMAD.IADD R27, R27, 0x1, -R3 ;  /* 0x000000011b1b9824 */ /* 0x000fe200078e0a03 */
[----:B------:R-:W-:Y:S01]  /*d280*/  LOP3.LUT R11, R19, 0x8, RZ, 0xfc, !PT ;  /* 0x00000008130b7812 */ /* 0x000fe200078efcff */
[C---:B------:R-:W-:Y:S01]  /*d290*/  IMAD R17, R3.reuse, R13, R17 ;  /* 0x0000000d03117224 */ /* 0x040fe200078e0211 */
[----:B------:R-:W-:Y:S01]  /*d2a0*/  IABS R13, R0 ;  /* 0x00000000000d7213 */ /* 0x000fe20000000000 */
[----:B------:R-:W-:Y:S01]  /*d2b0*/  IMAD.MOV R24, RZ, RZ, -R24 ;  /* 0x000000ffff187224 */ /* 0x000fe200078e0a18 */
[C---:B------:R-:W-:Y:S01]  /*d2c0*/  ISETP.GT.U32.AND P1, PT, R3.reuse, R27, PT ;  /* 0x0000001b0300720c */ /* 0x040fe20003f24070 */
[----:B------:R-:W-:Y:S01]  /*d2d0*/  @!P2 IMAD.IADD R26, R26, 0x1, -R3 ;  /* 0x000000011a1aa824 */ /* 0x000fe200078e0a03 */
[----:B------:R-:W-:Y:S01]  /*d2e0*/  ISETP.GE.AND P2, PT, R18, RZ, PT ;  /* 0x000000ff1200720c */ /* 0x000fe20003f46270 */
[C---:B------:R-:W-:Y:S01]  /*d2f0*/  IMAD R18, R3.reuse, R24, R21 ;  /* 0x0000001803127224 */ /* 0x040fe200078e0215 */
[----:B------:R-:W-:Y:S01]  /*d300*/  IABS R28, R10 ;  /* 0x0000000a001c7213 */ /* 0x000fe20000000000 */
[----:B------:R-:W-:Y:S01]  /*d310*/  @!P5 IMAD.IADD R20, R20, 0x1, -R3 ;  /* 0x000000011414d824 */ /* 0x000fe200078e0a03 */
[----:B------:R-:W-:Y:S01]  /*d320*/  ISETP.GT.U32.AND P5, PT, R3, R17, PT ;  /* 0x000000110300720c */ /* 0x000fe20003fa4070 */
[----:B------:R-:W-:Y:S01]  /*d330*/  IMAD.HI.U32 R21, R4, R14, RZ ;  /* 0x0000000e04157227 */ /* 0x000fe200078e00ff */
[----:B------:R-:W-:-:S03]  /*d340*/  LOP3.LUT R19, R19, 0x20, RZ, 0xfc, !PT ;  /* 0x0000002013137812 */ /* 0x000fc600078efcff */
        /* <DEDUP_REMOVED lines=8> */
[----:B------:R-:W-:-:S04]  /*d3d0*/  IMAD.HI.U32 R21, R4, R13, RZ ;  /* 0x0000000d04157227 */ /* 0x000fc800078e00ff */
[C---:B------:R-:W-:Y:S01]  /*d3e0*/  IMAD R16, R3.reuse, R24, R16 ;  /* 0x0000001803107224 */ /* 0x040fe200078e0210 */
[----:B------:R-:W-:Y:S01]  /*d3f0*/  IABS R24, R11 ;  /* 0x0000000b00187213 */ /* 0x000fe20000000000 */
[----:B------:R-:W-:Y:S02]  /*d400*/  IMAD.MOV R21, RZ, RZ, -R21 ;  /* 0x000000ffff157224 */ /* 0x000fe400078e0a15 */
[----:B------:R-:W-:Y:S01]  /*d410*/  @!P1 IMAD.IADD R18, R18, 0x1, -R3 ;  /* 0x0000000112129824 */ /* 0x000fe200078e0a03 */
[C---:B------:R-:W-:Y:S01]  /*d420*/  ISETP.GT.U32.AND P1, PT, R3.reuse, R16, PT ;  /* 0x000000100300720c */ /* 0x040fe20003f24070 */
[C---:B------:R-:W-:Y:S02]  /*d430*/  IMAD R13, R3.reuse, R21, R13 ;  /* 0x00000015030d7224 */ /* 0x040fe400078e020d */
[----:B------:R-:W-:Y:S01]  /*d440*/  @!P5 IMAD.IADD R14, R14, 0x1, -R3 ;  /* 0x000000010e0ed824 */ /* 0x000fe200078e0a03 */
[----:B------:R-:W-:Y:S01]  /*d450*/  ISETP.GT.U32.AND P5, PT, R3, R18, PT ;  /* 0x000000120300720c */ /* 0x000fe20003fa4070 */
[----:B------:R-:W-:-:S02]  /*d460*/  IMAD.MOV.U32 R21, RZ, RZ, R29 ;  /* 0x000000ffff157224 */ /* 0x000fc400078e001d */
[----:B------:R-:W-:-:S04]  /*d470*/  IMAD.HI.U32 R29, R4, R24, RZ ;  /* 0x00000018041d7227 */ /* 0x000fc800078e00ff */
[----:B------:R-:W-:Y:S02]  /*d480*/  IMAD.MOV R29, RZ, RZ, -R29 ;  /* 0x000000ffff1d7224 */ /* 0x000fe400078e0a1d */
[----:B------:R-:W-:-:S04]  /*d490*/  IMAD.HI.U32 R5, R4, R21, RZ ;  /* 0x0000001504057227 */ /* 0x000fc800078e00ff */
[C---:B------:R-:W-:Y:S01]  /*d4a0*/  IMAD R24, R3.reuse, R29, R24 ;  /* 0x0000001d03187224 */ /* 0x040fe200078e0218 */
[----:B------:R-:W-:Y:S01]  /*d4b0*/  IABS R29, R19 ;  /* 0x00000013001d7213 */ /* 0x000fe20000000000 */
[----:B------:R-:W-:Y:S02]  /*d4c0*/  @!P5 IMAD.IADD R18, R18, 0x1, -R3 ;  /* 0x000000011212d824 */ /* 0x000fe400078e0a03 */
[----:B------:R-:W-:Y:S01]  /*d4d0*/  IMAD.MOV R5, RZ, RZ, -R5 ;  /* 0x000000ffff057224 */ /* 0x000fe200078e0a05 */
[----:B------:R-:W-:Y:S01]  /*d4e0*/  ISETP.GT.U32.AND P5, PT, R3, R24, PT ;  /* 0x000000180300720c */ /* 0x000fe20003fa4070 */
[----:B------:R-:W-:Y:S01]  /*d4f0*/  @!P1 IMAD.IADD R16, R16, 0x1, -R3 ;  /* 0x0000000110109824 */ /* 0x000fe200078e0a03 */
[----:B------:R-:W-:Y:S01]  /*d500*/  ISETP.GE.AND P1, PT, R19, RZ, PT ;  /* 0x000000ff1300720c */ /* 0x000fe20003f26270 */
[----:B------:R-:W-:Y:S02]  /*d510*/  @!P6 IMAD.MOV R25, RZ, RZ, -R25 ;  /* 0x000000ffff19e224 */ /* 0x000fe400078e0a19 */
[C---:B------:R-:W-:Y:S01]  /*d520*/  IMAD R21, R3.reuse, R5, R21 ;  /* 0x0000000503157224 */ /* 0x040fe200078e0215 */
[C---:B------:R-:W-:Y:S01]  /*d530*/  ISETP.GT.U32.AND P6, PT, R3.reuse, R16, PT ;  /* 0x000000100300720c */ /* 0x040fe20003fc4070 */
[----:B------:R-:W1:Y:S01]  /*d540*/  S2R R5, SR_TID.X ;  /* 0x0000000000057919 */ /* 0x000e620000002100 */
[----:B------:R-:W-:Y:S01]  /*d550*/  @!P4 IMAD.MOV R20, RZ, RZ, -R20 ;  /* 0x000000ffff14c224 */ /* 0x000fe200078e0a14 */
[C---:B------:R-:W-:Y:S01]  /*d560*/  ISETP.GT.U32.AND P4, PT, R3.reuse, R13, PT ;  /* 0x0000000d0300720c */ /* 0x040fe20003f84070 */
[----:B------:R-:W-:Y:S01]  /*d570*/  @!P0 IMAD.MOV R27, RZ, RZ, -R27 ;  /* 0x000000ffff1b8224 */ /* 0x000fe200078e0a1b */
[C---:B------:R-:W-:Y:S01]  /*d580*/  ISETP.GT.U32.AND P0, PT, R3.reuse, R14, PT ;  /* 0x0000000e0300720c */ /* 0x040fe20003f04070 */
[----:B--2---:R-:W-:Y:S01]  /*d590*/  IMAD.HI.U32 R22, R4, R28, RZ ;  /* 0x0000001c04167227 */ /* 0x004fe200078e00ff */
[----:B------:R-:W-:Y:S03]  /*d5a0*/  STL [R1+0xc44], R25 ;  /* 0x000c441901007387 */ /* 0x000fe60000100800 */
[--C-:B------:R-:W-:Y:S01]  /*d5b0*/  @!P5 IMAD.IADD R24, R24, 0x1, -R3.reuse ;  /* 0x000000011818d824 */ /* 0x100fe200078e0a03 */
[----:B------:R-:W-:Y:S01]  /*d5c0*/  ISETP.GE.AND P5, PT, R12, RZ, PT ;  /* 0x000000ff0c00720c */ /* 0x000fe20003fa6270 */
[----:B------:R-:W-:Y:S01]  /*d5d0*/  @!P3 IMAD.MOV R26, RZ, RZ, -R26 ;  /* 0x000000ffff1ab224 */ /* 0x000fe200078e0a1a */
[----:B------:R-:W2:Y:S01]  /*d5e0*/  S2R R12, SR_TID.X ;  /* 0x00000000000c7919 */ /* 0x000ea20000002100 */
[--C-:B------:R-:W-:Y:S01]  /*d5f0*/  @!P6 IMAD.IADD R16, R16, 0x1, -R3.reuse ;  /* 0x000000011010e824 */ /* 0x100fe200078e0a03 */
[----:B------:R-:W-:Y:S01]  /*d600*/  ISETP.GT.U32.AND P6, PT, R3, R21, PT ;  /* 0x000000150300720c */ /* 0x000fe20003fc4070 */
[--C-:B------:R-:W-:Y:S01]  /*d610*/  @!P4 IMAD.IADD R13, R13, 0x1, -R3.reuse ;  /* 0x000000010d0dc824 */ /* 0x100fe200078e0a03 */
[----:B------:R-:W-:Y:S01]  /*d620*/  ISETP.GT.U32.AND P3, PT, R3, R17, PT ;  /* 0x000000110300720c */ /* 0x000fe20003f64070 */
[----:B0-----:R-:W-:Y:S01]  /*d630*/  IMAD.MOV R23, RZ, RZ, -R22 ;  /* 0x000000ffff177224 */ /* 0x001fe200078e0a16 */
[----:B------:R-:W-:Y:S01]  /*d640*/  IABS R22, R6 ;  /* 0x0000000600167213 */ /* 0x000fe20000000000 */
[----:B------:R-:W-:Y:S01]  /*d650*/  @!P0 IMAD.IADD R14, R14, 0x1, -R3 ;  /* 0x000000010e0e8824 */ /* 0x000fe200078e0a03 */
[----:B------:R-:W-:Y:S01]  /*d660*/  ISETP.GE.AND P0, PT, R15, RZ, PT ;  /* 0x000000ff0f00720c */ /* 0x000fe20003f06270 */
[----:B------:R-:W-:Y:S01]  /*d670*/  @!P2 IMAD.MOV R18, RZ, RZ, -R18 ;  /* 0x000000ffff12a224 */ /* 0x000fe200078e0a12 */
[----:B------:R-:W-:Y:S01]  /*d680*/  ISETP.GT.U32.AND P2, PT, R3, R13, PT ;  /* 0x0000000d0300720c */ /* 0x000fe20003f44070 */
[----:B------:R-:W-:Y:S01]  /*d690*/  STL [R1+0xc48], R26 ;  /* 0x000c481a01007387 */ /* 0x000fe20000100800 */
[----:B------:R-:W-:-:S03]  /*d6a0*/  IMAD.HI.U32 R19, R4, R22, RZ ;  /* 0x0000001604137227 */ /* 0x000fc600078e00ff */
[----:B------:R-:W-:Y:S01]  /*d6b0*/  STL [R1+0xc4c], R27 ;  /* 0x000c4c1b01007387 */ /* 0x000fe20000100800 */
[--C-:B------:R-:W-:Y:S01]  /*d6c0*/  @!P6 IMAD.IADD R21, R21, 0x1, -R3.reuse ;  /* 0x000000011515e824 */ /* 0x100fe200078e0a03 */
[----:B------:R-:W-:Y:S01]  /*d6d0*/  ISETP.GE.AND P6, PT, R2, RZ, PT ;  /* 0x000000ff0200720c */ /* 0x000fe20003fc6270 */
[----:B------:R-:W-:Y:S01]  /*d6e0*/  IMAD.HI.U32 R4, R4, R29, RZ ;  /* 0x0000001d04047227 */ /* 0x000fe200078e00ff */
[----:B------:R1:W-:Y:S03]  /*d6f0*/  STL [R1+0xc50], R20 ;  /* 0x000c501401007387 */ /* 0x0003e60000100800 */
[----:B------:R-:W-:Y:S01]  /*d700*/  @!P3 IMAD.IADD R17, R17, 0x1, -R3 ;  /* 0x000000011111b824 */ /* 0x000fe200078e0a03 */
[----:B------:R-:W3:Y:S01]  /*d710*/  LDL.LU R15, [R1+0xc94] ;  /* 0x000c9400010f7983 */ /* 0x000ee20000300800 */
[----:B------:R-:W-:Y:S02]  /*d720*/  IMAD.MOV R4, RZ, RZ, -R4 ;  /* 0x000000ffff047224 */ /* 0x000fe400078e0a04 */
[----:B------:R-:W-:-:S02]  /*d730*/  @!P5 IMAD.MOV R16, RZ, RZ, -R16 ;  /* 0x000000ffff10d224 */ /* 0x000fc400078e0a10 */
[----:B------:R-:W-:Y:S01]  /*d740*/  @!P2 IMAD.IADD R13, R13, 0x1, -R3 ;  /* 0x000000010d0da824 */ /* 0x000fe200078e0a03 */
[----:B-1----:R-:W-:Y:S01]  /*d750*/  SHF.R.S32.HI R20, RZ, 0x2, R5 ;  /* 0x00000002ff147819 */ /* 0x002fe20000011405 */
[----:B------:R-:W-:Y:S02]  /*d760*/  @!P0 IMAD.MOV R17, RZ, RZ, -R17 ;  /* 0x000000ffff118224 */ /* 0x000fe400078e0a11 */
[----:B--2---:R-:W-:Y:S01]  /*d770*/  IMAD.SHL.U32 R12, R12, 0x20, RZ ;  /* 0x000000200c0c7824 */ /* 0x004fe200078e00ff */
[----:B------:R-:W-:Y:S01]  /*d780*/  SGXT R20, R20, 0x1 ;  /* 0x000000011414781a */ /* 0x000fe20000000200 */
[----:B------:R-:W-:Y:S01]  /*d790*/  IMAD R29, R3, R4, R29 ;  /* 0x00000004031d7224 */ /* 0x000fe200078e021d */
[----:B------:R-:W-:Y:S01]  /*d7a0*/  ISETP.GE.AND P2, PT, R0, RZ, PT ;  /* 0x000000ff0000720c */ /* 0x000fe20003f46270 */
[----:B------:R-:W-:Y:S01]  /*d7b0*/  @!P6 IMAD.MOV R14, RZ, RZ, -R14 ;  /* 0x000000ffff0ee224 */ /* 0x000fe200078e0a0e */
[----:B------:R-:W-:Y:S01]  /*d7c0*/  LOP3.LUT R4, R20, 0x90, RZ, 0xc0, !PT ;  /* 0x0000009014047812 */ /* 0x000fe200078ec0ff */
[----:B------:R-:W-:Y:S01]  /*d7d0*/  IMAD.SHL.U32 R0, R5, 0x10, RZ ;  /* 0x0000001005007824 */ /* 0x000fe200078e00ff */
[----:B------:R-:W-:Y:S01]  /*d7e0*/  STL [R1+0xc54], R18 ;  /* 0x000c541201007387 */ /* 0x000fe20000100800 */
[----:B------:R-:W-:Y:S01]  /*d7f0*/  IMAD R28, R3, R23, R28 ;  /* 0x00000017031c7224 */ /* 0x000fe200078e021c */
[----:B------:R-:W-:Y:S01]  /*d800*/  LOP3.LUT R4, R4, 0x60, R12, 0xf8, !PT ;  /* 0x0000006004047812 */ /* 0x000fe200078ef80c */
[----:B------:R-:W-:Y:S01]  /*d810*/  IMAD.MOV R19, RZ, RZ, -R19 ;  /* 0x000000ffff137224 */ /* 0x000fe200078e0a13 */
[----:B------:R-:W-:Y:S01]  /*d820*/  STL [R1+0xc58], R17 ;  /* 0x000c581101007387 */ /* 0x000fe20000100800 */
[----:B------:R-:W-:-:S02]  /*d830*/  LOP3.LUT R2, R0, 0x100, RZ, 0xc0, !PT ;  /* 0x0000010000027812 */ /* 0x000fc400078ec0ff */
[C---:B------:R-:W-:Y:S01]  /*d840*/  ISETP.GT.U32.AND P3, PT, R3.reuse, R28, PT ;  /* 0x0000001c0300720c */ /* 0x040fe20003f64070 */
[----:B------:R-:W-:Y:S01]  /*d850*/  STL [R1+0xc5c], R16 ;  /* 0x000c5c1001007387 */ /* 0x000fe20000100800 */
[C---:B------:R-:W-:Y:S01]  /*d860*/  IMAD R19, R3.reuse, R19, R22 ;  /* 0x0000001303137224 */ /* 0x040fe200078e0216 */
[----:B------:R-:W0:Y:S02]  /*d870*/  S2R R12, SR_TID.X ;  /* 0x00000000000c7919 */ /* 0x000e240000002100 */
[----:B------:R-:W-:Y:S04]  /*d880*/  STL [R1+0xc60], R14 ;  /* 0x000c600e01007387 */ /* 0x000fe80000100800 */
[----:B------:R1:W-:Y:S02]  /*d890*/  STL [R1+0xb2c], R0 ;  /* 0x000b2c0001007387 */ /* 0x0003e40000100800 */
[----:B-1----:R-:W1:Y:S02]  /*d8a0*/  S2R R0, SR_TID.X ;  /* 0x0000000000007919 */ /* 0x002e640000002100 */
[----:B------:R-:W-:Y:S01]  /*d8b0*/  @!P3 IMAD.IADD R28, R28, 0x1, -R3 ;  /* 0x000000011c1cb824 */ /* 0x000fe200078e0a03 */
[----:B------:R-:W-:-:S02]  /*d8c0*/  ISETP.GT.U32.AND P4, PT, R3, R19, PT ;  /* 0x000000130300720c */ /* 0x000fc40003f84070 */
[C---:B------:R-:W-:Y:S02]  /*d8d0*/  ISETP.GT.U32.AND P3, PT, R3.reuse, R29, PT ;  /* 0x0000001d0300720c */ /* 0x040fe40003f64070 */
[----:B------:R-:W-:Y:S01]  /*d8e0*/  ISETP.GT.U32.AND P0, PT, R3, R28, PT ;  /* 0x0000001c0300720c */ /* 0x000fe20003f04070 */
[----:B0-----:R-:W-:-:S08]  /*d8f0*/  IMAD.SHL.U32 R12, R12, 0x2, RZ ;  /* 0x000000020c0c7824 */ /* 0x001fd000078e00ff */
[--C-:B------:R-:W-:Y:S02]  /*d900*/  @!P4 IMAD.IADD R19, R19, 0x1, -R3.reuse ;  /* 0x000000011313c824 */ /* 0x100fe400078e0a03 */
[----:B------:R-:W-:Y:S01]  /*d910*/  @!P3 IMAD.IADD R29, R29, 0x1, -R3 ;  /* 0x000000011d1db824 */ /* 0x000fe200078e0a03 */
[----:B------:R-:W-:Y:S02]  /*d920*/  LOP3.LUT R4, R4, 0x10, R12, 0x78, !PT ;  /* 0x0000001004047812 */ /* 0x000fe400078e780c */
[C---:B------:R-:W-:Y:S02]  /*d930*/  ISETP.GT.U32.AND P4, PT, R3.reuse, R24, PT ;  /* 0x000000180300720c */ /* 0x040fe40003f84070 */
[C---:B------:R-:W-:Y:S02]  /*d940*/  ISETP.GT.U32.AND P3, PT, R3.reuse, R21, PT ;  /* 0x000000150300720c */ /* 0x040fe40003f64070 */
[----:B------:R-:W-:Y:S02]  /*d950*/  ISETP.GT.U32.AND P6, PT, R3, R19, PT ;  /* 0x000000130300720c */ /* 0x000fe40003fc4070 */
[----:B-1----:R-:W-:-:S02]  /*d960*/  SHF.R.U32.HI R0, RZ, 0x4, R0 ;  /* 0x00000004ff007819 */ /* 0x002fc40000011600 */
[----:B------:R-:W-:Y:S02]  /*d970*/  ISETP.GT.U32.AND P5, PT, R3, R29, PT ;  /* 0x0000001d0300720c */ /* 0x000fe40003fa4070 */
[----:B------:R-:W-:Y:S02]  /*d980*/  SGXT.U32 R0, R0, 0x3 ;  /* 0x000000030000781a */ /* 0x000fe40000000000 */
[----:B------:R-:W-:Y:S02]  /*d990*/  IADD3 R2, R4, UR5, R2 ;  /* 0x0000000504027c10 */ /* 0x000fe4000fffe002 */
[----:B------:R-:W-:Y:S02]  /*d9a0*/  LOP3.LUT R0, R0, 0x30, RZ, 0xfc, !PT ;  /* 0x0000003000007812 */ /* 0x000fe400078efcff */
[----:B------:R-:W-:Y:S01]  /*d9b0*/  LOP3.LUT R5, R5, 0x3f, RZ, 0xc0, !PT ;  /* 0x0000003f05057812 */ /* 0x000fe200078ec0ff */
[----:B------:R0:W-:Y:S01]  /*d9c0*/  STL [R1+0x2a4], R2 ;  /* 0x0002a40201007387 */ /* 0x0001e20000100800 */
[----:B------:R-:W-:-:S03]  /*d9d0*/  @!P2 IMAD.MOV R13, RZ, RZ, -R13 ;  /* 0x000000ffff0da224 */ /* 0x000fc600078e0a0d */
[----:B------:R-:W-:Y:S02]  /*d9e0*/  IMAD R4, R5, UR7, RZ ;  /* 0x0000000705047c24 */ /* 0x000fe4000f8e02ff */
[----:B0-----:R-:W-:Y:S02]  /*d9f0*/  IMAD R2, R0, UR6, RZ ;  /* 0x0000000600027c24 */ /* 0x001fe4000f8e02ff */
[----:B------:R-:W-:Y:S02]  /*da00*/  IMAD R0, RZ, RZ, -UR6 ;  /* 0x80000006ff007e24 */ /* 0x000fe4000f8e02ff */
[--C-:B------:R-:W-:Y:S02]  /*da10*/  @!P4 IMAD.IADD R24, R24, 0x1, -R3.reuse ;  /* 0x000000011818c824 */ /* 0x100fe400078e0a03 */
[----:B------:R-:W-:Y:S02]  /*da20*/  IMAD R2, R0, 0x8, R2 ;  /* 0x0000000800027824 */ /* 0x000fe400078e0202 */
[----:B------:R-:W-:-:S02]  /*da30*/  @!P0 IMAD.IADD R28, R28, 0x1, -R3 ;  /* 0x000000011c1c8824 */ /* 0x000fc400078e0a03 */
[--C-:B------:R-:W-:Y:S02]  /*da40*/  @!P3 IMAD.IADD R21, R21, 0x1, -R3.reuse ;  /* 0x000000011515b824 */ /* 0x100fe400078e0a03 */
[--C-:B------:R-:W-:Y:S02]  /*da50*/  @!P6 IMAD.IADD R19, R19, 0x1, -R3.reuse ;  /* 0x000000011313e824 */ /* 0x100fe400078e0a03 */
[----:B------:R-:W-:Y:S01]  /*da60*/  @!P5 IMAD.IADD R29, R29, 0x1, -R3 ;  /* 0x000000011d1dd824 */ /* 0x000fe200078e0a03 */
[----:B------:R-:W-:Y:S01]  /*da70*/  LEA R3, P5, R4, UR8, 0x1 ;  /* 0x0000000804037c11 */ /* 0x000fe2000f8a08ff */
[----:B------:R-:W-:Y:S01]  /*da80*/  STL [R1+0xc64], R13 ;  /* 0x000c640d01007387 */ /* 0x000fe20000100800 */
[----:B------:R-:W-:Y:S02]  /*da90*/  ISETP.GE.AND P4, PT, R11, RZ, PT ;  /* 0x000000ff0b00720c */ /* 0x000fe40003f86270 */
[----:B------:R-:W-:Y:S01]  /*daa0*/  ISETP.GE.AND P0, PT, R10, RZ, PT ;  /* 0x000000ff0a00720c */ /* 0x000fe20003f06270 */
[----:B------:R0:W-:Y:S01]  /*dab0*/  STL [R1+0xb04], R2 ;  /* 0x000b040201007387 */ /* 0x0001e20000100800 */
[----:B------:R-:W-:-:S02]  /*dac0*/  ISETP.GE.AND P3, PT, R9, RZ, PT ;  /* 0x000000ff0900720c */ /* 0x000fc40003f66270 */
[----:B------:R-:W-:Y:S01]  /*dad0*/  ISETP.GE.AND P6, PT, R6, RZ, PT ;  /* 0x000000ff0600720c */ /* 0x000fe20003fc6270 */
[----:B------:R-:W-:Y:S01]  /*dae0*/  STL [R1+0xc68], R4 ;  /* 0x000c680401007387 */ /* 0x000fe20000100800 */
[----:B------:R-:W-:Y:S01]  /*daf0*/  @!P1 IMAD.MOV R29, RZ, RZ, -R29 ;  /* 0x000000ffff1d9224 */ /* 0x000fe200078e0a1d */
[----:B------:R-:W-:Y:S02]  /*db00*/  ULDC UR8, c[0x0][0x234] ;  /* 0x00008d0000087ab9 */ /* 0x000fe40000000800 */
[----:B------:R-:W-:Y:S01]  /*db10*/  STL [R1+0xb80], R3 ;  /* 0x000b800301007387 */ /* 0x000fe20000100800 */
[----:B0-----:R-:W-:-:S03]  /*db20*/  IMAD R2, R0, 0x8, R2 ;  /* 0x0000000800027824 */ /* 0x001fc600078e0202 */
[----:B------:R-:W2:Y:S04]  /*db30*/  LDL.LU R14, [R1+0x70] ;  /* 0x00007000010e7983 */ /* 0x000ea80000300800 */
[----:B------:R-:W4:Y:S04]  /*db40*/  LDL.LU R16, [R1+0x94] ;  /* 0x0000940001107983 */ /* 0x000f280000300800 */
[----:B------:R0:W-:Y:S04]  /*db50*/  STL [R1+0xb08], R2 ;  /* 0x000b080201007387 */ /* 0x0001e80000100800 */
[----:B------:R-:W5:Y:S04]  /*db60*/  LDL.LU R12, [R1+0x9c] ;  /* 0x00009c00010c7983 */ /* 0x000f680000300800 */
        /* <DEDUP_REMOVED lines=11> */
[----:B0-----:R-:W5:Y:S04]  /*dc20*/  LDL.LU R2, [R1+0x120] ;  /* 0x0001200001027983 */ /* 0x001f680000300800 */
[----:B------:R-:W5:Y:S04]  /*dc30*/  LDL.LU R6, [R1+0x128] ;  /* 0x0001280001067983 */ /* 0x000f680000300800 */
[----:B------:R-:W5:Y:S01]  /*dc40*/  LDL.LU R5, [R1+0x12c] ;  /* 0x00012c0001057983 */ /* 0x000f620000300800 */
[----:B------:R-:W-:-:S02]  /*dc50*/  @!P4 IMAD.MOV R24, RZ, RZ, -R24 ;  /* 0x000000ffff18c224 */ /* 0x000fc400078e0a18 */
[----:B------:R-:W-:Y:S02]  /*dc60*/  @!P0 IMAD.MOV R28, RZ, RZ, -R28 ;  /* 0x000000ffff1c8224 */ /* 0x000fe400078e0a1c */
[----:B------:R-:W-:Y:S01]  /*dc70*/  @!P3 IMAD.MOV R21, RZ, RZ, -R21 ;  /* 0x000000ffff15b224 */ /* 0x000fe200078e0a15 */
[----:B------:R2:W-:Y:S01]  /*dc80*/  STL [R1+0xc6c], R0 ;  /* 0x000c6c0001007387 */ /* 0x0005e20000100800 */
[----:B------:R-:W-:-:S03]  /*dc90*/  @!P6 IMAD.MOV R19, RZ, RZ, -R19 ;  /* 0x000000ffff13e224 */ /* 0x000fc600078e0a13 */
[----:B------:R-:W-:Y:S04]  /*dca0*/  STL [R1+0xc70], R24 ;  /* 0x000c701801007387 */ /* 0x000fe80000100800 */
[----:B------:R-:W-:Y:S04]  /*dcb0*/  STL [R1+0xc74], R28 ;  /* 0x000c741c01007387 */ /* 0x000fe80000100800 */
[----:B------:R-:W-:Y:S04]  /*dcc0*/  STL [R1+0xc78], R21 ;  /* 0x000c781501007387 */ /* 0x000fe80000100800 */
[----:B------:R-:W-:Y:S04]  /*dcd0*/  STL [R1+0xc7c], R19 ;  /* 0x000c7c1301007387 */ /* 0x000fe80000100800 */
[----:B------:R-:W-:Y:S01]  /*dce0*/  STL [R1+0xc80], R29 ;  /* 0x000c801d01007387 */ /* 0x000fe20000100800 */
[----:B---3--:R-:W-:-:S02]  /*dcf0*/  ISETP.NE.AND P2, PT, R15, RZ, PT ;  /* 0x000000ff0f00720c */ /* 0x008fc40003f45270 */
[----:B------:R-:W-:-:S04]  /*dd00*/  LOP3.LUT R15, RZ, R15, RZ, 0x33, !PT ;  /* 0x0000000fff0f7212 */ /* 0x000fc800078e33ff */
[C---:B--2---:R-:W-:Y:S02]  /*dd10*/  SEL R0, R15.reuse, R14, !P2 ;  /* 0x0000000e0f007207 */ /* 0x044fe40005000000 */
[----:B----4-:R-:W-:-:S03]  /*dd20*/  SEL R4, R15, R16, !P2 ;  /* 0x000000100f047207 */ /* 0x010fc60005000000 */
[----:B------:R0:W-:Y:S04]  /*dd30*/  STL [R1+0x70], R0 ;  /* 0x0000700001007387 */ /* 0x0001e80000100800 */
[----:B------:R1:W-:Y:S01]  /*dd40*/  STL [R1+0x94], R4 ;  /* 0x0000940401007387 */ /* 0x0003e20000100800 */
[----:B-----5:R-:W-:-:S03]  /*dd50*/  SEL R3, R15, R12, !P2 ;  /* 0x0000000c0f037207 */ /* 0x020fc60005000000 */
[----:B------:R-:W2:Y:S01]  /*dd60*/  LDL.LU R12, [R1+0x130] ;  /* 0x00013000010c7983 */ /* 0x000ea20000300800 */
[----:B0-----:R-:W-:-:S03]  /*dd70*/  SEL R0, R15, R11, !P2 ;  /* 0x0000000b0f007207 */ /* 0x001fc60005000000 */
[----:B------:R0:W-:Y:S04]  /*dd80*/  STL [R1+0x9c], R3 ;  /* 0x00009c0301007387 */ /* 0x0001e80000100800 */
[----:B------:R-:W3:Y:S01]  /*dd90*/  LDL.LU R11, [R1+0x134] ;  /* 0x00013400010b7983 */ /* 0x000ee20000300800 */
[----:B-1----:R-:W-:-:S03]  /*dda0*/  SEL R4, R15, R18, !P2 ;  /* 0x000000120f047207 */ /* 0x002fc60005000000 */
[----:B------:R1:W-:Y:S01]  /*ddb0*/  STL [R1+0xa0], R0 ;  /* 0x0000a00001007387 */ /* 0x0003e20000100800 */
[C---:B0-----:R-:W-:Y:S02]  /*ddc0*/  SEL R3, R15.reuse, R20, !P2 ;  /* 0x000000140f037207 */ /* 0x041fe40005000000 */
[----:B-1----:R-:W-:-:S05]  /*ddd0*/  SEL R0, R15, R17, !P2 ;  /* 0x000000110f007207 */ /* 0x002fca0005000000 */
[----:B------:R0:W-:Y:S04]  /*dde0*/  STL [R1+0xb8], R0 ;  /* 0x0000b80001007387 */ /* 0x0001e80000100800 */
[----:B------:R1:W-:Y:S04]  /*ddf0*/  STL [R1+0xbc], R4 ;  /* 0x0000bc0401007387 */ /* 0x0003e80000100800 */
[----:B------:R4:W-:Y:S01]  /*de00*/  STL [R1+0xc0], R3 ;  /* 0x0000c00301007387 */ /* 0x0009e20000100800 */
[C---:B0-----:R-:W-:Y:S02]  /*de10*/  SEL R0, R15.reuse, R27, !P2 ;  /* 0x0000001b0f007207 */ /* 0x041fe40005000000 */
[----:B-1----:R-:W-:-:S03]  /*de20*/  SEL R4, R15, R26, !P2 ;  /* 0x0000001a0f047207 */ /* 0x002fc60005000000 */
[----:B------:R0:W-:Y:S01]  /*de30*/  STL [R1+0xf4], R0 ;  /* 0x0000f40001007387 */ /* 0x0001e20000100800 */
[----:B----4-:R-:W-:-:S03]  /*de40*/  SEL R3, R15, R25, !P2 ;  /* 0x000000190f037207 */ /* 0x010fc60005000000 */
[----:B------:R1:W-:Y:S04]  /*de50*/  STL [R1+0xf8], R4 ;  /* 0x0000f80401007387 */ /* 0x0003e80000100800 */
[----:B------:R4:W-:Y:S01]  /*de60*/  STL [R1+0xfc], R3 ;  /* 0x0000fc0301007387 */ /* 0x0009e20000100800 */
[C---:B0-----:R-:W-:Y:S02]  /*de70*/  SEL R0, R15.reuse, R23, !P2 ;  /* 0x000000170f007207 */ /* 0x041fe40005000000 */
[----:B-1----:R-:W-:-:S03]  /*de80*/  SEL R4, R15, R22, !P2 ;  /* 0x000000160f047207 */ /* 0x002fc60005000000 */
[----:B------:R0:W-:Y:S01]  /*de90*/  STL [R1+0x100], R0 ;  /* 0x0001000001007387 */ /* 0x0001e20000100800 */
[----:B----4-:R-:W-:-:S03]  /*dea0*/  SEL R3, R15, R10, !P2 ;  /* 0x0000000a0f037207 */ /* 0x010fc60005000000 */
[----:B------:R-:W-:Y:S04]  /*deb0*/  STL [R1+0x104], R4 ;  /* 0x0001040401007387 */ /* 0x000fe80000100800 */
[----:B------:R-:W4:Y:S01]  /*dec0*/  LDL.LU R29, [R1+0x138] ;  /* 0x00013800011d7983 */ /* 0x000f220000300800 */
[----:B0-----:R-:W-:-:S03]  /*ded0*/  SEL R0, R15, R9, !P2 ;  /* 0x000000090f007207 */ /* 0x001fc60005000000 */
[----:B------:R0:W-:Y:S04]  /*dee0*/  STL [R1+0x108], R3 ;  /* 0x0001080301007387 */ /* 0x0001e80000100800 */
[----:B------:R-:W5:Y:S04]  /*def0*/  LDL.LU R19, [R1+0x13c] ;  /* 0x00013c0001137983 */ /* 0x000f680000300800 */
[----:B------:R1:W-:Y:S04]  /*df00*/  STL [R1+0x11c], R0 ;  /* 0x00011c0001007387 */ /* 0x0003e80000100800 */
[----:B------:R-:W5:Y:S04]  /*df10*/  LDL.LU R21, [R1+0x140] ;  /* 0x0001400001157983 */ /* 0x000f680000300800 */
[----:B------:R-:W5:Y:S04]  /*df20*/  LDL.LU R28, [R1+0x144] ;  /* 0x00014400011c7983 */ /* 0x000f680000300800 */
[----:B------:R-:W5:Y:S04]  /*df30*/  LDL.LU R22, [R1+0x148] ;  /* 0x0001480001167983 */ /* 0x000f680000300800 */
[----:B------:R-:W5:Y:S01]  /*df40*/  LDL.LU R10, [R1+0x14c] ;  /* 0x00014c00010a7983 */ /* 0x000f620000300800 */
[----:B0-----:R-:W-:-:S03]  /*df50*/  SEL R3, R15, R2, !P2 ;  /* 0x000000020f037207 */ /* 0x001fc60005000000 */
[----:B------:R-:W5:Y:S01]  /*df60*/  LDL.LU R9, [R1+0x150] ;  /* 0x0001500001097983 */ /* 0x000f620000300800 */
[C---:B-1----:R-:W-:Y:S02]  /*df70*/  SEL R0, R15.reuse, R6, !P2 ;  /* 0x000000060f007207 */ /* 0x042fe40005000000 */
[C---:B------:R-:W-:Y:S01]  /*df80*/  SEL R2, R15.reuse, R5, !P2 ;  /* 0x000000050f027207 */ /* 0x040fe20005000000 */
[----:B------:R-:W-:Y:S04]  /*df90*/  STL [R1+0x120], R3 ;  /* 0x0001200301007387 */ /* 0x000fe80000100800 */
[----:B------:R-:W5:Y:S04]  /*dfa0*/  LDL.LU R24, [R1+0x154] ;  /* 0x0001540001187983 */ /* 0x000f680000300800 */
[----:B------:R0:W-:Y:S04]  /*dfb0*/  STL [R1+0x128], R0 ;  /* 0x0001280001007387 */ /* 0x0001e80000100800 */
[----:B0-----:R-:W5:Y:S04]  /*dfc0*/  LDL.LU R0, [R1+0x158] ;  /* 0x0001580001007983 */ /* 0x001f680000300800 */
        /* <DEDUP_REMOVED lines=8> */
[----:B------:R-:W5:Y:S01]  /*e050*/  LDL.LU R17, [R1+0x1b0] ;  /* 0x0001b00001117983 */ /* 0x000f620000300800 */
[----:B--2---:R-:W-:-:S05]  /*e060*/  SEL R12, R15, R12, !P2 ;  /* 0x0000000c0f0c7207 */ /* 0x004fca0005000000 */
[----:B------:R-:W-:Y:S01]  /*e070*/  STL [R1+0x130], R12 ;  /* 0x0001300c01007387 */ /* 0x000fe20000100800 */
[----:B---3--:R-:W-:-:S03]  /*e080*/  SEL R2, R15, R11, !P2 ;  /* 0x0000000b0f027207 */ /* 0x008fc60005000000 */
[----:B------:R-:W2:Y:S04]  /*e090*/  LDL.LU R18, [R1+0x1b8] ;  /* 0x0001b80001127983 */ /* 0x000ea80000300800 */
[----:B------:R0:W-:Y:S04]  /*e0a0*/  STL [R1+0x134], R2 ;  /* 0x0001340201007387 */ /* 0x0001e80000100800 */
[----:B------:R-:W3:Y:S04]  /*e0b0*/  LDL.LU R20, [R1+0x1bc] ;  /* 0x0001bc0001147983 */ /* 0x000ee80000300800 */
[----:B------:R-:W3:Y:S04]  /*e0c0*/  LDL.LU R27, [R1+0x1c0] ;  /* 0x0001c000011b7983 */ /* 0x000ee80000300800 */
[----:B------:R-:W3:Y:S04]  /*e0d0*/  LDL.LU R26, [R1+0x1c4] ;  /* 0x0001c400011a7983 */ /* 0x000ee80000300800 */
[----:B------:R-:W3:Y:S04]  /*e0e0*/  LDL.LU R25, [R1+0x1c8] ;  /* 0x0001c80001197983 */ /* 0x000ee80000300800 */
[----:B------:R-:W3:Y:S04]  /*e0f0*/  LDL.LU R23, [R1+0x1cc] ;  /* 0x0001cc0001177983 */ /* 0x000ee80000300800 */
[----:B0-----:R-:W3:Y:S04]  /*e100*/  LDL.LU R2, [R1+0x1d0] ;  /* 0x0001d00001027983 */ /* 0x001ee80000300800 */
[----:B------:R-:W3:Y:S04]  /*e110*/  LDL.LU R12, [R1+0x1d4] ;  /* 0x0001d400010c7983 */ /* 0x000ee80000300800 */
[----:B------:R-:W3:Y:S01]  /*e120*/  LDL.LU R11, [R1+0x1dc] ;  /* 0x0001dc00010b7983 */ /* 0x000ee20000300800 */
[----:B----4-:R-:W-:-:S05]  /*e130*/  SEL R29, R15, R29, !P2 ;  /* 0x0000001d0f1d7207 */ /* 0x010fca0005000000 */
[----:B------:R0:W-:Y:S01]  /*e140*/  STL [R1+0x138], R29 ;  /* 0x0001381d01007387 */ /* 0x0001e20000100800 */
[----:B-----5:R-:W-:-:S05]  /*e150*/  SEL R19, R15, R19, !P2 ;  /* 0x000000130f137207 */ /* 0x020fca0005000000 */
[----:B------:R1:W-:Y:S01]  /*e160*/  STL [R1+0x13c], R19 ;  /* 0x00013c1301007387 */ /* 0x0003e20000100800 */
[C---:B0-----:R-:W-:Y:S02]  /*e170*/  SEL R29, R15.reuse, R21, !P2 ;  /* 0x000000150f1d7207 */ /* 0x041fe40005000000 */
[----:B------:R-:W-:-:S03]  /*e180*/  SEL R21, R15, R28, !P2 ;  /* 0x0000001c0f157207 */ /* 0x000fc60005000000 */
[----:B------:R-:W-:Y:S01]  /*e190*/  STL [R1+0x140], R29 ;  /* 0x0001401d01007387 */ /* 0x000fe20000100800 */
[----:B-1----:R-:W-:-:S03]  /*e1a0*/  SEL R19, R15, R22, !P2 ;  /* 0x000000160f137207 */ /* 0x002fc60005000000 */
[----:B------:R0:W-:Y:S01]  /*e1b0*/  STL [R1+0x144], R21 ;  /* 0x0001441501007387 */ /* 0x0001e20000100800 */
[----:B------:R-:W-:-:S03]  /*e1c0*/  SEL R10, R15, R10, !P2 ;  /* 0x0000000a0f0a7207 */ /* 0x000fc60005000000 */
[----:B------:R-:W-:Y:S01]  /*e1d0*/  STL [R1+0x148], R19 ;  /* 0x0001481301007387 */ /* 0x000fe20000100800 */
[----:B------:R-:W-:-:S03]  /*e1e0*/  SEL R9, R15, R9, !P2 ;  /* 0x000000090f097207 */ /* 0x000fc60005000000 */
[----:B------:R-:W4:Y:S04]  /*e1f0*/  LDL.LU R22, [R1+0x1e0] ;  /* 0x0001e00001167983 */ /* 0x000f280000300800 */
[----:B------:R1:W-:Y:S01]  /*e200*/  STL [R1+0x14c], R10 ;  /* 0x00014c0a01007387 */ /* 0x0003e20000100800 */
[----:B0-----:R-:W-:-:S03]  /*e210*/  SEL R21, R15, R24, !P2 ;  /* 0x000000180f157207 */ /* 0x001fc60005000000 */
[----:B-1----:R-:W5:Y:S04]  /*e220*/  LDL.LU R10, [R1+0x1e4] ;  /* 0x0001e400010a7983 */ /* 0x002f680000300800 */
[----:B------:R0:W-:Y:S01]  /*e230*/  STL [R1+0x150], R9 ;  /* 0x0001500901007387 */ /* 0x0001e20000100800 */
[----:B------:R-:W-:-:S03]  /*e240*/  SEL R19, R15, R0, !P2 ;  /* 0x000000000f137207 */ /* 0x000fc60005000000 */
[----:B0-----:R-:W5:Y:S01]  /*e250*/  LDL.LU R9, [R1+0x1ec] ;  /* 0x0001ec0001097983 */ /* 0x001f620000300800 */
[C---:B------:R-:W-:Y:S02]  /*e260*/  SEL R0, R15.reuse, R3, !P2 ;  /* 0x000000030f007207 */ /* 0x040fe40005000000 */
[C---:B------:R-:W-:Y:S01]  /*e270*/  SEL R4, R15.reuse, R4, !P2 ;  /* 0x000000040f047207 */ /* 0x040fe20005000000 */
[----:B------:R-:W-:Y:S01]  /*e280*/  STL [R1+0x154], R21 ;  /* 0x0001541501007387 */ /* 0x000fe20000100800 */
[----:B------:R-:W-:-:S03]  /*e290*/  SEL R3, R15, R13, !P2 ;  /* 0x0000000d0f037207 */ /* 0x000fc60005000000 */
[----:B------:R-:W-:Y:S04]  /*e2a0*/  STL [R1+0x158], R19 ;  /* 0x0001581301007387 */ /* 0x000fe80000100800 */
[----:B------:R0:W-:Y:S04]  /*e2b0*/  STL [R1+0x160], R0 ;  /* 0x0001600001007387 */ /* 0x0001e80000100800 */
[----:B------:R1:W-:Y:S04]  /*e2c0*/  STL [R1+0x164], R4 ;  /* 0x0001640401007387 */ /* 0x0003e80000100800 */
[----:B------:R1:W-:Y:S01]  /*e2d0*/  STL [R1+0x168], R3 ;  /* 0x0001680301007387 */ /* 0x0003e20000100800 */
[----:B0-----:R-:W-:-:S02]  /*e2e0*/  SEL R0, R15, R14, !P2 ;  /* 0x0000000e0f007207 */ /* 0x001fc40005000000 */
[----:B-1----:R-:W-:-:S03]  /*e2f0*/  SEL R4, R15, R16, !P2 ;  /* 0x000000100f047207 */ /* 0x002fc60005000000 */
[----:B------:R0:W-:Y:S01]  /*e300*/  STL [R1+0x16c], R0 ;  /* 0x00016c0001007387 */ /* 0x0001e20000100800 */
[----:B------:R-:W-:-:S03]  /*e310*/  SEL R3, R15, R6, !P2 ;  /* 0x000000060f037207 */ /* 0x000fc60005000000 */
[----:B------:R-:W-:Y:S04]  /*e320*/  STL [R1+0x174], R4 ;  /* 0x0001740401007387 */ /* 0x000fe80000100800 */
[----:B------:R-:W5:Y:S01]  /*e330*/  LDL.LU R6, [R1+0x1f0] ;  /* 0x0001f00001067983 */ /* 0x000f620000300800 */
[----:B0-----:R-:W-:-:S03]  /*e340*/  SEL R0, R15, R5, !P2 ;  /* 0x000000050f007207 */ /* 0x001fc60005000000 */
[----:B------:R-:W-:Y:S04]  /*e350*/  STL [R1+0x17c], R3 ;  /* 0x00017c0301007387 */ /* 0x000fe80000100800 */
[----:B------:R-:W5:Y:S04]  /*e360*/  LDL.LU R5, [R1+0x1f4] ;  /* 0x0001f40001057983 */ /* 0x000f680000300800 */
[----:B------:R0:W-:Y:S02]  /*e370*/  STL [R1+0x180], R0 ;  /* 0x0001800001007387 */ /* 0x0001e40000100800 */
[----:B0-----:R-:W-:-:S05]  /*e380*/  SEL R0, R15, R17, !P2 ;  /* 0x000000110f007207 */ /* 0x001fca0005000000 */
[----:B------:R0:W-:Y:S01]  /*e390*/  STL [R1+0x1b0], R0 ;  /* 0x0001b00001007387 */ /* 0x0001e20000100800 */
[----:B--2---:R-:W-:-:S05]  /*e3a0*/  SEL R3, R15, R18, !P2 ;  /* 0x000000120f037207 */ /* 0x004fca0005000000 */
[----:B------:R1:W-:Y:S01]  /*e3b0*/  STL [R1+0x1b8], R3 ;  /* 0x0001b80301007387 */ /* 0x0003e20000100800 */
[C---:B---3--:R-:W-:Y:S02]  /*e3c0*/  SEL R4, R15.reuse, R20, !P2 ;  /* 0x000000140f047207 */ /* 0x048fe40005000000 */
[----:B0-----:R-:W-:-:S03]  /*e3d0*/  SEL R0, R15, R27, !P2 ;  /* 0x0000001b0f007207 */ /* 0x001fc60005000000 */
[----:B------:R0:W-:Y:S01]  /*e3e0*/  STL [R1+0x1bc], R4 ;  /* 0x0001bc0401007387 */ /* 0x0001e20000100800 */
[----:B-1----:R-:W-:-:S03]  /*e3f0*/  SEL R3, R15, R26, !P2 ;  /* 0x0000001a0f037207 */ /* 0x002fc60005000000 */
[----:B------:R1:W-:Y:S04]  /*e400*/  STL [R1+0x1c0], R0 ;  /* 0x0001c00001007387 */ /* 0x0003e80000100800 */
[----:B------:R2:W-:Y:S01]  /*e410*/  STL [R1+0x1c4], R3 ;  /* 0x0001c40301007387 */ /* 0x0005e20000100800 */
[C---:B0-----:R-:W-:Y:S02]  /*e420*/  SEL R4, R15.reuse, R25, !P2 ;  /* 0x000000190f047207 */ /* 0x041fe40005000000 */
[----:B-1----:R-:W-:-:S03]  /*e430*/  SEL R0, R15, R23, !P2 ;  /* 0x000000170f007207 */ /* 0x002fc60005000000 */
[----:B------:R-:W-:Y:S01]  /*e440*/  STL [R1+0x1c8], R4 ;  /* 0x0001c80401007387 */ /* 0x000fe20000100800 */
[----:B--2---:R-:W-:-:S03]  /*e450*/  SEL R3, R15, R2, !P2 ;  /* 0x000000020f037207 */ /* 0x004fc60005000000 */
[----:B------:R0:W-:Y:S01]  /*e460*/  STL [R1+0x1cc], R0 ;  /* 0x0001cc0001007387 */ /* 0x0001e20000100800 */
[----:B------:R-:W-:-:S03]  /*e470*/  SEL R2, R15, R12, !P2 ;  /* 0x0000000c0f027207 */ /* 0x000fc60005000000 */
[----:B------:R-:W-:Y:S04]  /*e480*/  STL [R1+0x1d0], R3 ;  /* 0x0001d00301007387 */ /* 0x000fe80000100800 */
[----:B------:R-:W2:Y:S01]  /*e490*/  LDL.LU R29, [R1+0x1f8] ;  /* 0x0001f800011d7983 */ /* 0x000ea20000300800 */
[----:B0-----:R-:W-:-:S03]  /*e4a0*/  SEL R0, R15, R11, !P2 ;  /* 0x0000000b0f007207 */ /* 0x001fc60005000000 */
[----:B------:R0:W-:Y:S04]  /*e4b0*/  STL [R1+0x1d4], R2 ;  /* 0x0001d40201007387 */ /* 0x0001e80000100800 */
[----:B------:R-:W3:Y:S04]  /*e4c0*/  LDL.LU R19, [R1+0x1fc] ;  /* 0x0001fc0001137983 */ /* 0x000ee80000300800 */
[----:B------:R5:W-:Y:S04]  /*e4d0*/  STL [R1+0x1dc], R0 ;  /* 0x0001dc0001007387 */ /* 0x000be80000100800 */
[----:B------:R-:W3:Y:S04]  /*e4e0*/  LDL.LU R21, [R1+0x200] ;  /* 0x0002000001157983 */ /* 0x000ee80000300800 */
[----:B------:R-:W3:Y:S04]  /*e4f0*/  LDL.LU R28, [R1+0x204] ;  /* 0x00020400011c7983 */ /* 0x000ee80000300800 */
[----:B0-----:R-:W3:Y:S04]  /*e500*/  LDL.LU R2, [R1+0x208] ;  /* 0x0002080001027983 */ /* 0x001ee80000300800 */
[----:B------:R-:W3:Y:S04]  /*e510*/  LDL.LU R12, [R1+0x20c] ;  /* 0x00020c00010c7983 */ /* 0x000ee80000300800 */
[----:B------:R-:W3:Y:S01]  /*e520*/  LDL.LU R11, [R1+0x22c] ;  /* 0x00022c00010b7983 */ /* 0x000ee20000300800 */
[----:B----4-:R-:W-:-:S05]  /*e530*/  SEL R4, R15, R22, !P2 ;  /* 0x000000160f047207 */ /* 0x010fca0005000000 */
[----:B------:R-:W-:Y:S04]  /*e540*/  STL [R1+0x1e0], R4 ;  /* 0x0001e00401007387 */ /* 0x000fe80000100800 */
[----:B------:R-:W4:Y:S01]  /*e550*/  LDL.LU R24, [R1+0x240] ;  /* 0x0002400001187983 */ /* 0x000f220000300800 */
[----:B-----5:R-:W-:-:S05]  /*e560*/  SEL R0, R15, R10, !P2 ;  /* 0x0000000a0f007207 */ /* 0x020fca0005000000 */
[----:B------:R0:W-:Y:S01]  /*e570*/  STL [R1+0x1e4], R0 ;  /* 0x0001e40001007387 */ /* 0x0001e20000100800 */
[----:B------:R-:W-:-:S03]  /*e580*/  SEL R3, R15, R9, !P2 ;  /* 0x000000090f037207 */ /* 0x000fc60005000000 */
[----:B0-----:R-:W5:Y:S04]  /*e590*/  LDL.LU R0, [R1+0x244] ;  /* 0x0002440001007983 */ /* 0x001f680000300800 */
[----:B------:R0:W-:Y:S04]  /*e5a0*/  STL [R1+0x1ec], R3 ;  /* 0x0001ec0301007387 */ /* 0x0001e80000100800 */
[----:B0-----:R-:W5:Y:S04]  /*e5b0*/  LDL.LU R3, [R1+0x248] ;  /* 0x0002480001037983 */ /* 0x001f680000300800 */
[----:B------:R-:W5:Y:S04]  /*e5c0*/  LDL.LU R4, [R1+0x250] ;  /* 0x0002500001047983 */ /* 0x000f680000300800 */
[----:B------:R-:W5:Y:S04]  /*e5d0*/  LDL.LU R13, [R1+0x254] ;  /* 0x00025400010d7983 */ /* 0x000f680000300800 */
[----:B------:R-:W5:Y:S04]  /*e5e0*/  LDL.LU R14, [R1+0x258] ;  /* 0x00025800010e7983 */ /* 0x000f680000300800 */
[----:B------:R-:W5:Y:S04]  /*e5f0*/  LDL.LU R16, [R1+0x260] ;  /* 0x0002600001107983 */ /* 0x000f680000300800 */
[----:B------:R-:W5:Y:S01]  /*e600*/  LDL.LU R10, [R1+0x25c] ;  /* 0x00025c00010a7983 */ /* 0x000f620000300800 */
[----:B------:R-:W-:-:S03]  /*e610*/  SEL R6, R15, R6, !P2 ;  /* 0x000000060f067207 */ /* 0x000fc60005000000 */
[----:B------:R-:W5:Y:S04]  /*e620*/  LDL.LU R9, [R1+0x264] ;  /* 0x0002640001097983 */ /* 0x000f680000300800 */
[----:B------:R-:W5:Y:S01]  /*e630*/  LDL.LU R17, [R1+0x268] ;  /* 0x0002680001117983 */ /* 0x000f620000300800 */
[----:B------:R-:W-:-:S03]  /*e640*/  SEL R5, R15, R5, !P2 ;  /* 0x000000050f057207 */ /* 0x000fc60005000000 */
[----:B------:R0:W-:Y:S04]  /*e650*/  STL [R1+0x1f0], R6 ;  /* 0x0001f00601007387 */ /* 0x0001e80000100800 */
[----:B------:R-:W5:Y:S04]  /*e660*/  LDL.LU R18, [R1+0x26c] ;  /* 0x00026c0001127983 */ /* 0x000f680000300800 */
[----:B------:R1:W-:Y:S04]  /*e670*/  STL [R1+0x1f4], R5 ;  /* 0x0001f40501007387 */ /* 0x0003e80000100800 */
[----:B------:R-:W5:Y:S04]  /*e680*/  LDL.LU R20, [R1+0x270] ;  /* 0x0002700001147983 */ /* 0x000f680000300800 */
[----:B------:R-:W5:Y:S04]  /*e690*/  LDL.LU R27, [R1+0x274] ;  /* 0x00027400011b7983 */ /* 0x000f680000300800 */
[----:B------:R-:W5:Y:S04]  /*e6a0*/  LDL.LU R26, [R1+0x278] ;  /* 0x00027800011a7983 */ /* 0x000f680000300800 */
[----:B------:R-:W5:Y:S04]  /*e6b0*/  LDL.LU R25, [R1+0x2ac] ;  /* 0x0002ac0001197983 */ /* 0x000f680000300800 */
[----:B------:R-:W5:Y:S04]  /*e6c0*/  LDL.LU R23, [R1+0x2e0] ;  /* 0x0002e00001177983 */ /* 0x000f680000300800 */
[----:B------:R-:W5:Y:S04]  /*e6d0*/  LDL.LU R22, [R1+0x2dc] ;  /* 0x0002dc0001167983 */ /* 0x000f680000300800 */
[----:B0-----:R-:W5:Y:S04]  /*e6e0*/  LDL.LU R6, [R1+0x370] ;  /* 0x0003700001067983 */ /* 0x001f680000300800 */
[----:B-1----:R-:W5:Y:S01]  /*e6f0*/  LDL.LU R5, [R1+0x2f8] ;  /* 0x0002f80001057983 */ /* 0x002f620000300800 */
[----:B--2---:R-:W-:-:S05]  /*e700*/  SEL R29, R15, R29, !P2 ;  /* 0x0000001d0f1d7207 */ /* 0x004fca0005000000 */
[----:B------:R3:W-:Y:S02]  /*e710*/  STL [R1+0x1f8], R29 ;  /* 0x0001f81d01007387 */ /* 0x0007e40000100800 */
[C---:B---3--:R-:W-:Y:S02]  /*e720*/  SEL R29, R15.reuse, R19, !P2 ;  /* 0x000000130f1d7207 */ /* 0x048fe40005000000 */
[C---:B------:R-:W-:Y:S02]  /*e730*/  SEL R21, R15.reuse, R21, !P2 ;  /* 0x000000150f157207 */ /* 0x040fe40005000000 */
[C---:B------:R-:W-:Y:S01]  /*e740*/  SEL R19, R15.reuse, R28, !P2 ;  /* 0x0000001c0f137207 */ /* 0x040fe20005000000 */
[----:B------:R-:W-:Y:S01]  /*e750*/  STL [R1+0x1fc], R29 ;  /* 0x0001fc1d01007387 */ /* 0x000fe20000100800 */
[----:B------:R-:W-:-:S03]  /*e760*/  SEL R2, R15, R2, !P2 ;  /* 0x000000020f027207 */ /* 0x000fc60005000000 */
[----:B------:R-:W-:Y:S01]  /*e770*/  STL [R1+0x200], R21 ;  /* 0x0002001501007387 */ /* 0x000fe20000100800 */
[----:B------:R-:W-:-:S03]  /*e780*/  SEL R12, R15, R12, !P2 ;  /* 0x0000000c0f0c7207 */ /* 0x000fc60005000000 */
[----:B------:R-:W-:Y:S01]  /*e790*/  STL [R1+0x204], R19 ;  /* 0x0002041301007387 */ /* 0x000fe20000100800 */
[----:B------:R-:W-:-:S03]  /*e7a0*/  SEL R11, R15, R11, !P2 ;  /* 0x0000000b0f0b7207 */ /* 0x000fc60005000000 */
[----:B------:R0:W-:Y:S04]  /*e7b0*/  STL [R1+0x208], R2 ;  /* 0x0002080201007387 */ /* 0x0001e80000100800 */
[----:B0-----:R-:W2:Y:S04]  /*e7c0*/  LDL.LU R2, [R1+0x300] ;  /* 0x0003000001027983 */ /* 0x001ea80000300800 */
[----:B------:R0:W-:Y:S04]  /*e7d0*/  STL [R1+0x20c], R12 ;  /* 0x00020c0c01007387 */ /* 0x0001e80000100800 */
[----:B0-----:R-:W3:Y:S04]  /*e7e0*/  LDL.LU R12, [R1+0x2fc] ;  /* 0x0002fc00010c7983 */ /* 0x001ee80000300800 */
[----:B------:R0:W-:Y:S01]  /*e7f0*/  STL [R1+0x22c], R11 ;  /* 0x00022c0b01007387 */ /* 0x0001e20000100800 */
[----:B----4-:R-:W-:-:S03]  /*e800*/  SEL R21, R15, R24, !P2 ;  /* 0x000000180f157207 */ /* 0x010fc60005000000 */
[----:B0-----:R-:W4:Y:S01]  /*e810*/  LDL.LU R11, [R1+0x2f4] ;  /* 0x0002f400010b7983 */ /* 0x001f220000300800 */
[----:B-----5:R-:W-:-:S03]  /*e820*/  SEL R19, R15, R0, !P2 ;  /* 0x000000000f137207 */ /* 0x020fc60005000000 */
[----:B------:R-:W-:Y:S04]  /*e830*/  STL [R1+0x240], R21 ;  /* 0x0002401501007387 */ /* 0x000fe80000100800 */
[----:B------:R-:W-:Y:S01]  /*e840*/  STL [R1+0x244], R19 ;  /* 0x0002441301007387 */ /* 0x000fe20000100800 */
[C---:B------:R-:W-:Y:S02]  /*e850*/  SEL R0, R15.reuse, R3, !P2 ;  /* 0x000000030f007207 */ /* 0x040fe40005000000 */
[----:B------:R-:W-:-:S03]  /*e860*/  SEL R4, R15, R4, !P2 ;  /* 0x000000040f047207 */ /* 0x000fc60005000000 */
[----:B------:R0:W-:Y:S01]  /*e870*/  STL [R1+0x248], R0 ;  /* 0x0002480001007387 */ /* 0x0001e20000100800 */
[----:B------:R-:W-:-:S03]  /*e880*/  SEL R3, R15, R13, !P2 ;  /* 0x0000000d0f037207 */ /* 0x000fc60005000000 */
[----:B------:R1:W-:Y:S01]  /*e890*/  STL [R1+0x250], R4 ;  /* 0x0002500401007387 */ /* 0x0003e20000100800 */
[----:B0-----:R-:W-:-:S03]  /*e8a0*/  SEL R0, R15, R14, !P2 ;  /* 0x0000000e0f007207 */ /* 0x001fc60005000000 */
[----:B------:R0:W-:Y:S01]  /*e8b0*/  STL [R1+0x254], R3 ;  /* 0x0002540301007387 */ /* 0x0001e20000100800 */
[----:B-1----:R-:W-:-:S03]  /*e8c0*/  SEL R4, R15, R16, !P2 ;  /* 0x000000100f047207 */ /* 0x002fc60005000000 */
[----:B------:R1:W-:Y:S04]  /*e8d0*/  STL [R1+0x258], R0 ;  /* 0x0002580001007387 */ /* 0x0003e80000100800 */
[----:B------:R5:W-:Y:S01]  /*e8e0*/  STL [R1+0x260], R4 ;  /* 0x0002600401007387 */ /* 0x000be20000100800 */
[----:B0-----:R-:W-:-:S03]  /*e8f0*/  SEL R3, R15, R10, !P2 ;  /* 0x0000000a0f037207 */ /* 0x001fc60005000000 */
[----:B------:R-:W4:Y:S01]  /*e900*/  LDL.LU R10, [R1+0x2f0] ;  /* 0x0002f000010a7983 */ /* 0x000f220000300800 */
[----:B-1----:R-:W-:-:S03]  /*e910*/  SEL R0, R15, R9, !P2 ;  /* 0x000000090f007207 */ /* 0x002fc60005000000 */
[----:B------:R0:W-:Y:S04]  /*e920*/  STL [R1+0x25c], R3 ;  /* 0x00025c0301007387 */ /* 0x0001e80000100800 */
[----:B------:R-:W4:Y:S01]  /*e930*/  LDL.LU R9, [R1+0x310] ;  /* 0x0003100001097983 */ /* 0x000f220000300800 */
[----:B-----5:R-:W-:-:S03]  /*e940*/  SEL R4, R15, R18, !P2 ;  /* 0x000000120f047207 */ /* 0x020fc60005000000 */
        /* <DEDUP_REMOVED lines=9> */
[----:B-----5:R-:W-:-:S03]  /*e9e0*/  SEL R3, R15, R25, !P2 ;  /* 0x000000190f037207 */ /* 0x020fc60005000000 */
[----:B------:R1:W-:Y:S04]  /*e9f0*/  STL [R1+0x278], R4 ;  /* 0x0002780401007387 */ /* 0x0003e80000100800 */
[----:B------:R5:W-:Y:S01]  /*ea00*/  STL [R1+0x2ac], R3 ;  /* 0x0002ac0301007387 */ /* 0x000be20000100800 */
[C---:B0-----:R-:W-:Y:S02]  /*ea10*/  SEL R0, R15.reuse, R23, !P2 ;  /* 0x000000170f007207 */ /* 0x041fe40005000000 */
[----:B-1----:R-:W-:-:S03]  /*ea20*/  SEL R4, R15, R22, !P2 ;  /* 0x000000160f047207 */ /* 0x002fc60005000000 */
[----:B------:R0:W-:Y:S01]  /*ea30*/  STL [R1+0x2e4], R0 ;  /* 0x0002e40001007387 */ /* 0x0001e20000100800 */
[----:B-----5:R-:W-:-:S03]  /*ea40*/  SEL R3, R15, R6, !P2 ;  /* 0x000000060f037207 */ /* 0x020fc60005000000 */
[----:B------:R-:W-:Y:S04]  /*ea50*/  STL [R1+0x2e0], R4 ;  /* 0x0002e00401007387 */ /* 0x000fe80000100800 */
[----:B------:R-:W5:Y:S01]  /*ea60*/  LDL.LU R29, [R1+0x318] ;  /* 0x00031800011d7983 */ /* 0x000f620000300800 */
[----:B0-----:R-:W-:-:S03]  /*ea70*/  SEL R0, R15, R5, !P2 ;  /* 0x000000050f007207 */ /* 0x001fc60005000000 */
[----:B------:R2:W-:Y:S04]  /*ea80*/  STL [R1+0x2dc], R3 ;  /* 0x0002dc0301007387 */ /* 0x0005e80000100800 */
[----:B------:R-:W5:Y:S04]  /*ea90*/  LDL.LU R19, [R1+0x314] ;  /* 0x0003140001137983 */ /* 0x000f680000300800 */
[----:B------:R3:W-:Y:S04]  /*eaa0*/  STL [R1+0x2f8], R0 ;  /* 0x0002f80001007387 */ /* 0x0007e80000100800 */
[----:B------:R-:W5:Y:S04]  /*eab0*/  LDL.LU R21, [R1+0x33c] ;  /* 0x00033c0001157983 */ /* 0x000f680000300800 */
[----:B------:R-:W5:Y:S04]  /*eac0*/  LDL.LU R28, [R1+0x338] ;  /* 0x00033800011c7983 */ /* 0x000f680000300800 */
[----:B------:R-:W5:Y:S04]  /*ead0*/  LDL.LU R22, [R1+0x334] ;  /* 0x0003340001167983 */ /* 0x000f680000300800 */
[----:B------:R-:W5:Y:S04]  /*eae0*/  LDL.LU R6, [R1+0x36c] ;  /* 0x00036c0001067983 */ /* 0x000f680000300800 */
[----:B------:R-:W5:Y:S01]  /*eaf0*/  LDL.LU R5, [R1+0x368] ;  /* 0x0003680001057983 */ /* 0x000f620000300800 */
[----:B--2---:R-:W-:-:S05]  /*eb00*/  SEL R3, R15, R2, !P2 ;  /* 0x000000020f037207 */ /* 0x004fca0005000000 */
[----:B------:R-:W-:Y:S04]  /*eb10*/  STL [R1+0x300], R3 ;  /* 0x0003000301007387 */ /* 0x000fe80000100800 */
[----:B------:R-:W2:Y:S01]  /*eb20*/  LDL.LU R24, [R1+0x364] ;  /* 0x0003640001187983 */ /* 0x000ea20000300800 */
[----:B---3--:R-:W-:-:S05]  /*eb30*/  SEL R0, R15, R12, !P2 ;  /* 0x0000000c0f007207 */ /* 0x008fca0005000000 */
[----:B------:R0:W-:Y:S01]  /*eb40*/  STL [R1+0x2fc], R0 ;  /* 0x0002fc0001007387 */ /* 0x0001e20000100800 */
[----:B----4-:R-:W-:-:S03]  /*eb50*/  SEL R2, R15, R11, !P2 ;  /* 0x0000000b0f027207 */ /* 0x010fc60005000000 */
[----:B0-----:R-:W3:Y:S04]  /*eb60*/  LDL.LU R0, [R1+0x384] ;  /* 0x0003840001007983 */ /* 0x001ee80000300800 */
[----:B------:R0:W-:Y:S04]  /*eb70*/  STL [R1+0x2f4], R2 ;  /* 0x0002f40201007387 */ /* 0x0001e80000100800 */
[----:B------:R-:W4:Y:S04]  /*eb80*/  LDL.LU R3, [R1+0x388] ;  /* 0x0003880001037983 */ /* 0x000f280000300800 */
[----:B------:R-:W4:Y:S04]  /*eb90*/  LDL.LU R4, [R1+0x394] ;  /* 0x0003940001047983 */ /* 0x000f280000300800 */
[----:B------:R-:W4:Y:S04]  /*eba0*/  LDL.LU R13, [R1+0x39c] ;  /* 0x00039c00010d7983 */ /* 0x000f280000300800 */
[----:B------:R-:W4:Y:S04]  /*ebb0*/  LDL.LU R14, [R1+0x3d8] ;  /* 0x0003d800010e7983 */ /* 0x000f280000300800 */
[----:B------:R-:W4:Y:S04]  /*ebc0*/  LDL.LU R16, [R1+0x3bc] ;  /* 0x0003bc0001107983 */ /* 0x000f280000300800 */
[----:B0-----:R-:W4:Y:S04]  /*ebd0*/  LDL.LU R2, [R1+0x3b8] ;  /* 0x0003b80001027983 */ /* 0x001f280000300800 */
[----:B------:R-:W4:Y:S04]  /*ebe0*/  LDL.LU R12, [R1+0x3c0] ;  /* 0x0003c000010c7983 */ /* 0x000f280000300800 */
[----:B------:R-:W4:Y:S01]  /*ebf0*/  LDL.LU R17, [R1+0x3c4] ;  /* 0x0003c40001117983 */ /* 0x000f220000300800 */
[----:B------:R-:W-:-:S05]  /*ec00*/  SEL R10, R15, R10, !P2 ;  /* 0x0000000a0f0a7207 */ /* 0x000fca0005000000 */
[----:B------:R0:W-:Y:S01]  /*ec10*/  STL [R1+0x2f0], R10 ;  /* 0x0002f00a01007387 */ /* 0x0001e20000100800 */
[----:B------:R-:W-:-:S03]  /*ec20*/  SEL R9, R15, R9, !P2 ;  /* 0x000000090f097207 */ /* 0x000fc60005000000 */
[----:B------:R-:W4:Y:S04]  /*ec30*/  LDL.LU R18, [R1+0x3c8] ;  /* 0x0003c80001127983 */ /* 0x000f280000300800 */
[----:B------:R1:W-:Y:S04]  /*ec40*/  STL [R1+0x310], R9 ;  /* 0x0003100901007387 */ /* 0x0003e80000100800 */
[----:B------:R-:W4:Y:S04]  /*ec50*/  LDL.LU R20, [R1+0x3cc] ;  /* 0x0003cc0001147983 */ /* 0x000f280000300800 */
[----:B------:R-:W4:Y:S04]  /*ec60*/  LDL.LU R27, [R1+0x3d0] ;  /* 0x0003d000011b7983 */ /* 0x000f280000300800 */
[----:B------:R-:W4:Y:S04]  /*ec70*/  LDL.LU R26, [R1+0x3d4] ;  /* 0x0003d400011a7983 */ /* 0x000f280000300800 */
[----:B------:R-:W4:Y:S04]  /*ec80*/  LDL.LU R25, [R1+0x3b4] ;  /* 0x0003b40001197983 */ /* 0x000f280000300800 */
[----:B------:R-:W4:Y:S04]  /*ec90*/  LDL.LU R23, [R1+0x390] ;  /* 0x0003900001177983 */ /* 0x000f280000300800 */
[----:B------:R-:W4:Y:S04]  /*eca0*/  LDL.LU R11, [R1+0x398] ;  /* 0x00039800010b7983 */ /* 0x000f280000300800 */
[----:B0-----:R-:W4:Y:S04]  /*ecb0*/  LDL.LU R10, [R1+0x3a0] ;  /* 0x0003a000010a7983 */ /* 0x001f280000300800 */
[----:B-1----:R-:W4:Y:S01]  /*ecc0*/  LDL.LU R9, [R1+0x3a4] ;  /* 0x0003a40001097983 */ /* 0x002f220000300800 */
[----:B-----5:R-:W-:-:S05]  /*ecd0*/  SEL R29, R15, R29, !P2 ;  /* 0x0000001d0f1d7207 */ /* 0x020fca0005000000 */
[----:B------:R0:W-:Y:S01]  /*ece0*/  STL [R1+0x318], R29 ;  /* 0x0003181d01007387 */ /* 0x0001e20000100800 */
[----:B------:R-:W-:-:S05]  /*ecf0*/  SEL R19, R15, R19, !P2 ;  /* 0x000000130f137207 */ /* 0x000fca0005000000 */
[----:B------:R1:W-:Y:S01]  /*ed00*/  STL [R1+0x314], R19 ;  /* 0x0003141301007387 */ /* 0x0003e20000100800 */
[C---:B0-----:R-:W-:Y:S02]  /*ed10*/  SEL R29, R15.reuse, R21, !P2 ;  /* 0x000000150f1d7207 */ /* 0x041fe40005000000 */
[----:B------:R-:W-:-:S03]  /*ed20*/  SEL R21, R15, R28, !P2 ;  /* 0x0000001c0f157207 */ /* 0x000fc60005000000 */
[----:B------:R-:W-:Y:S01]  /*ed30*/  STL [R1+0x33c], R29 ;  /* 0x00033c1d01007387 */ /* 0x000fe20000100800 */
[----:B-1----:R-:W-:-:S03]  /*ed40*/  SEL R19, R15, R22, !P2 ;  /* 0x000000160f137207 */ /* 0x002fc60005000000 */
[----:B------:R-:W-:Y:S01]  /*ed50*/  STL [R1+0x338], R21 ;  /* 0x0003381501007387 */ /* 0x000fe20000100800 */
[----:B------:R-:W-:-:S03]  /*ed60*/  SEL R6, R15, R6, !P2 ;  /* 0x000000060f067207 */ /* 0x000fc60005000000 */
[----:B------:R-:W-:Y:S01]  /*ed70*/  STL [R1+0x334], R19 ;  /* 0x0003341301007387 */ /* 0x000fe20000100800 */
[----:B------:R-:W-:-:S03]  /*ed80*/  SEL R5, R15, R5, !P2 ;  /* 0x000000050f057207 */ /* 0x000fc60005000000 */
[----:B------:R-:W5:Y:S04]  /*ed90*/  LDL.LU R22, [R1+0x3b0] ;  /* 0x0003b00001167983 */ /* 0x000f680000300800 */
[----:B------:R0:W-:Y:S04]  /*eda0*/  STL [R1+0x370], R6 ;  /* 0x0003700601007387 */ /* 0x0001e80000100800 */
[----:B0-----:R-:W5:Y:S04]  /*edb0*/  LDL.LU R6, [R1+0x3ac] ;  /* 0x0003ac0001067983 */ /* 0x001f680000300800 */
[----:B------:R0:W-:Y:S04]  /*edc0*/  STL [R1+0x36c], R5 ;  /* 0x00036c0501007387 */ /* 0x0001e80000100800 */
[----:B0-----:R-:W5:Y:S01]  /*edd0*/  LDL.LU R5, [R1+0x3a8] ;  /* 0x0003a80001057983 */ /* 0x001f620000300800 */
[----:B--2---:R-:W-:-:S05]  /*ede0*/  SEL R21, R15, R24, !P2 ;  /* 0x000000180f157207 */ /* 0x004fca0005000000 */
[----:B------:R-:W-:Y:S01]  /*edf0*/  STL [R1+0x368], R21 ;  /* 0x0003681501007387 */ /* 0x000fe20000100800 */
[C---:B---3--:R-:W-:Y:S02]  /*ee00*/  SEL R19, R15.reuse, R0, !P2 ;  /* 0x000000000f137207 */ /* 0x048fe40005000000 */
[----:B----4-:R-:W-:-:S03]  /*ee10*/  SEL R0, R15, R3, !P2 ;  /* 0x000000030f007207 */ /* 0x010fc60005000000 */
[----:B------:R-:W-:Y:S01]  /*ee20*/  STL [R1+0x364], R19 ;  /* 0x0003641301007387 */ /* 0x000fe20000100800 */
[----:B------:R-:W-:-:S03]  /*ee30*/  SEL R4, R15, R4, !P2 ;  /* 0x000000040f047207 */ /* 0x000fc60005000000 */
[----:B------:R0:W-:Y:S01]  /*ee40*/  STL [R1+0x384], R0 ;  /* 0x0003840001007387 */ /* 0x0001e20000100800 */
[----:B------:R-:W-:-:S03]  /*ee50*/  SEL R3, R15, R13, !P2 ;  /* 0x0000000d0f037207 */ /* 0x000fc60005000000 */
[----:B------:R1:W-:Y:S01]  /*ee60*/  STL [R1+0x388], R4 ;  /* 0x0003880401007387 */ /* 0x0003e20000100800 */
[----:B0-----:R-:W-:-:S03]  /*ee70*/  SEL R0, R15, R14, !P2 ;  /* 0x0000000e0f007207 */ /* 0x001fc60005000000 */
[----:B------:R0:W-:Y:S01]  /*ee80*/  STL [R1+0x394], R3 ;  /* 0x0003940301007387 */ /* 0x0001e20000100800 */
[----:B-1----:R-:W-:-:S03]  /*ee90*/  SEL R4, R15, R16, !P2 ;  /* 0x000000100f047207 */ /* 0x002fc60005000000 */
[----:B------:R1:W-:Y:S01]  /*eea0*/  STL [R1+0x39c], R0 ;  /* 0x00039c0001007387 */ /* 0x0003e20000100800 */
[----:B0-----:R-:W-:-:S03]  /*eeb0*/  SEL R3, R15, R2, !P2 ;  /* 0x000000020f037207 */ /* 0x001fc60005000000 */
[----:B------:R0:W-:Y:S01]  /*eec0*/  STL [R1+0x3bc], R4 ;  /* 0x0003bc0401007387 */ /* 0x0001e20000100800 */
[----:B-1----:R-:W-:-:S03]  /*eed0*/  SEL R0, R15, R12, !P2 ;  /* 0x0000000c0f007207 */ /* 0x002fc60005000000 */
[----:B------:R-:W2:Y:S04]  /*eee0*/  LDL.LU R2, [R1+0x374] ;  /* 0x0003740001027983 */ /* 0x000ea80000300800 */
[----:B------:R-:W-:Y:S04]  /*eef0*/  STL [R1+0x3b8], R3 ;  /* 0x0003b80301007387 */ /* 0x000fe80000100800 */
[----:B------:R-:W3:Y:S04]  /*ef00*/  LDL.LU R12, [R1+0x378] ;  /* 0x00037800010c7983 */ /* 0x000ee80000300800 */
[----:B------:R1:W-:Y:S01]  /*ef10*/  STL [R1+0x3c0], R0 ;  /* 0x0003c00001007387 */ /* 0x0003e20000100800 */
[----:B0-----:R-:W-:-:S02]  /*ef20*/  SEL R4, R15, R18, !P2 ;  /* 0x000000120f047207 */ /* 0x001fc40005000000 */
[C---:B-1----:R-:W-:Y:S02]  /*ef30*/  SEL R0, R15.reuse, R17, !P2 ;  /* 0x000000110f007207 */ /* 0x042fe40005000000 */
[----:B------:R-:W-:-:S03]  /*ef40*/  SEL R3, R15, R20, !P2 ;  /* 0x000000140f037207 */ /* 0x000fc60005000000 */
[----:B------:R0:W-:Y:S04]  /*ef50*/  STL [R1+0x3c4], R0 ;  /* 0x0003c40001007387 */ /* 0x0001e80000100800 */
[----:B------:R1:W-:Y:S01]  /*ef60*/  STL [R1+0x3c8], R4 ;  /* 0x0003c80401007387 */ /* 0x0003e20000100800 */
[----:B0-----:R-:W-:-:S03]  /*ef70*/  SEL R0, R15, R27, !P2 ;  /* 0x0000001b0f007207 */ /* 0x001fc60005000000 */
[----:B------:R0:W-:Y:S01]  /*ef80*/  STL [R1+0x3cc], R3 ;  /* 0x0003cc0301007387 */ /* 0x0001e20000100800 */
[----:B-1----:R-:W-:-:S03]  /*ef90*/  SEL R4, R15, R26, !P2 ;  /* 0x0000001a0f047207 */ /* 0x002fc60005000000 */
        /* <DEDUP_REMOVED lines=8> */
[----:B0-----:R-:W-:-:S03]  /*f020*/  SEL R3, R15, R10, !P2 ;  /* 0x0000000a0f037207 */ /* 0x001fc60005000000 */
[----:B------:R-:W4:Y:S01]  /*f030*/  LDL.LU R29, [R1+0x37c] ;  /* 0x00037c00011d7983 */ /* 0x000f220000300800 */
[----:B-1----:R-:W-:-:S03]  /*f040*/  SEL R0, R15, R9, !P2 ;  /* 0x000000090f007207 */ /* 0x002fc60005000000 */
[----:B------:R-:W-:Y:S04]  /*f050*/  STL [R1+0x408], R3 ;  /* 0x0004080301007387 */ /* 0x000fe80000100800 */
[----:B------:R-:W4:Y:S04]  /*f060*/  LDL.LU R19, [R1+0x380] ;  /* 0x0003800001137983 */ /* 0x000f280000300800 */
[----:B------:R0:W-:Y:S04]  /*f070*/  STL [R1+0x3fc], R0 ;  /* 0x0003fc0001007387 */ /* 0x0001e80000100800 */
[----:B------:R-:W4:Y:S04]  /*f080*/  LDL.LU R21, [R1+0x38c] ;  /* 0x00038c0001157983 */ /* 0x000f280000300800 */
[----:B------:R-:W4:Y:S04]  /*f090*/  LDL.LU R28, [R1+0x2c4] ;  /* 0x0002c400011c7983 */ /* 0x000f280000300800 */
[----:B------:R-:W4:Y:S04]  /*f0a0*/  LDL.LU R11, [R1+0x2c8] ;  /* 0x0002c800010b7983 */ /* 0x000f280000300800 */
[----:B------:R-:W4:Y:S04]  /*f0b0*/  LDL.LU R10, [R1+0x2d8] ;  /* 0x0002d800010a7983 */ /* 0x000f280000300800 */
[----:B------:R-:W4:Y:S01]  /*f0c0*/  LDL.LU R9, [R1+0x354] ;  /* 0x0003540001097983 */ /* 0x000f220000300800 */
[----:B-----5:R-:W-:-:S05]  /*f0d0*/  SEL R4, R15, R22, !P2 ;  /* 0x000000160f047207 */ /* 0x020fca0005000000 */
[----:B------:R-:W-:Y:S04]  /*f0e0*/  STL [R1+0x3f4], R4 ;  /* 0x0003f40401007387 */ /* 0x000fe80000100800 */
[----:B------:R-:W5:Y:S01]  /*f0f0*/  LDL.LU R24, [R1+0x358] ;  /* 0x0003580001187983 */ /* 0x000f620000300800 */
[----:B0-----:R-:W-:-:S05]  /*f100*/  SEL R0, R15, R6, !P2 ;  /* 0x000000060f007207 */ /* 0x001fca0005000000 */
        /* <DEDUP_REMOVED lines=13> */
[----:B------:R0:W-:Y:S01]  /*f1e0*/  STL [R1+0x3e8], R18 ;  /* 0x0003e81201007387 */ /* 0x0001e20000100800 */
[----:B---3--:R-:W-:-:S03]  /*f1f0*/  SEL R2, R15, R12, !P2 ;  /* 0x0000000c0f027207 */ /* 0x008fc60005000000 */
[----:B0-----:R-:W2:Y:S04]  /*f200*/  LDL.LU R18, [R1+0x328] ;  /* 0x0003280001127983 */ /* 0x001ea80000300800 */
[----:B------:R0:W-:Y:S04]  /*f210*/  STL [R1+0x3e4], R2 ;  /* 0x0003e40201007387 */ /* 0x0001e80000100800 */
[----:B------:R-:W3:Y:S04]  /*f220*/  LDL.LU R20, [R1+0x324] ;  /* 0x0003240001147983 */ /* 0x000ee80000300800 */
[----:B------:R-:W3:Y:S04]  /*f230*/  LDL.LU R27, [R1+0x320] ;  /* 0x00032000011b7983 */ /* 0x000ee80000300800 */
[----:B------:R-:W3:Y:S04]  /*f240*/  LDL.LU R26, [R1+0x31c] ;  /* 0x00031c00011a7983 */ /* 0x000ee80000300800 */
[----:B------:R-:W3:Y:S04]  /*f250*/  LDL.LU R25, [R1+0x2e8] ;  /* 0x0002e80001197983 */ /* 0x000ee80000300800 */
[----:B------:R-:W3:Y:S04]  /*f260*/  LDL.LU R23, [R1+0x308] ;  /* 0x0003080001177983 */ /* 0x000ee80000300800 */
[----:B------:R-:W3:Y:S04]  /*f270*/  LDL.LU R22, [R1+0x30c] ;  /* 0x00030c0001167983 */ /* 0x000ee80000300800 */
[----:B0-----:R-:W3:Y:S04]  /*f280*/  LDL.LU R2, [R1+0x2ec] ;  /* 0x0002ec0001027983 */ /* 0x001ee80000300800 */
[----:B------:R-:W3:Y:S01]  /*f290*/  LDL.LU R12, [R1+0x304] ;  /* 0x00030400010c7983 */ /* 0x000ee20000300800 */
[----:B----4-:R-:W-:-:S05]  /*f2a0*/  SEL R29, R15, R29, !P2 ;  /* 0x0000001d0f1d7207 */ /* 0x010fca0005000000 */
[----:B------:R0:W-:Y:S02]  /*f2b0*/  STL [R1+0x3e0], R29 ;  /* 0x0003e01d01007387 */ /* 0x0001e40000100800 */
[C---:B0-----:R-:W-:Y:S02]  /*f2c0*/  SEL R29, R15.reuse, R19, !P2 ;  /* 0x000000130f1d7207 */ /* 0x041fe40005000000 */
        /* <DEDUP_REMOVED lines=9> */
[----:B0-----:R-:W4:Y:S04]  /*f360*/  LDL.LU R11, [R1+0x2d4] ;  /* 0x0002d400010b7983 */ /* 0x001f280000300800 */
[----:B------:R0:W-:Y:S01]  /*f370*/  STL [R1+0x3ac], R10 ;  /* 0x0003ac0a01007387 */ /* 0x0001e20000100800 */
[----:B-----5:R-:W-:-:S03]  /*f380*/  SEL R21, R15, R24, !P2 ;  /* 0x000000180f157207 */ /* 0x020fc60005000000 */
[----:B0-----:R-:W5:Y:S04]  /*f390*/  LDL.LU R10, [R1+0x2d0] ;  /* 0x0002d000010a7983 */ /* 0x001f680000300800 */
[----:B------:R0:W-:Y:S04]  /*f3a0*/  STL [R1+0x3a8], R9 ;  /* 0x0003a80901007387 */ /* 0x0001e80000100800 */
[----:B0-----:R-:W5:Y:S01]  /*f3b0*/  LDL.LU R9, [R1+0x2cc] ;  /* 0x0002cc0001097983 */ /* 0x001f620000300800 */
[----:B------:R-:W-:-:S03]  /*f3c0*/  SEL R19, R15, R0, !P2 ;  /* 0x000000000f137207 */ /* 0x000fc60005000000 */
[----:B------:R-:W-:Y:S04]  /*f3d0*/  STL [R1+0x3a4], R21 ;  /* 0x0003a41501007387 */ /* 0x000fe80000100800 */
[----:B------:R-:W-:Y:S01]  /*f3e0*/  STL [R1+0x3a0], R19 ;  /* 0x0003a01301007387 */ /* 0x000fe20000100800 */
[C---:B------:R-:W-:Y:S02]  /*f3f0*/  SEL R0, R15.reuse, R3, !P2 ;  /* 0x000000030f007207 */ /* 0x040fe40005000000 */
[----:B------:R-:W-:-:S03]  /*f400*/  SEL R4, R15, R4, !P2 ;  /* 0x000000040f047207 */ /* 0x000fc60005000000 */
[----:B------:R0:W-:Y:S01]  /*f410*/  STL [R1+0x398], R0 ;  /* 0x0003980001007387 */ /* 0x0001e20000100800 */
[----:B------:R-:W-:-:S03]  /*f420*/  SEL R3, R15, R13, !P2 ;  /* 0x0000000d0f037207 */ /* 0x000fc60005000000 */
[----:B------:R1:W-:Y:S04]  /*f430*/  STL [R1+0x390], R4 ;  /* 0x0003900401007387 */ /* 0x0003e80000100800 */
[----:B------:R1:W-:Y:S01]  /*f440*/  STL [R1+0x38c], R3 ;  /* 0x00038c0301007387 */ /* 0x0003e20000100800 */
[C---:B0-----:R-:W-:Y:S02]  /*f450*/  SEL R0, R15.reuse, R14, !P2 ;  /* 0x0000000e0f007207 */ /* 0x041fe40005000000 */
        /* <DEDUP_REMOVED lines=22> */
[C---:B--2---:R-:W-:Y:S02]  /*f5c0*/  SEL R3, R15.reuse, R22, !P2 ;  /* 0x000000160f037207 */ /* 0x044fe40005000000 */
[C---:B------:R-:W-:Y:S01]  /*f5d0*/  SEL R2, R15.reuse, R2, !P2 ;  /* 0x000000020f027207 */ /* 0x040fe20005000000 */
[----:B------:R0:W-:Y:S04]  /*f5e0*/  STL [R1+0x348], R0 ;  /* 0x0003480001007387 */ /* 0x0001e80000100800 */
        /* <DEDUP_REMOVED lines=8> */
[----:B------:R-:W3:Y:S04]  /*f670*/  LDL.LU R22, [R1+0x298] ;  /* 0x0002980001167983 */ /* 0x000ee80000300800 */
[----:B0-----:R-:W3:Y:S04]  /*f680*/  LDL.LU R2, [R1+0x1e8] ;  /* 0x0001e80001027983 */ /* 0x001ee80000300800 */
        /* <DEDUP_REMOVED lines=15> */
[----:B------:R-:W5:Y:S01]  /*f780*/  LDL.LU R10, [R1+0x23c] ;  /* 0x00023c00010a7983 */ /* 0x000f620000300800 */
[----:B------:R-:W-:-:S03]  /*f790*/  SEL R6, R15, R6, !P2 ;  /* 0x000000060f067207 */ /* 0x000fc60005000000 */
[----:B------:R-:W5:Y:S04]  /*f7a0*/  LDL.LU R17, [R1+0x24c] ;  /* 0x00024c0001117983 */ /* 0x000f680000300800 */
[----:B------:R0:W-:Y:S01]  /*f7b0*/  STL [R1+0x320], R6 ;  /* 0x0003200601007387 */ /* 0x0001e20000100800 */
[----:B------:R-:W-:-:S03]  /*f7c0*/  SEL R5, R15, R5, !P2 ;  /* 0x000000050f057207 */ /* 0x000fc60005000000 */
        /* <DEDUP_REMOVED lines=11> */
[----:B------:R0:W-:Y:S01]  /*f880*/  STL [R1+0x30c], R29 ;  /* 0x00030c1d01007387 */ /* 0x0001e20000100800 */
[----:B---3--:R-:W-:-:S05]  /*f890*/  SEL R19, R15, R19, !P2 ;  /* 0x000000130f137207 */ /* 0x008fca0005000000 */
        /* <DEDUP_REMOVED lines=9> */
[----:B------:R-:W2:Y:S04]  /*f930*/  LDL.LU R22, [R1+0x18] ;  /* 0x0000180001167983 */ /* 0x000ea80000300800 */
[----:B------:R0:W-:Y:S04]  /*f940*/  STL [R1+0x2d8], R2 ;  /* 0x0002d80201007387 */ /* 0x0001e80000100800 */
[----:B0-----:R-:W3:Y:S04]  /*f950*/  LDL.LU R2, [R1+0x1d8] ;  /* 0x0001d80001027983 */ /* 0x001ee80000300800 */
[----:B------:R0:W-:Y:S01]  /*f960*/  STL [R1+0x2d4], R12 ;  /* 0x0002d40c01007387 */ /* 0x0001e20000100800 */
[----:B----4-:R-:W-:-:S03]  /*f970*/  SEL R21, R15, R24, !P2 ;  /* 0x000000180f157207 */ /* 0x010fc60005000000 */
[----:B0-----:R-:W4:Y:S04]  /*f980*/  LDL.LU R12, [R1+0x194] ;  /* 0x00019400010c7983 */ /* 0x001f280000300800 */
[----:B------:R-:W-:Y:S01]  /*f990*/  STL [R1+0x2d0], R21 ;  /* 0x0002d01501007387 */ /* 0x000fe20000100800 */
[----:B-----5:R-:W-:-:S05]  /*f9a0*/  SEL R19, R15, R0, !P2 ;  /* 0x000000000f137207 */ /* 0x020fca0005000000 */
        /* <DEDUP_REMOVED lines=13> */
[----:B------:R-:W5:Y:S04]  /*fa80*/  LDL.LU R11, [R1+0x198] ;  /* 0x00019800010b7983 */ /* 0x000f680000300800 */
[----:B------:R1:W-:Y:S04]  /*fa90*/  STL [R1+0x2b4], R3 ;  /* 0x0002b40301007387 */ /* 0x0003e80000100800 */
[----:B------:R-:W5:Y:S01]  /*faa0*/  LDL.LU R10, [R1+0x19c] ;  /* 0x00019c00010a7983 */ /* 0x000f620000300800 */
[----:B0-----:R-:W-:-:S03]  /*fab0*/  SEL R4, R15, R18, !P2 ;  /* 0x000000120f047207 */ /* 0x001fc60005000000 */
[----:B------:R0:W-:Y:S01]  /*fac0*/  STL [R1+0x2b0], R0 ;  /* 0x0002b00001007387 */ /* 0x0001e20000100800 */
[C---:B-1----:R-:W-:Y:S02]  /*fad0*/  SEL R3, R15.reuse, R20, !P2 ;  /* 0x000000140f037207 */ /* 0x042fe40005000000 */
[----:B0-----:R-:W-:-:S05]  /*fae0*/  SEL R0, R15, R17, !P2 ;  /* 0x000000110f007207 */ /* 0x001fca0005000000 */
[----:B------:R0:W-:Y:S04]  /*faf0*/  STL [R1+0x29c], R0 ;  /* 0x00029c0001007387 */ /* 0x0001e80000100800 */
[----:B------:R1:W-:Y:S04]  /*fb00*/  STL [R1+0x298], R4 ;  /* 0x0002980401007387 */ /* 0x0003e80000100800 */
[----:B------:R1:W-:Y:S01]  /*fb10*/  STL [R1+0x294], R3 ;  /* 0x0002940301007387 */ /* 0x0003e20000100800 */
[C---:B0-----:R-:W-:Y:S02]  /*fb20*/  SEL R0, R15.reuse, R27, !P2 ;  /* 0x0000001b0f007207 */ /* 0x041fe40005000000 */
[----:B-1----:R-:W-:-:S03]  /*fb30*/  SEL R4, R15, R26, !P2 ;  /* 0x0000001a0f047207 */ /* 0x002fc60005000000 */
        /* <DEDUP_REMOVED lines=32> */
[----:B------:R-:W4:Y:S04]  /*fd40*/  LDL.LU R17, [R1+0xec] ;  /* 0x0000ec0001117983 */ /* 0x000f280000300800 */
[----:B------:R-:W4:Y:S04]  /*fd50*/  LDL.LU R18, [R1+0xe4] ;  /* 0x0000e40001127983 */ /* 0x000f280000300800 */
[----:B------:R-:W4:Y:S01]  /*fd60*/  LDL.LU R20, [R1+0x44] ;  /* 0x0000440001147983 */ /* 0x000f220000300800 */
[----:B-----5:R-:W-:-:S05]  /*fd70*/  SEL R11, R15, R11, !P2 ;  /* 0x0000000b0f0b7207 */ /* 0x020fca0005000000 */
[----:B------:R-:W-:Y:S01]  /*fd80*/  STL [R1+0x230], R11 ;  /* 0x0002300b01007387 */ /* 0x000fe20000100800 */
[----:B0-----:R-:W-:-:S03]  /*fd90*/  SEL R2, R15, R10, !P2 ;  /* 0x0000000a0f027207 */ /* 0x001fc60005000000 */
[----:B------:R-:W5:Y:S04]  /*fda0*/  LDL.LU R27, [R1+0x68] ;  /* 0x00006800011b7983 */ /* 0x000f680000300800 */
[----:B------:R0:W-:Y:S04]  /*fdb0*/  STL [R1+0x228], R2 ;  /* 0x0002280201007387 */ /* 0x0001e80000100800 */
[----:B------:R-:W5:Y:S04]  /*fdc0*/  LDL.LU R26, [R1+0x98] ;  /* 0x00009800011a7983 */ /* 0x000f680000300800 */
[----:B------:R-:W5:Y:S04]  /*fdd0*/  LDL.LU R25, [R1+0xb0] ;  /* 0x0000b00001197983 */ /* 0x000f680000300800 */
[----:B------:R-:W5:Y:S04]  /*fde0*/  LDL.LU R23, [R1+0xb4] ;  /* 0x0000b40001177983 */ /* 0x000f680000300800 */
[----:B------:R-:W5:Y:S04]  /*fdf0*/  LDL.LU R22, [R1+0xd0] ;  /* 0x0000d00001167983 */ /* 0x000f680000300800 */
[----:B0-----:R-:W5:Y:S04]  /*fe00*/  LDL.LU R2, [R1+0xac] ;  /* 0x0000ac0001027983 */ /* 0x001f680000300800 */
[----:B------:R-:W5:Y:S04]  /*fe10*/  LDL.LU R12, [R1+0x90] ;  /* 0x00009000010c7983 */ /* 0x000f680000300800 */
[----:B------:R-:W5:Y:S04]  /*fe20*/  LDL.LU R11, [R1+0x7c] ;  /* 0x00007c00010b7983 */ /* 0x000f680000300800 */
[----:B------:R-:W5:Y:S01]  /*fe30*/  LDL.LU R10, [R1+0x8c] ;  /* 0x00008c00010a7983 */ /* 0x000f620000300800 */
[----:B------:R-:W-:-:S05]  /*fe40*/  SEL R6, R15, R6, !P2 ;  /* 0x000000060f067207 */ /* 0x000fca0005000000 */
[----:B------:R0:W-:Y:S01]  /*fe50*/  STL [R1+0x224], R6 ;  /* 0x0002240601007387 */ /* 0x0001e20000100800 */
[----:B------:R-:W-:-:S03]  /*fe60*/  SEL R5, R15, R5, !P2 ;  /* 0x000000050f057207 */ /* 0x000fc60005000000 */
[----:B0-----:R-:W2:Y:S04]  /*fe70*/  LDL.LU R6, [R1+0xc90] ;  /* 0x000c900001067983 */ /* 0x001ea80000300800 */
[----:B------:R0:W-:Y:S04]  /*fe80*/  STL [R1+0x220], R5 ;  /* 0x0002200501007387 */ /* 0x0001e80000100800 */
[----:B0-----:R-:W3:Y:S01]  /*fe90*/  LDL.LU R5, [R1+0xc8c] ;  /* 0x000c8c0001057983 */ /* 0x001ee20000300800 */
[----:B------:R-:W-:-:S05]  /*fea0*/  SEL R29, R15, R29, !P2 ;  /* 0x0000001d0f1d7207 */ /* 0x000fca0005000000 */
[----:B------:R0:W-:Y:S01]  /*feb0*/  STL [R1+0x21c], R29 ;  /* 0x00021c1d01007387 */ /* 0x0001e20000100800 */
[C---:B------:R-:W-:Y:S02]  /*fec0*/  SEL R9, R15.reuse, R9, !P2 ;  /* 0x000000090f097207 */ /* 0x040fe40005000000 */
[C---:B0-----:R-:W-:Y:S02]  /*fed0*/  SEL R29, R15.reuse, R19, !P2 ;  /* 0x000000130f1d7207 */ /* 0x041fe40005000000 */
[C---:B------:R-:W-:Y:S02]  /*fee0*/  SEL R19, R15.reuse, R21, !P2 ;  /* 0x000000150f137207 */ /* 0x040fe40005000000 */
[C---:B------:R-:W-:Y:S01]  /*fef0*/  SEL R21, R15.reuse, R28, !P2 ;  /* 0x0000001c0f157207 */ /* 0x040fe20005000000 */
[----:B------:R-:W-:Y:S04]  /*ff00*/  STL [R1+0x218], R29 ;  /* 0x0002181d01007387 */ /* 0x000fe80000100800 */
[----:B------:R-:W-:Y:S04]  /*ff10*/  STL [R1+0x214], R19 ;  /* 0x0002141301007387 */ /* 0x000fe80000100800 */
[----:B------:R-:W-:Y:S04]  /*ff20*/  STL [R1+0x210], R21 ;  /* 0x0002101501007387 */ /* 0x000fe80000100800 */
[----:B------:R0:W-:Y:S04]  /*ff30*/  STL [R1+0x1e8], R9 ;  /* 0x0001e80901007387 */ /* 0x0001e80000100800 */
[----:B0-----:R-:W5:Y:S01]  /*ff40*/  LDL.LU R9, [R1+0x80] ;  /* 0x0000800001097983 */ /* 0x001f620000300800 */
[----:B---3--:R-:W-:-:S02]  /*ff50*/  SEL R19, R15, R5, !P2 ;  /* 0x000000050f137207 */ /* 0x008fc40005000000 */
[C---:B--2---:R-:W-:Y:S02]  /*ff60*/  SEL R5, R15.reuse, R6, !P2 ;  /* 0x000000060f057207 */ /* 0x044fe40005000000 */
[C---:B------:R-:W-:Y:S01]  /*ff70*/  SEL R6, R15.reuse, R24, !P2 ;  /* 0x000000180f067207 */ /* 0x040fe20005000000 */
[----:B------:R-:W-:Y:S04]  /*ff80*/  STL [R1+0x1d8], R19 ;  /* 0x0001d81301007387 */ /* 0x000fe80000100800 */
[----:B------:R0:W-:Y:S04]  /*ff90*/  STL [R1+0x1b4], R5 ;  /* 0x0001b40501007387 */ /* 0x0001e80000100800 */
[----:B------:R-:W-:Y:S01]  /*ffa0*/  STL [R1+0x1ac], R6 ;  /* 0x0001ac0601007387 */ /* 0x000fe20000100800 */
[----:B0-----:R-:W-:-:S02]  /*ffb0*/  SEL R5, R15, R0, !P2 ;  /* 0x000000000f057207 */ /* 0x001fc40005000000 */
[C---:B----4-:R-:W-:Y:S02]  /*ffc0*/  SEL R0, R15.reuse, R3, !P2 ;  /* 0x000000030f007207 */ /* 0x050fe40005000000 */
[C---:B------:R-:W-:Y:S01]  /*ffd0*/  SEL R3, R15.reuse, R4, !P2 ;  /* 0x000000040f037207 */ /* 0x040fe20005000000 */
[----:B------:R-:W-:Y:S01]  /*ffe0*/  STL [R1+0x1a8], R5 ;  /* 0x0001a80501007387 */ /* 0x000fe20000100800 */
        /* <DEDUP_REMOVED lines=11> */
[----:B--2---:R-:W-:-:S03]  /*100a0*/  SEL R3, R15, R7, !P2 ;  /* 0x000000070f037207 */ /* 0x004fc60005000000 */
        /* <DEDUP_REMOVED lines=16> */
[----:B------:R-:W-:Y:S01]  /*101b0*/  STL [R1+0xd4], R4 ;  /* 0x0000d40401007387 */ /* 0x000fe20000100800 */
[----:B--2---:R-:W-:-:S03]  /*101c0*/  SEL R3, R15, R12, !P2 ;  /* 0x0000000c0f037207 */ /* 0x004fc60005000000 */
[----:B------:R0:W-:Y:S04]  /*101d0*/  STL [R1+0xd0], R0 ;  /* 0x0000d00001007387 */ /* 0x0001e80000100800 */
[----:B------:R-:W-:Y:S04]  /*101e0*/  STL [R1+0xb4], R3 ;  /* 0x0000b40301007387 */ /* 0x000fe80000100800 */
[----:B------:R-:W2:Y:S01]  /*101f0*/  LDL.LU R29, [R1+0x184] ;  /* 0x00018400011d7983 */ /* 0x000ea20000300800 */
[C---:B------:R-:W-:Y:S02]  /*10200*/  SEL R2, R15.reuse, R11, !P2 ;  /* 0x0000000b0f027207 */ /* 0x040fe40005000000 */
[----:B0-----:R-:W-:-:S03]  /*10210*/  SEL R0, R15, R10, !P2 ;  /* 0x0000000a0f007207 */ /* 0x001fc60005000000 */
[----:B------:R-:W-:Y:S04]  /*10220*/  STL [R1+0xb0], R2 ;  /* 0x0000b00201007387 */ /* 0x000fe80000100800 */
[----:B--2---:R0:W-:Y:S04]  /*10230*/  STL [R1+0xc84], R29 ;  /* 0x000c841d01007387 */ /* 0x0041e80000100800 */
[----:B------:R-:W-:Y:S04]  /*10240*/  STL [R1+0xac], R0 ;  /* 0x0000ac0001007387 */ /* 0x000fe80000100800 */
[----:B0-----:R-:W2:Y:S01]  /*10250*/  LDL.LU R29, [R1+0x88] ;  /* 0x00008800011d7983 */ /* 0x001ea20000300800 */
[----:B------:R-:W-:-:S03]  /*10260*/  SEL R2, R15, R9, !P2 ;  /* 0x000000090f027207 */ /* 0x000fc60005000000 */
[----:B--2---:R0:W-:Y:S04]  /*10270*/  STL [R1+0xc88], R29 ;  /* 0x000c881d01007387 */ /* 0x0041e80000100800 */
[----:B0-----:R-:W2:Y:S04]  /*10280*/  LDL.LU R29, [R1+0x84] ;  /* 0x00008400011d7983 */ /* 0x001ea80000300800 */
[----:B------:R-:W3:Y:S04]  /*10290*/  LDL.LU R19, [R1+0x188] ;  /* 0x0001880001137983 */ /* 0x000ee80000300800 */
[----:B------:R-:W4:Y:S04]  /*102a0*/  LDL.LU R21, [R1+0x170] ;  /* 0x0001700001157983 */ /* 0x000f280000300800 */
[----:B------:R-:W5:Y:S04]  /*102b0*/  LDL.LU R28, [R1+0x178] ;  /* 0x00017800011c7983 */ /* 0x000f680000300800 */
[----:B------:R-:W5:Y:S04]  /*102c0*/  LDL.LU R5, [R1+0x6c] ;  /* 0x00006c0001057983 */ /* 0x000f680000300800 */
[----:B------:R-:W5:Y:S04]  /*102d0*/  LDL.LU R24, [R1+0x15c] ;  /* 0x00015c0001187983 */ /* 0x000f680000300800 */
        /* <DEDUP_REMOVED lines=22> */
[----:B0-----:R-:W5:Y:S01]  /*10440*/  LDL.LU R2, [R1+0x74] ;  /* 0x0000740001027983 */ /* 0x001f620000300800 */
[----:B--2---:R-:W-:-:S05]  /*10450*/  SEL R29, R15, R29, !P2 ;  /* 0x0000001d0f1d7207 */ /* 0x004fca0005000000 */
[----:B------:R0:W-:Y:S04]  /*10460*/  STL [R1+0x90], R29 ;  /* 0x0000901d01007387 */ /* 0x0001e80000100800 */
[----:B0-----:R-:W2:Y:S02]  /*10470*/  LDL.LU R29, [R1+0xc88] ;  /* 0x000c8800011d7983 */ /* 0x001ea40000300800 */
[----:B--2---:R-:W-:-:S05]  /*10480*/  SEL R29, R15, R29, !P2 ;  /* 0x0000001d0f1d7207 */ /* 0x004fca0005000000 */
[----:B------:R0:W-:Y:S04]  /*10490*/  STL [R1+0x8c], R29 ;  /* 0x00008c1d01007387 */ /* 0x0001e80000100800 */
[----:B0-----:R-:W2:Y:S01]  /*104a0*/  LDL.LU R29, [R1+0xc84] ;  /* 0x000c8400011d7983 */ /* 0x001ea20000300800 */
[C---:B---3--:R-:W-:Y:S02]  /*104b0*/  SEL R19, R15.reuse, R19, !P2 ;  /* 0x000000130f137207 */ /* 0x048fe40005000000 */
[C---:B----4-:R-:W-:Y:S02]  /*104c0*/  SEL R21, R15.reuse, R21, !P2 ;  /* 0x000000150f157207 */ /* 0x050fe40005000000 */
[C---:B-----5:R-:W-:Y:S02]  /*104d0*/  SEL R28, R15.reuse, R28, !P2 ;  /* 0x0000001c0f1c7207 */ /* 0x060fe40005000000 */
[----:B------:R-:W-:-:S02]  /*104e0*/  SEL R5, R15, R5, !P2 ;  /* 0x000000050f057207 */ /* 0x000fc40005000000 */
[C---:B------:R-:W-:Y:S02]  /*104f0*/  SEL R24, R15.reuse, R24, !P2 ;  /* 0x000000180f187207 */ /* 0x040fe40005000000 */
[C---:B------:R-:W-:Y:S02]  /*10500*/  SEL R0, R15.reuse, R0, !P2 ;  /* 0x000000000f007207 */ /* 0x040fe40005000000 */
[C---:B------:R-:W-:Y:S02]  /*10510*/  SEL R4, R15.reuse, R4, !P2 ;  /* 0x000000040f047207 */ /* 0x040fe40005000000 */
[C---:B------:R-:W-:Y:S02]  /*10520*/  SEL R13, R15.reuse, R13, !P2 ;  /* 0x0000000d0f0d7207 */ /* 0x040fe40005000000 */
[C---:B------:R-:W-:Y:S02]  /*10530*/  SEL R14, R15.reuse, R14, !P2 ;  /* 0x0000000e0f0e7207 */ /* 0x040fe40005000000 */
        /* <DEDUP_REMOVED lines=13> */
[----:B--2---:R-:W-:-:S05]  /*10610*/  SEL R29, R15, R29, !P2 ;  /* 0x0000001d0f1d7207 */ /* 0x004fca0005000000 */
[----:B------:R0:W-:Y:S04]  /*10620*/  STL [R1+0x88], R29 ;  /* 0x0000881d01007387 */ /* 0x0001e80000100800 */
[----:B0-----:R-:W2:Y:S04]  /*10630*/  LDL.LU R29, [R1+0xc80] ;  /* 0x000c8000011d7983 */ /* 0x001ea80000300800 */
[----:B------:R0:W-:Y:S04]  /*10640*/  STL [R1+0x84], R19 ;  /* 0x0000841301007387 */ /* 0x0001e80000100800 */
[----:B0-----:R-:W3:Y:S04]  /*10650*/  LDL.LU R19, [R1+0xc7c] ;  /* 0x000c7c0001137983 */ /* 0x001ee80000300800 */
[----:B------:R0:W-:Y:S04]  /*10660*/  STL [R1+0x80], R21 ;  /* 0x0000801501007387 */ /* 0x0001e80000100800 */
[----:B0-----:R-:W4:Y:S04]  /*10670*/  LDL.LU R21, [R1+0xc78] ;  /* 0x000c780001157983 */ /* 0x001f280000300800 */
[----:B------:R0:W-:Y:S04]  /*10680*/  STL [R1+0x7c], R28 ;  /* 0x00007c1c01007387 */ /* 0x0001e80000100800 */
[----:B0-----:R-:W5:Y:S04]  /*10690*/  LDL.LU R28, [R1+0xc74] ;  /* 0x000c7400011c7983 */ /* 0x001f680000300800 */
[----:B------:R0:W-:Y:S04]  /*106a0*/  STL [R1+0x6c], R5 ;  /* 0x00006c0501007387 */ /* 0x0001e80000100800 */
[----:B0-----:R-:W2:Y:S04]  /*106b0*/  LDL.LU R5, [R1+0xc] ;  /* 0x00000c0001057983 */ /* 0x001ea80000300800 */
        /* <DEDUP_REMOVED lines=35> */
[----:B0-----:R-:W2:Y:S01]  /*108f0*/  LDL.LU R9, [R1+0xc2c] ;  /* 0x000c2c0001097983 */ /* 0x001ea20000300800 */
[----:B------:R-:W-:-:S05]  /*10900*/  SEL R8, R15, R8, !P2 ;  /* 0x000000080f087207 */ /* 0x000fca0005000000 */
[----:B------:R0:W-:Y:S02]  /*10910*/  STL [R1+0x20], R8 ;  /* 0x0000200801007387 */ /* 0x0001e40000100800 */
[C---:B0-----:R-:W-:Y:S02]  /*10920*/  SEL R8, R15.reuse, R7, !P2 ;  /* 0x000000070f087207 */ /* 0x041fe40005000000 */
[C---:B------:R-:W-:Y:S02]  /*10930*/  SEL R7, R15.reuse, R6, !P2 ;  /* 0x000000060f077207 */ /* 0x040fe40005000000 */
[C---:B------:R-:W-:Y:S02]  /*10940*/  SEL R6, R15.reuse, R3, !P2 ;  /* 0x000000030f067207 */ /* 0x040fe40005000000 */
[C---:B------:R-:W-:Y:S01]  /*10950*/  SEL R3, R15.reuse, R2, !P2 ;  /* 0x000000020f037207 */ /* 0x040fe20005000000 */
[----:B------:R-:W-:Y:S04]  /*10960*/  STL [R1+0x1c], R8 ;  /* 0x00001c0801007387 */ /* 0x000fe80000100800 */
[----:B------:R-:W-:Y:S04]  /*10970*/  STL [R1+0x18], R7 ;  /* 0x0000180701007387 */ /* 0x000fe80000100800 */
[----:B------:R-:W-:Y:S01]  /*10980*/  STL [R1+0x14], R6 ;  /* 0x0000140601007387 */ /* 0x000fe20000100800 */
[----:B----4-:R-:W-:-:S02]  /*10990*/  SEL R21, R15, R21, !P2 ;  /* 0x000000150f157207 */ /* 0x010fc40005000000 */
[C---:B-----5:R-:W-:Y:S02]  /*109a0*/  SEL R28, R15.reuse, R28, !P2 ;  /* 0x0000001c0f1c7207 */ /* 0x060fe40005000000 */
[C---:B---3--:R-:W-:Y:S02]  /*109b0*/  SEL R19, R15.reuse, R19, !P2 ;  /* 0x000000130f137207 */ /* 0x048fe40005000000 */
[C---:B--2---:R-:W-:Y:S02]  /*109c0*/  SEL R24, R15.reuse, R24, !P2 ;  /* 0x000000180f187207 */ /* 0x044fe40005000000 */
[----:B------:R-:W-:Y:S02]  /*109d0*/  LEA.HI.X.SX32 R4, R4, UR9, 0x1, P5 ;  /* 0x0000000904047c11 */ /* 0x000fe4000a8f0eff */
        /* <DEDUP_REMOVED lines=12> */
[----:B------:R-:W-:-:S05]  /*10aa0*/  SEL R2, R15, R9, !P2 ;  /* 0x000000090f027207 */ /* 0x000fca0005000000 */
[----:B------:R0:W-:Y:S04]  /*10ab0*/  STL [R1+0xb88], R2 ;  /* 0x000b880201007387 */ /* 0x0001e80000100800 */
[----:B------:R1:W-:Y:S01]  /*10ac0*/  STL [R1+0x10], R3 ;  /* 0x0000100301007387 */ /* 0x0003e20000100800 */
[C---:B0-----:R-:W-:Y:S02]  /*10ad0*/  SEL R2, R15.reuse, R10, !P2 ;  /* 0x0000000a0f027207 */ /* 0x041fe40005000000 */
[----:B-1----:R-:W-:-:S05]  /*10ae0*/  SEL R3, R15, R11, !P2 ;  /* 0x0000000b0f037207 */ /* 0x002fca0005000000 */
[----:B------:R-:W-:Y:S04]  /*10af0*/  STL [R1+0xb8c], R3 ;  /* 0x000b8c0301007387 */ /* 0x000fe80000100800 */
[----:B------:R0:W-:Y:S02]  /*10b00*/  STL [R1+0x4], R2 ;  /* 0x0000040201007387 */ /* 0x0001e40000100800 */
[----:B0-----:R-:W0:Y:S01]  /*10b10*/  S2R R2, SR_TID.X ;  /* 0x0000000000027919 */ /* 0x001e220000002100 */
[----:B------:R-:W-:Y:S01]  /*10b20*/  SEL R11, R15, R5, !P2 ;  /* 0x000000050f0b7207 */ /* 0x000fe20005000000 */
[----:B------:R-:W-:Y:S04]  /*10b30*/  STL [R1+0xb90], R12 ;  /* 0x000b900c01007387 */ /* 0x000fe80000100800 */
[----:B------:R-:W2:Y:S04]  /*10b40*/  LDL.LU R5, [R1+0x70] ;  /* 0x0000700001057983 */ /* 0x000ea80000300800 */
[----:B------:R-:W3:Y:S04]  /*10b50*/  LDL.LU R6, [R1+0x94] ;  /* 0x0000940001067983 */ /* 0x000ee80000300800 */
[----:B------:R-:W4:Y:S04]  /*10b60*/  LDL.LU R7, [R1+0x9c] ;  /* 0x00009c0001077983 */ /* 0x000f280000300800 */
[----:B------:R-:W5:Y:S04]  /*10b70*/  LDL.LU R8, [R1+0xa0] ;  /* 0x0000a00001087983 */ /* 0x000f680000300800 */
[----:B------:R-:W5:Y:S04]  /*10b80*/  LDL.LU R9, [R1+0xb8] ;  /* 0x0000b80001097983 */ /* 0x000f680000300800 */
[----:B------:R-:W5:Y:S01]  /*10b90*/  LDL.LU R10, [R1+0xbc] ;  /* 0x0000bc00010a7983 */ /* 0x000f620000300800 */
[----:B0-----:R-:W-:-:S03]  /*10ba0*/  SHF.R.U32.HI R2, RZ, 0x4, R2 ;  /* 0x00000004ff027819 */ /* 0x001fc60000011602 */
[----:B------:R-:W-:Y:S01]  /*10bb0*/  STL [R1+0xb94], R11 ;  /* 0x000b940b01007387 */ /* 0x000fe20000100800 */
[----:B------:R-:W-:-:S03]  /*10bc0*/  SGXT.U32 R2, R2, 0x3 ;  /* 0x000000030202781a */ /* 0x000fc60000000000 */
[----:B------:R-:W-:Y:S01]  /*10bd0*/  STL [R1+0xb98], R22 ;  /* 0x000b981601007387 */ /* 0x000fe20000100800 */
[----:B------:R-:W-:-:S03]  /*10be0*/  LOP3.LUT R2, R2, 0x30, RZ, 0xfc, !PT ;  /* 0x0000003002027812 */ /* 0x000fc600078efcff */
[----:B------:R-:W-:Y:S04]  /*10bf0*/  STL [R1+0xb9c], R23 ;  /* 0x000b9c1701007387 */ /* 0x000fe80000100800 */
[----:B------:R-:W-:Y:S01]  /*10c00*/  STL [R1+0xba0], R25 ;  /* 0x000ba01901007387 */ /* 0x000fe20000100800 */
[----:B------:R-:W-:-:S03]  /*10c10*/  IMAD R2, R2, UR6, RZ ;  /* 0x0000000602027c24 */ /* 0x000fc6000f8e02ff */
[----:B------:R-:W-:Y:S04]  /*10c20*/  STL [R1+0xba4], R26 ;  /* 0x000ba41a01007387 */ /* 0x000fe80000100800 */
[----:B------:R-:W-:Y:S04]  /*10c30*/  STL [R1+0xba8], R27 ;  /* 0x000ba81b01007387 */ /* 0x000fe80000100800 */
[----:B------:R-:W-:Y:S04]  /*10c40*/  STL [R1+0xbac], R20 ;  /* 0x000bac1401007387 */ /* 0x000fe80000100800 */
[----:B------:R-:W-:Y:S01]  /*10c50*/  STL [R1+0xbb0], R18 ;  /* 0x000bb01201007387 */ /* 0x000fe20000100800 */
[----:B------:R-:W-:-:S03]  /*10c60*/  IMAD R2, R0, 0x8, R2 ;  /* 0x0000000800027824 */ /* 0x000fc600078e0202 */
[----:B------:R-:W-:Y:S01]  /*10c70*/  STL [R1+0xbb4], R17 ;  /* 0x000bb41101007387 */ /* 0x000fe20000100800 */
[----:B------:R-:W-:-:S03]  /*10c80*/  SEL R15, R15, R29, !P2 ;  /* 0x0000001d0f0f7207 */ /* 0x000fc60005000000 */
[----:B------:R0:W-:Y:S01]  /*10c90*/  STL [R1+0xbb8], R16 ;  /* 0x000bb81001007387 */ /* 0x0001e20000100800 */
[----:B------:R-:W-:-:S03]  /*10ca0*/  IMAD R2, R0, 0x8, R2 ;  /* 0x0000000800027824 */ /* 0x000fc600078e0202 */
[----:B0-----:R-:W5:Y:S04]  /*10cb0*/  LDL.LU R16, [R1+0xc0] ;  /* 0x0000c00001107983 */ /* 0x001f680000300800 */
[----:B------:R0:W-:Y:S04]  /*10cc0*/  STL [R1+0xbbc], R14 ;  /* 0x000bbc0e01007387 */ /* 0x0001e80000100800 */
[----:B------:R-:W-:Y:S04]  /*10cd0*/  STL [R1+0xbc0], R13 ;  /* 0x000bc00d01007387 */ /* 0x000fe80000100800 */
[----:B------:R-:W-:Y:S04]  /*10ce0*/  STL [R1+0xbc4], R24 ;  /* 0x000bc41801007387 */ /* 0x000fe80000100800 */
[----:B------:R-:W-:Y:S04]  /*10cf0*/  STL [R1+0xbc8], R28 ;  /* 0x000bc81c01007387 */ /* 0x000fe80000100800 */
[----:B------:R-:W-:Y:S01]  /*10d00*/  STL [R1+0xbcc], R21 ;  /* 0x000bcc1501007387 */ /* 0x000fe20000100800 */
[----:B0-----:R-:W-:-:S03]  /*10d10*/  IMAD R14, R0, 0x8, R2 ;  /* 0x00000008000e7824 */ /* 0x001fc600078e0202 */
[----:B------:R-:W-:Y:S04]  /*10d20*/  STL [R1+0xbd0], R19 ;  /* 0x000bd01301007387 */ /* 0x000fe80000100800 */
[----:B------:R-:W-:Y:S04]  /*10d30*/  STL [R1+0xbd4], R15 ;  /* 0x000bd40f01007387 */ /* 0x000fe80000100800 */
[----:B------:R0:W-:Y:S04]  /*10d40*/  STL [R1+0xbd8], R4 ;  /* 0x000bd80401007387 */ /* 0x0001e80000100800 */
[----:B------:R-:W0:Y:S04]  /*10d50*/  LDL.LU R17, [R1+0xf4] ;  /* 0x0000f40001117983 */ /* 0x000e280000300800 */
[----:B------:R-:W5:Y:S04]  /*10d60*/  LDL.LU R18, [R1+0xf8] ;  /* 0x0000f80001127983 */ /* 0x000f680000300800 */
[----:B------:R-:W5:Y:S04]  /*10d70*/  LDL.LU R20, [R1+0xfc] ;  /* 0x0000fc0001147983 */ /* 0x000f680000300800 */
[----:B------:R-:W-:Y:S04]  /*10d80*/  STL [R1+0xafc], R14 ;  /* 0x000afc0e01007387 */ /* 0x000fe80000100800 */
[----:B------:R-:W5:Y:S04]  /*10d90*/  LDL.LU R27, [R1+0x100] ;  /* 0x00010000011b7983 */ /* 0x000f680000300800 */
[----:B------:R-:W5:Y:S04]  /*10da0*/  LDL.LU R26, [R1+0x104] ;  /* 0x00010400011a7983 */ /* 0x000f680000300800 */
[----:B------:R-:W5:Y:S04]  /*10db0*/  LDL.LU R25, [R1+0x108] ;  /* 0x0001080001197983 */ /* 0x000f680000300800 */
[----:B------:R-:W5:Y:S04]  /*10dc0*/  LDL.LU R23, [R1+0x11c] ;  /* 0x00011c0001177983 */ /* 0x000f680000300800 */
[----:B------:R-:W5:Y:S04]  /*10dd0*/  LDL.LU R22, [R1+0x120] ;  /* 0x0001200001167983 */ /* 0x000f680000300800 */
[----:B------:R-:W5:Y:S04]  /*10de0*/  LDL.LU R11, [R1+0x128] ;  /* 0x00012800010b7983 */ /* 0x000f680000300800 */
[----:B------:R-:W5:Y:S01]  /*10df0*/  LDL.LU R12, [R1+0x12c] ;  /* 0x00012c00010c7983 */ /* 0x000f620000300800 */
[----:B------:R-:W-:-:S03]  /*10e00*/  IMAD R0, R0, 0x8, R14 ;  /* 0x0000000800007824 */ /* 0x000fc600078e020e */
[----:B------:R-:W5:Y:S04]  /*10e10*/  LDL.LU R3, [R1+0x130] ;  /* 0x0001300001037983 */ /* 0x000f680000300800 */
[----:B------:R-:W5:Y:S04]  /*10e20*/  LDL.LU R2, [R1+0x134] ;  /* 0x0001340001027983 */ /* 0x000f680000300800 */
[----:B------:R-:W-:Y:S01]  /*10e30*/  STL [R1+0xb40], R0 ;  /* 0x000b400001007387 */ /* 0x000fe20000100800 */
[----:B--2---:R-:W-:Y:S02]  /*10e40*/  IMAD R5, R5, UR4, RZ ;  /* 0x0000000405057c24 */ /* 0x004fe4000f8e02ff */
[----:B---3--:R-:W-:-:S03]  /*10e50*/  IMAD R6, R6, UR4, RZ ;  /* 0x0000000406067c24 */ /* 0x008fc6000f8e02ff */
[----:B------:R1:W-:Y:S01]  /*10e60*/  STL [R1+0xbdc], R5 ;  /* 0x000bdc0501007387 */ /* 0x0003e20000100800 */
[----:B----4-:R-:W-:-:S03]  /*10e70*/  IMAD R7, R7, UR4, RZ ;  /* 0x0000000407077c24 */ /* 0x010fc6000f8e02ff */
[----:B------:R-:W-:Y:S01]  /*10e80*/  STL [R1+0xbe0], R6 ;  /* 0x000be00601007387 */ /* 0x000fe20000100800 */
[----:B-----5:R-:W-:-:S03]  /*10e90*/  IMAD R8, R8, UR4, RZ ;  /* 0x0000000408087c24 */ /* 0x020fc6000f8e02ff */
[----:B------:R-:W-:Y:S01]  /*10ea0*/  STL [R1+0xbe4], R7 ;  /* 0x000be40701007387 */ /* 0x000fe20000100800 */
[----:B------:R-:W-:-:S03]  /*10eb0*/  IMAD R9, R9, UR4, RZ ;  /* 0x0000000409097c24 */ /* 0x000fc6000f8e02ff */
[----:B------:R-:W-:Y:S01]  /*10ec0*/  STL [R1+0xbe8], R8 ;  /* 0x000be80801007387 */ /* 0x000fe20000100800 */
[----:B------:R-:W-:-:S03]  /*10ed0*/  IMAD R10, R10, UR4, RZ ;  /* 0x000000040a0a7c24 */ /* 0x000fc6000f8e02ff */
[----:B------:R-:W-:Y:S04]  /*10ee0*/  STL [R1+0xbec], R9 ;  /* 0x000bec0901007387 */ /* 0x000fe80000100800 */
[----:B------:R-:W-:Y:S01]  /*10ef0*/  STL [R1+0xbf0], R10 ;  /* 0x000bf00a01007387 */ /* 0x000fe20000100800 */
[----:B------:R-:W-:-:S05]  /*10f00*/  IMAD R29, R16, UR4, RZ ;  /* 0x00000004101d7c24 */ /* 0x000fca000f8e02ff */
[----:B------:R-:W-:Y:S01]  /*10f10*/  STL [R1+0xbf4], R29 ;  /* 0x000bf41d01007387 */ /* 0x000fe20000100800 */
[----:B0-----:R-:W-:Y:S02]  /*10f20*/  IMAD R4, R17, UR4, RZ ;  /* 0x0000000411047c24 */ /* 0x001fe4000f8e02ff */
[----:B-1----:R-:W-:-:S03]  /*10f30*/  IMAD R5, R18, UR4, RZ ;  /* 0x0000000412057c24 */ /* 0x002fc6000f8e02ff */
[----:B------:R0:W-:Y:S01]  /*10f40*/  STL [R1+0xc], R4 ;  /* 0x00000c0401007387 */ /* 0x0001e20000100800 */
[----:B------:R-:W-:-:S03]  /*10f50*/  IMAD R0, R20, UR4, RZ ;  /* 0x0000000414007c24 */ /* 0x000fc6000f8e02ff */
[----:B------:R1:W-:Y:S01]  /*10f60*/  STL [R1+0x70], R5 ;  /* 0x0000700501007387 */ /* 0x0003e20000100800 */
[----:B0-----:R-:W-:-:S03]  /*10f70*/  IMAD R4, R27, UR4, RZ ;  /* 0x000000041b047c24 */ /* 0x001fc6000f8e02ff */
[----:B------:R0:W-:Y:S01]  /*10f80*/  STL [R1+0x74], R0 ;  /* 0x0000740001007387 */ /* 0x0001e20000100800 */
[----:B-1----:R-:W-:-:S03]  /*10f90*/  IMAD R5, R26, UR4, RZ ;  /* 0x000000041a057c24 */ /* 0x002fc6000f8e02ff */
[----:B------:R1:W-:Y:S01]  /*10fa0*/  STL [R1+0x78], R4 ;  /* 0x0000780401007387 */ /* 0x0003e20000100800 */
[----:B0-----:R-:W-:-:S03]  /*10fb0*/  IMAD R0, R25, UR4, RZ ;  /* 0x0000000419007c24 */ /* 0x001fc6000f8e02ff */
[----:B------:R0:W-:Y:S01]  /*10fc0*/  STL [R1+0x94], R5 ;  /* 0x0000940501007387 */ /* 0x0001e20000100800 */
[----:B-1----:R-:W-:-:S03]  /*10fd0*/  IMAD R4, R23, UR4, RZ ;  /* 0x0000000417047c24 */ /* 0x002fc6000f8e02ff */
[----:B------:R1:W-:Y:S04]  /*10fe0*/  STL [R1+0x9c], R0 ;  /* 0x00009c0001007387 */ /* 0x0003e80000100800 */
[----:B------:R2:W-:Y:S01]  /*10ff0*/  STL [R1+0xa0], R4 ;  /* 0x0000a00401007387 */ /* 0x0005e20000100800 */
[----:B0-----:R-:W-:Y:S02]  /*11000*/  IMAD R5, R22, UR4, RZ ;  /* 0x0000000416057c24 */ /* 0x001fe4000f8e02ff */
[----:B-1----:R-:W-:-:S03]  /*11010*/  IMAD R0, R11, UR4, RZ ;  /* 0x000000040b007c24 */ /* 0x002fc6000f8e02ff */
[----:B------:R-:W-:Y:S01]  /*11020*/  STL [R1+0xa4], R5 ;  /* 0x0000a40501007387 */ /* 0x000fe20000100800 */
[----:B--2---:R-:W-:-:S03]  /*11030*/  IMAD R4, R12, UR4, RZ ;  /* 0x000000040c047c24 */ /* 0x004fc6000f8e02ff */
[----:B------:R0:W-:Y:S04]  /*11040*/  STL [R1+0xa8], R0 ;  /* 0x0000a80001007387 */ /* 0x0001e80000100800 */
[----:B------:R-:W-:Y:S04]  /*11050*/  STL [R1+0xb8], R4 ;  /* 0x0000b80401007387 */ /* 0x000fe80000100800 */
[----:B------:R-:W2:Y:S01]  /*11060*/  LDL.LU R29, [R1+0x140] ;  /* 0x00014000011d7983 */ /* 0x000ea20000300800 */
[----:B------:R-:W-:Y:S02]  /*11070*/  IMAD R3, R3, UR4, RZ ;  /* 0x0000000403037c24 */ /* 0x000fe4000f8e02ff */
[----:B0-----:R-:W-:-:S03]  /*11080*/  IMAD R0, R2, UR4, RZ ;  /* 0x0000000402007c24 */ /* 0x001fc6000f8e02ff */
[----:B------:R-:W-:Y:S04]  /*11090*/  STL [R1+0xbc], R3 ;  /* 0x0000bc0301007387 */ /* 0x000fe80000100800 */
[----:B--2---:R0:W-:Y:S04]  /*110a0*/  STL [R1+0xc24], R29 ;  /* 0x000c241d01007387 */ /* 0x0041e80000100800 */
[----:B------:R-:W-:Y:S04]  /*110b0*/  STL [R1+0xc0], R0 ;  /* 0x0000c00001007387 */ /* 0x000fe80000100800 */
[----:B0-----:R-:W2:Y:S04]  /*110c0*/  LDL.LU R29, [R1+0x13c] ;  /* 0x00013c00011d7983 */ /* 0x001ea80000300800 */
        /* <DEDUP_REMOVED lines=30> */
[----:B--2---:R-:W-:-:S05]  /*112b0*/  IMAD R29, R29, UR4, RZ ;  /* 0x000000041d1d7c24 */ /* 0x004fca000f8e02ff */
[----:B------:R0:W-:Y:S04]  /*112c0*/  STL [R1+0xc4], R29 ;  /* 0x0000c41d01007387 */ /* 0x0001e80000100800 */
[----:B0-----:R-:W2:Y:S02]  /*112d0*/  LDL.LU R29, [R1+0xc28] ;  /* 0x000c2800011d7983 */ /* 0x001ea40000300800 */
[----:B--2---:R-:W-:-:S05]  /*112e0*/  IMAD R29, R29, UR4, RZ ;  /* 0x000000041d1d7c24 */ /* 0x004fca000f8e02ff */
[----:B------:R0:W-:Y:S04]  /*112f0*/  STL [R1+0xc8], R29 ;  /* 0x0000c81d01007387 */ /* 0x0001e80000100800 */
[----:B0-----:R-:W2:Y:S01]  /*11300*/  LDL.LU R29, [R1+0xc24] ;  /* 0x000c2400011d7983 */ /* 0x001ea20000300800 */
[----:B---3--:R-:W-:Y:S02]  /*11310*/  IMAD R10, R10, UR4, RZ ;  /* 0x000000040a0a7c24 */ /* 0x008fe4000f8e02ff */
[----:B----4-:R-:W-:Y:S02]  /*11320*/  IMAD R9, R9, UR4, RZ ;  /* 0x0000000409097c24 */ /* 0x010fe4000f8e02ff */
[----:B-----5:R-:W-:Y:S02]  /*11330*/  IMAD R8, R8, UR4, RZ ;  /* 0x0000000408087c24 */ /* 0x020fe4000f8e02ff */
[----:B------:R-:W-:-:S02]  /*11340*/  IMAD R7, R7, UR4, RZ ;  /* 0x0000000407077c24 */ /* 0x000fc4000f8e02ff */
[----:B------:R-:W-:Y:S02]  /*11350*/  IMAD R6, R6, UR4, RZ ;  /* 0x0000000406067c24 */ /* 0x000fe4000f8e02ff */
[----:B------:R-:W-:Y:S02]  /*11360*/  IMAD R5, R5, UR4, RZ ;  /* 0x0000000405057c24 */ /* 0x000fe4000f8e02ff */
[----:B------:R-:W-:Y:S02]  /*11370*/  IMAD R0, R0, UR4, RZ ;  /* 0x0000000400007c24 */ /* 0x000fe4000f8e02ff */
[----:B------:R-:W-:Y:S02]  /*11380*/  IMAD R4, R4, UR4, RZ ;  /* 0x0000000404047c24 */ /* 0x000fe4000f8e02ff */
[----:B--2---:R-:W-:-:S05]  /*11390*/  IMAD R29, R29, UR4, RZ ;  /* 0x000000041d1d7c24 */ /* 0x004fca000f8e02ff */
[----:B------:R-:W-:Y:S04]  /*113a0*/  STL [R1+0xcc], R29 ;  /* 0x0000cc1d01007387 */ /* 0x000fe80000100800 */
[----:B------:R-:W-:Y:S04]  /*113b0*/  STL [R1+0xdc], R10 ;  /* 0x0000dc0a01007387 */ /* 0x000fe80000100800 */
[----:B------:R-:W-:Y:S04]  /*113c0*/  STL [R1+0xf4], R9 ;  /* 0x0000f40901007387 */ /* 0x000fe80000100800 */
[----:B------:R-:W-:Y:S04]  /*113d0*/  STL [R1+0xf8], R8 ;  /* 0x0000f80801007387 */ /* 0x000fe80000100800 */
[----:B------:R-:W-:Y:S04]  /*113e0*/  STL [R1+0xfc], R7 ;  /* 0x0000fc0701007387 */ /* 0x000fe80000100800 */
[----:B------:R-:W-:Y:S04]  /*113f0*/  STL [R1+0x100], R6 ;  /* 0x0001000601007387 */ /* 0x000fe80000100800 */
[----:B------:R0:W-:Y:S04]  /*11400*/  STL [R1+0x104], R5 ;  /* 0x0001040501007387 */ /* 0x0001e80000100800 */
[----:B------:R1:W-:Y:S04]  /*11410*/  STL [R1+0x108], R0 ;  /* 0x0001080001007387 */ /* 0x0003e80000100800 */
[----:B------:R2:W-:Y:S01]  /*11420*/  STL [R1+0x10c], R4 ;  /* 0x00010c0401007387 */ /* 0x0005e20000100800 */
[----:B0-----:R-:W-:-:S02]  /*11430*/  IMAD R5, R15, UR4, RZ ;  /* 0x000000040f057c24 */ /* 0x001fc4000f8e02ff */
[----:B-1----:R-:W-:-:S03]  /*11440*/  IMAD R0, R19, UR4, RZ ;  /* 0x0000000413007c24 */ /* 0x002fc6000f8e02ff */
[----:B------:R0:W-:Y:S01]  /*11450*/  STL [R1+0x110], R5 ;  /* 0x0001100501007387 */ /* 0x0001e20000100800 */
[----:B--2---:R-:W-:-:S03]  /*11460*/  IMAD R4, R21, UR4, RZ ;  /* 0x0000000415047c24 */ /* 0x004fc6000f8e02ff */
[----:B------:R1:W-:Y:S04]  /*11470*/  STL [R1+0x114], R0 ;  /* 0x0001140001007387 */ /* 0x0003e80000100800 */
[----:B------:R2:W-:Y:S01]  /*11480*/  STL [R1+0x118], R4 ;  /* 0x0001180401007387 */ /* 0x0005e20000100800 */
[----:B0-----:R-:W-:Y:S02]  /*11490*/  IMAD R5, R28, UR4, RZ ;  /* 0x000000041c057c24 */ /* 0x001fe4000f8e02ff */
        /* <DEDUP_REMOVED lines=431> */
[----:B------:R-:W3:Y:S04]  /*12f90*/  LDL.LU R5, [R1+0x1b4] ;  /* 0x0001b40001057983 */ /* 0x000ee80000300800 */
        /* <DEDUP_REMOVED lines=20> */
[----:B------:R-:W4:Y:S04]  /*130e0*/  LDL.LU R3, [R1+0xac] ;  /* 0x0000ac0001037983 */ /* 0x000f280000300800 */
        /* <DEDUP_REMOVED lines=9> */
[----:B--2---:R-:W-:-:S05]  /*13180*/  IMAD R29, R29, UR4, RZ ;  /* 0x000000041d1d7c24 */ /* 0x004fca000f8e02ff */
[----:B------:R0:W-:Y:S02]  /*13190*/  STL [R1+0x21c], R29 ;  /* 0x00021c1d01007387 */ /* 0x0001e40000100800 */
[----:B0-----:R-:W-:Y:S02]  /*131a0*/  IMAD R29, R10, UR4, RZ ;  /* 0x000000040a1d7c24 */ /* 0x001fe4000f8e02ff */
[----:B------:R-:W-:Y:S02]  /*131b0*/  IMAD R10, R9, UR4, RZ ;  /* 0x00000004090a7c24 */ /* 0x000fe4000f8e02ff */
[----:B-----5:R-:W-:Y:S02]  /*131c0*/  IMAD R9, R8, UR4, RZ ;  /* 0x0000000408097c24 */ /* 0x020fe4000f8e02ff */
[----:B------:R-:W-:Y:S01]  /*131d0*/  IMAD R8, R7, UR4, RZ ;  /* 0x0000000407087c24 */ /* 0x000fe2000f8e02ff */
[----:B------:R-:W-:Y:S01]  /*131e0*/  STL [R1+0x218], R29 ;  /* 0x0002181d01007387 */ /* 0x000fe20000100800 */
[----:B------:R-:W-:-:S02]  /*131f0*/  IMAD R7, R6, UR4, RZ ;  /* 0x0000000406077c24 */ /* 0x000fc4000f8e02ff */
[----:B------:R-:W-:Y:S01]  /*13200*/  IMAD R6, R0, UR4, RZ ;  /* 0x0000000400067c24 */ /* 0x000fe2000f8e02ff */
[----:B------:R-:W-:Y:S01]  /*13210*/  STL [R1+0x214], R10 ;  /* 0x0002140a01007387 */ /* 0x000fe20000100800 */
[----:B------:R-:W-:-:S03]  /*13220*/  IMAD R0, R4, UR4, RZ ;  /* 0x0000000404007c24 */ /* 0x000fc6000f8e02ff */
[----:B------:R-:W-:Y:S04]  /*13230*/  STL [R1+0x210], R9 ;  /* 0x0002100901007387 */ /* 0x000fe80000100800 */
[----:B------:R-:W-:Y:S01]  /*13240*/  STL [R1+0x1e8], R8 ;  /* 0x0001e80801007387 */ /* 0x000fe20000100800 */
[----:B------:R-:W-:-:S03]  /*13250*/  IMAD R4, R19, UR4, RZ ;  /* 0x0000000413047c24 */ /* 0x000fc6000f8e02ff */
[----:B------:R-:W-:Y:S04]  /*13260*/  STL [R1+0x1d8], R7 ;  /* 0x0001d80701007387 */ /* 0x000fe80000100800 */
[----:B------:R0:W-:Y:S04]  /*13270*/  STL [R1+0x1b4], R5 ;  /* 0x0001b40501007387 */ /* 0x0001e80000100800 */
[----:B------:R-:W-:Y:S04]  /*13280*/  STL [R1+0x1ac], R6 ;  /* 0x0001ac0601007387 */ /* 0x000fe80000100800 */
[----:B------:R1:W-:Y:S01]  /*13290*/  STL [R1+0x1a8], R0 ;  /* 0x0001a80001007387 */ /* 0x0003e20000100800 */
[----:B0-----:R-:W-:-:S05]  /*132a0*/  IMAD R5, R15, UR4, RZ ;  /* 0x000000040f057c24 */ /* 0x001fca000f8e02ff */
[----:B------:R0:W-:Y:S01]  /*132b0*/  STL [R1+0x1a4], R5 ;  /* 0x0001a40501007387 */ /* 0x0001e20000100800 */
[----:B-1----:R-:W-:-:S03]  /*132c0*/  IMAD R0, R21, UR4, RZ ;  /* 0x0000000415007c24 */ /* 0x002fc6000f8e02ff */
        /* <DEDUP_REMOVED lines=30> */
[----:B------:R-:W-:Y:S04]  /*134b0*/  STL [R1+0xb4], R4 ;  /* 0x0000b40401007387 */ /* 0x000fe80000100800 */
[----:B------:R0:W-:Y:S04]  /*134c0*/  STL [R1+0xb0], R0 ;  /* 0x0000b00001007387 */ /* 0x0001e80000100800 */
[----:B0-----:R-:W2:Y:S04]  /*134d0*/  LDL.LU R0, [R1+0x90] ;  /* 0x0000900001007983 */ /* 0x001ea80000300800 */
[----:B------:R-:W-:Y:S04]  /*134e0*/  STL [R1+0xac], R3 ;  /* 0x0000ac0301007387 */ /* 0x000fe80000100800 */
[----:B------:R-:W3:Y:S01]  /*134f0*/  LDL.LU R29, [R1+0x88] ;  /* 0x00008800011d7983 */ /* 0x000ee20000300800 */
[----:B------:R-:W-:-:S05]  /*13500*/  IMAD R2, R2, UR4, RZ ;  /* 0x0000000402027c24 */ /* 0x000fca000f8e02ff */
[----:B------:R-:W-:Y:S04]  /*13510*/  STL [R1+0x98], R2 ;  /* 0x0000980201007387 */ /* 0x000fe80000100800 */
[----:B---3--:R0:W-:Y:S04]  /*13520*/  STL [R1+0xbf8], R29 ;  /* 0x000bf81d01007387 */ /* 0x0081e80000100800 */
[----:B0-----:R-:W3:Y:S04]  /*13530*/  LDL.LU R29, [R1+0x8c] ;  /* 0x00008c00011d7983 */ /* 0x001ee80000300800 */
        /* <DEDUP_REMOVED lines=19> */
[----:B--2---:R-:W-:-:S03]  /*13670*/  IMAD R0, R0, UR4, RZ ;  /* 0x0000000400007c24 */ /* 0x004fc6000f8e02ff */
[----:B------:R-:W2:Y:S04]  /*13680*/  LDL.LU R26, [R1+0x2c] ;  /* 0x00002c00011a7983 */ /* 0x000ea80000300800 */
[----:B------:R-:W2:Y:S04]  /*13690*/  LDL.LU R25, [R1+0x28] ;  /* 0x0000280001197983 */ /* 0x000ea80000300800 */
[----:B------:R-:W2:Y:S04]  /*136a0*/  LDL.LU R23, [R1+0x24] ;  /* 0x0000240001177983 */ /* 0x000ea80000300800 */
[----:B------:R-:W2:Y:S04]  /*136b0*/  LDL.LU R22, [R1+0x20] ;  /* 0x0000200001167983 */ /* 0x000ea80000300800 */
[----:B------:R-:W2:Y:S04]  /*136c0*/  LDL.LU R11, [R1+0x1c] ;  /* 0x00001c00010b7983 */ /* 0x000ea80000300800 */
[----:B------:R-:W2:Y:S04]  /*136d0*/  LDL.LU R12, [R1+0x18] ;  /* 0x00001800010c7983 */ /* 0x000ea80000300800 */
[----:B------:R-:W2:Y:S04]  /*136e0*/  LDL.LU R3, [R1+0x14] ;  /* 0x0000140001037983 */ /* 0x000ea80000300800 */
[----:B------:R-:W2:Y:S04]  /*136f0*/  LDL.LU R2, [R1+0x10] ;  /* 0x0000100001027983 */ /* 0x000ea80000300800 */
[----:B------:R0:W-:Y:S04]  /*13700*/  STL [R1+0x90], R0 ;  /* 0x0000900001007387 */ /* 0x0001e80000100800 */
[----:B0-----:R-:W2:Y:S01]  /*13710*/  LDL.LU R0, [R1+0x4] ;  /* 0x0000040001007983 */ /* 0x001ea20000300800 */
[----:B---3--:R-:W-:-:S05]  /*13720*/  IMAD R29, R29, UR4, RZ ;  /* 0x000000041d1d7c24 */ /* 0x008fca000f8e02ff */
[----:B------:R0:W-:Y:S04]  /*13730*/  STL [R1+0x8c], R29 ;  /* 0x00008c1d01007387 */ /* 0x0001e80000100800 */
[----:B0-----:R-:W3:Y:S01]  /*13740*/  LDL.LU R29, [R1+0xbf8] ;  /* 0x000bf800011d7983 */ /* 0x001ee20000300800 */
[----:B----4-:R-:W-:Y:S02]  /*13750*/  IMAD R10, R10, UR4, RZ ;  /* 0x000000040a0a7c24 */ /* 0x010fe4000f8e02ff */
[----:B-----5:R-:W-:Y:S02]  /*13760*/  IMAD R9, R9, UR4, RZ ;  /* 0x0000000409097c24 */ /* 0x020fe4000f8e02ff */
[----:B------:R-:W-:Y:S02]  /*13770*/  IMAD R8, R8, UR4, RZ ;  /* 0x0000000408087c24 */ /* 0x000fe4000f8e02ff */
[----:B------:R-:W-:-:S02]  /*13780*/  IMAD R7, R7, UR4, RZ ;  /* 0x0000000407077c24 */ /* 0x000fc4000f8e02ff */
[----:B------:R-:W-:Y:S02]  /*13790*/  IMAD R6, R6, UR4, RZ ;  /* 0x0000000406067c24 */ /* 0x000fe4000f8e02ff */
[----:B------:R-:W-:Y:S02]  /*137a0*/  IMAD R5, R5, UR4, RZ ;  /* 0x0000000405057c24 */ /* 0x000fe4000f8e02ff */
[----:B------:R-:W-:Y:S02]  /*137b0*/  IMAD R4, R4, UR4, RZ ;  /* 0x0000000404047c24 */ /* 0x000fe4000f8e02ff */
[----:B------:R-:W-:Y:S02]  /*137c0*/  IMAD R15, R15, UR4, RZ ;  /* 0x000000040f0f7c24 */ /* 0x000fe4000f8e02ff */
        /* <DEDUP_REMOVED lines=11> */
[----:B--2---:R-:W-:Y:S02]  /*13880*/  IMAD R26, R26, UR4, RZ ;  /* 0x000000041a1a7c24 */ /* 0x004fe4000f8e02ff */
[----:B------:R-:W-:Y:S02]  /*13890*/  IMAD R25, R25, UR4, RZ ;  /* 0x0000000419197c24 */ /* 0x000fe4000f8e02ff */
[----:B------:R-:W-:-:S02]  /*138a0*/  IMAD R23, R23, UR4, RZ ;  /* 0x0000000417177c24 */ /* 0x000fc4000f8e02ff */
[----:B------:R-:W-:Y:S02]  /*138b0*/  IMAD R22, R22, UR4, RZ ;  /* 0x0000000416167c24 */ /* 0x000fe4000f8e02ff */
[----:B------:R-:W-:Y:S02]  /*138c0*/  IMAD R11, R11, UR4, RZ ;  /* 0x000000040b0b7c24 */ /* 0x000fe4000f8e02ff */
[----:B------:R-:W-:Y:S02]  /*138d0*/  IMAD R12, R12, UR4, RZ ;  /* 0x000000040c0c7c24 */ /* 0x000fe4000f8e02ff */
[----:B------:R-:W-:Y:S02]  /*138e0*/  IMAD R3, R3, UR4, RZ ;  /* 0x0000000403037c24 */ /* 0x000fe4000f8e02ff */
[----:B------:R-:W-:Y:S02]  /*138f0*/  IMAD R2, R2, UR4, RZ ;  /* 0x0000000402027c24 */ /* 0x000fe4000f8e02ff */
[----:B---3--:R-:W-:-:S05]  /*13900*/  IMAD R29, R29, UR4, RZ ;  /* 0x000000041d1d7c24 */ /* 0x008fca000f8e02ff */
        /* <DEDUP_REMOVED lines=55> */
[----:B0-----:R-:W5:Y:S01]  /*13c80*/  LDL.LU R2, [R1+0xb88] ;  /* 0x000b880001027983 */ /* 0x001f620000300800 */
[----:B------:R-:W-:-:S02]  /*13c90*/  IMAD R0, R0, UR4, RZ ;  /* 0x0000000400007c24 */ /* 0x000fc4000f8e02ff */
[----:B-----5:R-:W-:-:S05]  /*13ca0*/  IMAD R2, R2, UR4, RZ ;  /* 0x0000000402027c24 */ /* 0x020fca000f8e02ff */
[----:B------:R0:W-:Y:S04]  /*13cb0*/  STL [R1+0x8], R2 ;  /* 0x0000080201007387 */ /* 0x0001e80000100800 */
[----:B0-----:R-:W5:Y:S04]  /*13cc0*/  LDL.LU R2, [R1+0xb84] ;  /* 0x000b840001027983 */ /* 0x001f680000300800 */
[----:B------:R4:W-:Y:S02]  /*13cd0*/  STL [R1+0x4], R0 ;  /* 0x0000040001007387 */ /* 0x0009e40000100800 */
[----:B----4-:R-:W-:-:S02]  /*13ce0*/  IMAD R0, R3, UR4, RZ ;  /* 0x0000000403007c24 */ /* 0x010fc4000f8e02ff */
[----:B------:R-:W4:Y:S01]  /*13cf0*/  LDL.LU R3, [R1+0xb80] ;  /* 0x000b800001037983 */ /* 0x000f220000300800 */
[----:B---3--:R-:W-:-:S05]  /*13d00*/  IMAD R12, R12, UR4, RZ ;  /* 0x000000040c0c7c24 */ /* 0x008fca000f8e02ff */
[----:B------:R-:W-:Y:S04]  /*13d10*/  STL [R1+0xb44], R12 ;  /* 0x000b440c01007387 */ /* 0x000fe80000100800 */
[----:B------:R2:W-:Y:S01]  /*13d20*/  STL [R1], R0 ;  /* 0x0000000001007387 */ /* 0x0005e20000100800 */
[----:B------:R-:W-:Y:S02]  /*13d30*/  IMAD R22, R22, UR4, RZ ;  /* 0x0000000416167c24 */ /* 0x000fe4000f8e02ff */
[----:B------:R-:W-:Y:S02]  /*13d40*/  IMAD R23, R23, UR4, RZ ;  /* 0x0000000417177c24 */ /* 0x000fe4000f8e02ff */
[----:B------:R-:W-:Y:S02]  /*13d50*/  IMAD R25, R25, UR4, RZ ;  /* 0x0000000419197c24 */ /* 0x000fe4000f8e02ff */
[----:B--2---:R-:W-:-:S02]  /*13d60*/  IMAD R0, R11, UR4, RZ ;  /* 0x000000040b007c24 */ /* 0x004fc4000f8e02ff */
[----:B------:R-:W-:-:S03]  /*13d70*/  IMAD R26, R26, UR4, RZ ;  /* 0x000000041a1a7c24 */ /* 0x000fc6000f8e02ff */
[----:B------:R-:W-:Y:S01]  /*13d80*/  STL [R1+0xb48], R0 ;  /* 0x000b480001007387 */ /* 0x000fe20000100800 */
        /* <DEDUP_REMOVED lines=8> */
[----:B-----5:R-:W-:Y:S02]  /*13e10*/  IMAD R11, R2, UR8, RZ ;  /* 0x00000008020b7c24 */ /* 0x020fe4000f8e02ff */
[----:B------:R-:W2:Y:S04]  /*13e20*/  LDL.LU R2, [R1+0x78] ;  /* 0x0000780001027983 */ /* 0x000ea80000300800 */
[----:B------:R-:W-:Y:S04]  /*13e30*/  STL [R1+0xb4c], R11 ;  /* 0x000b4c0b01007387 */ /* 0x000fe80000100800 */
[----:B------:R-:W-:Y:S04]  /*13e40*/  STL [R1+0xb50], R22 ;  /* 0x000b501601007387 */ /* 0x000fe80000100800 */
[----:B------:R-:W-:Y:S04]  /*13e50*/  STL [R1+0xb54], R23 ;  /* 0x000b541701007387 */ /* 0x000fe80000100800 */
[----:B------:R-:W-:Y:S04]  /*13e60*/  STL [R1+0xb58], R25 ;  /* 0x000b581901007387 */ /* 0x000fe80000100800 */
[----:B------:R-:W-:Y:S04]  /*13e70*/  STL [R1+0xb5c], R26 ;  /* 0x000b5c1a01007387 */ /* 0x000fe80000100800 */
[----:B------:R-:W-:Y:S04]  /*13e80*/  STL [R1+0xb60], R27 ;  /* 0x000b601b01007387 */ /* 0x000fe80000100800 */
[----:B------:R-:W-:Y:S04]  /*13e90*/  STL [R1+0xb64], R20 ;  /* 0x000b641401007387 */ /* 0x000fe80000100800 */
[----:B------:R0:W-:Y:S04]  /*13ea0*/  STL [R1+0xb68], R18 ;  /* 0x000b681201007387 */ /* 0x0001e80000100800 */
[----:B0-----:R-:W3:Y:S04]  /*13eb0*/  LDL.LU R18, [R1+0xa0] ;  /* 0x0000a00001127983 */ /* 0x001ee80000300800 */
[----:B------:R0:W-:Y:S04]  /*13ec0*/  STL [R1+0xb6c], R17 ;  /* 0x000b6c1101007387 */ /* 0x0001e80000100800 */
[----:B0-----:R-:W5:Y:S04]  /*13ed0*/  LDL.LU R17, [R1+0x9c] ;  /* 0x00009c0001117983 */ /* 0x001f680000300800 */
[----:B------:R0:W-:Y:S04]  /*13ee0*/  STL [R1+0xb70], R16 ;  /* 0x000b701001007387 */ /* 0x0001e80000100800 */
[----:B0-----:R-:W3:Y:S04]  /*13ef0*/  LDL.LU R16, [R1+0x94] ;  /* 0x0000940001107983 */ /* 0x001ee80000300800 */
[----:B------:R0:W-:Y:S04]  /*13f00*/  STL [R1+0xb74], R14 ;  /* 0x000b740e01007387 */ /* 0x0001e80000100800 */
[----:B0-----:R-:W2:Y:S04]  /*13f10*/  LDL.LU R14, [R1+0x74] ;  /* 0x00007400010e7983 */ /* 0x001ea80000300800 */
[----:B------:R0:W-:Y:S04]  /*13f20*/  STL [R1+0xb78], R13 ;  /* 0x000b780d01007387 */ /* 0x0001e80000100800 */
[----:B0-----:R-:W5:Y:S04]  /*13f30*/  LDL.LU R13, [R1+0x70] ;  /* 0x00007000010d7983 */ /* 0x001f680000300800 */
[----:B------:R0:W-:Y:S04]  /*13f40*/  STL [R1+0xb7c], R24 ;  /* 0x000b7c1801007387 */ /* 0x0001e80000100800 */
[----:B0-----:R-:W3:Y:S04]  /*13f50*/  LDL.LU R24, [R1+0xc] ;  /* 0x00000c0001187983 */ /* 0x001ee80000300800 */
[----:B------:R-:W2:Y:S01]  /*13f60*/  LDL.LU R20, [R1+0xa4] ;  /* 0x0000a40001147983 */ /* 0x000ea20000300800 */
[----:B----4-:R-:W-:-:S02]  /*13f70*/  LEA R11, P1, R5, R3, 0x1 ;  /* 0x00000003050b7211 */ /* 0x010fc400078208ff */
[----:B------:R-:W-:-:S03]  /*13f80*/  LEA R0, P2, R6, R3, 0x1 ;  /* 0x0000000306007211 */ /* 0x000fc600078408ff */
[----:B------:R0:W-:Y:S04]  /*13f90*/  STL [R1+0xae0], R11 ;  /* 0x000ae00b01007387 */ /* 0x0001e80000100800 */
[----:B------:R1:W-:Y:S04]  /*13fa0*/  STL [R1+0xae4], R0 ;  /* 0x000ae40001007387 */ /* 0x0003e80000100800 */
[----:B------:R-:W4:Y:S01]  /*13fb0*/  LDL.LU R27, [R1+0xa8] ;  /* 0x0000a800011b7983 */ /* 0x000f220000300800 */
[-C--:B0-----:R-:W-:Y:S02]  /*13fc0*/  LEA R11, P3, R7, R3.reuse, 0x1 ;  /* 0x00000003070b7211 */ /* 0x081fe400078608ff */
[----:B-1----:R-:W-:-:S03]  /*13fd0*/  LEA R0, P4, R8, R3, 0x1 ;  /* 0x0000000308007211 */ /* 0x002fc600078808ff */
        /* <DEDUP_REMOVED lines=8> */
[----:B0-----:R-:W-:Y:S02]  /*14060*/  LEA R11, P0, R29, R3, 0x1 ;  /* 0x000000031d0b7211 */ /* 0x001fe400078008ff */
[----:B-1----:R-:W-:-:S03]  /*14070*/  LEA.HI.X.SX32 R0, R5, R4, 0x1, P1 ;  /* 0x0000000405007211 */ /* 0x002fc600008f0eff */
[----:B------:R-:W-:Y:S04]  /*14080*/  STL [R1+0xaf8], R11 ;  /* 0x000af80b01007387 */ /* 0x000fe80000100800 */
[----:B------:R0:W-:Y:S04]  /*14090*/  STL [R1+0xad8], R0 ;  /* 0x000ad80001007387 */ /* 0x0001e80000100800 */
[----:B------:R-:W4:Y:S01]  /*140a0*/  LDL.LU R23, [R1+0xc0] ;  /* 0x0000c00001177983 */ /* 0x000f220000300800 */
[----:B0-----:R-:W-:Y:S02]  /*140b0*/  LEA.HI.X.SX32 R0, R6, R4, 0x1, P2 ;  /* 0x0000000406007211 */ /* 0x001fe400010f0eff */
[----:B---3--:R-:W-:-:S05]  /*140c0*/  LEA R5, P1, R24, R3, 0x1 ;  /* 0x0000000318057211 */ /* 0x008fca00078208ff */
[----:B------:R5:W-:Y:S04]  /*140d0*/  STL [R1+0xadc], R5 ;  /* 0x000adc0501007387 */ /* 0x000be80000100800 */
[----:B------:R0:W-:Y:S04]  /*140e0*/  STL [R1+0xad0], R0 ;  /* 0x000ad00001007387 */ /* 0x0001e80000100800 */
[----:B------:R-:W3:Y:S01]  /*140f0*/  LDL.LU R22, [R1+0xc4] ;  /* 0x0000c40001167983 */ /* 0x000ee20000300800 */
[----:B-----5:R-:W-:Y:S02]  /*14100*/  LEA R5, P2, R13, R3, 0x1 ;  /* 0x000000030d057211 */ /* 0x020fe400078408ff */
[----:B0-----:R-:W-:-:S03]  /*14110*/  LEA.HI.X.SX32 R0, R7, R4, 0x1, P3 ;  /* 0x0000000407007211 */ /* 0x001fc600018f0eff */
[----:B------:R2:W-:Y:S04]  /*14120*/  STL [R1+0xad4], R5 ;  /* 0x000ad40501007387 */ /* 0x0005e80000100800 */
[----:B------:R0:W-:Y:S04]  /*14130*/  STL [R1+0xac8], R0 ;  /* 0x000ac80001007387 */ /* 0x0001e80000100800 */
[----:B------:R-:W5:Y:S01]  /*14140*/  LDL.LU R11, [R1+0xc8] ;  /* 0x0000c800010b7983 */ /* 0x000f620000300800 */
[----:B--2---:R-:W-:Y:S02]  /*14150*/  LEA R5, P3, R14, R3, 0x1 ;  /* 0x000000030e057211 */ /* 0x004fe400078608ff */
[----:B0-----:R-:W-:-:S03]  /*14160*/  LEA.HI.X.SX32 R0, R8, R4, 0x1, P4 ;  /* 0x0000000408007211 */ /* 0x001fc600020f0eff */
[----:B------:R0:W-:Y:S01]  /*14170*/  STL [R1+0xacc], R5 ;  /* 0x000acc0501007387 */ /* 0x0001e20000100800 */
[----:B------:R-:W-:-:S03]  /*14180*/  LEA R6, P4, R2, R3, 0x1 ;  /* 0x0000000302067211 */ /* 0x000fc600078808ff */
[----:B------:R1:W-:Y:S01]  /*14190*/  STL [R1+0xac0], R0 ;  /* 0x000ac00001007387 */ /* 0x0003e20000100800 */
[----:B0-----:R-:W-:-:S03]  /*141a0*/  LEA.HI.X.SX32 R5, R9, R4, 0x1, P5 ;  /* 0x0000000409057211 */ /* 0x001fc600028f0eff */
[----:B-1----:R-:W2:Y:S04]  /*141b0*/  LDL.LU R0, [R1+0xcc] ;  /* 0x0000cc0001007983 */ /* 0x002ea80000300800 */
[----:B------:R0:W-:Y:S04]  /*141c0*/  STL [R1+0xac4], R6 ;  /* 0x000ac40601007387 */ /* 0x0001e80000100800 */
[----:B------:R1:W-:Y:S04]  /*141d0*/  STL [R1+0xab8], R5 ;  /* 0x000ab80501007387 */ /* 0x0003e80000100800 */
[----:B------:R-:W2:Y:S01]  /*141e0*/  LDL.LU R12, [R1+0xdc] ;  /* 0x0000dc00010c7983 */ /* 0x000ea20000300800 */
[----:B0-----:R-:W-:-:S02]  /*141f0*/  LEA R6, P5, R16, R3, 0x1 ;  /* 0x0000000310067211 */ /* 0x001fc400078a08ff */
[----:B-1----:R-:W-:-:S03]  /*14200*/  LEA.HI.X.SX32 R5, R10, R4, 0x1, P6 ;  /* 0x000000040a057211 */ /* 0x002fc600030f0eff */
[----:B------:R0:W-:Y:S01]  /*14210*/  STL [R1+0xabc], R6 ;  /* 0x000abc0601007387 */ /* 0x0001e20000100800 */
[----:B------:R-:W-:-:S03]  /*14220*/  LEA R7, P6, R17, R3, 0x1 ;  /* 0x0000000311077211 */ /* 0x000fc600078c08ff */
[----:B------:R1:W-:Y:S01]  /*14230*/  STL [R1+0x31c], R5 ;  /* 0x00031c0501007387 */ /* 0x0003e20000100800 */
[----:B0-----:R-:W-:-:S03]  /*14240*/  LEA.HI.X.SX32 R6, R29, R4, 0x1, P0 ;  /* 0x000000041d067211 */ /* 0x001fc600000f0eff */
[----:B-1----:R-:W2:Y:S04]  /*14250*/  LDL.LU R5, [R1+0xf4] ;  /* 0x0000f40001057983 */ /* 0x002ea80000300800 */
[----:B------:R0:W-:Y:S04]  /*14260*/  STL [R1+0x33c], R7 ;  /* 0x00033c0701007387 */ /* 0x0001e80000100800 */
[----:B------:R1:W-:Y:S01]  /*14270*/  STL [R1+0x320], R6 ;  /* 0x0003200601007387 */ /* 0x0003e20000100800 */
[----:B0-----:R-:W-:Y:S02]  /*14280*/  LEA R7, P0, R18, R3, 0x1 ;  /* 0x0000000312077211 */ /* 0x001fe400078008ff */
[----:B-1----:R-:W-:-:S02]  /*14290*/  LEA.HI.X.SX32 R6, R24, R4, 0x1, P1 ;  /* 0x0000000418067211 */ /* 0x002fc400008f0eff */
[----:B------:R-:W2:Y:S04]  /*142a0*/  LDL.LU R24, [R1+0xf8] ;  /* 0x0000f80001187983 */ /* 0x000ea80000300800 */
[----:B------:R-:W-:Y:S04]  /*142b0*/  STL [R1+0x344], R7 ;  /* 0x0003440701007387 */ /* 0x000fe80000100800 */
[----:B------:R0:W-:Y:S02]  /*142c0*/  STL [R1+0x324], R6 ;  /* 0x0003240601007387 */ /* 0x0001e40000100800 */
[----:B0-----:R-:W-:-:S02]  /*142d0*/  LEA.HI.X.SX32 R6, R13, R4, 0x1, P2 ;  /* 0x000000040d067211 */ /* 0x001fc400010f0eff */
[----:B------:R-:W2:Y:S01]  /*142e0*/  LDL.LU R13, [R1+0xfc] ;  /* 0x0000fc00010d7983 */ /* 0x000ea20000300800 */
[----:B------:R-:W-:-:S05]  /*142f0*/  LEA R7, P1, R20, R3, 0x1 ;  /* 0x0000000314077211 */ /* 0x000fca00078208ff */
[----:B------:R-:W-:Y:S04]  /*14300*/  STL [R1+0x34c], R7 ;  /* 0x00034c0701007387 */ /* 0x000fe80000100800 */
[----:B------:R0:W-:Y:S02]  /*14310*/  STL [R1+0x328], R6 ;  /* 0x0003280601007387 */ /* 0x0001e40000100800 */
[----:B0-----:R-:W-:Y:S02]  /*14320*/  LEA.HI.X.SX32 R6, R14, R4, 0x1, P3 ;  /* 0x000000040e067211 */ /* 0x001fe400018f0eff */
[----:B------:R-:W2:Y:S01]  /*14330*/  LDL.LU R14, [R1+0x100] ;  /* 0x00010000010e7983 */ /* 0x000ea20000300800 */
[----:B----4-:R-:W-:-:S05]  /*14340*/  LEA R7, P2, R27, R3, 0x1 ;  /* 0x000000031b077211 */ /* 0x010fca00078408ff */
[----:B------:R-:W-:Y:S04]  /*14350*/  STL [R1+0x354], R7 ;  /* 0x0003540701007387 */ /* 0x000fe80000100800 */
[----:B------:R0:W-:Y:S02]  /*14360*/  STL [R1+0x32c], R6 ;  /* 0x00032c0601007387 */ /* 0x0001e40000100800 */
[----:B0-----:R-:W-:Y:S02]  /*14370*/  LEA.HI.X.SX32 R6, R2, R4, 0x1, P4 ;  /* 0x0000000402067211 */ /* 0x001fe400020f0eff */
[----:B------:R-:W4:Y:S01]  /*14380*/  LDL.LU R2, [R1+0x104] ;  /* 0x0001040001027983 */ /* 0x000f220000300800 */
[----:B------:R-:W-:-:S05]  /*14390*/  LEA R7, P3, R26, R3, 0x1 ;  /* 0x000000031a077211 */ /* 0x000fca00078608ff */
[----:B------:R0:W-:Y:S04]  /*143a0*/  STL [R1+0x35c], R7 ;  /* 0x00035c0701007387 */ /* 0x0001e80000100800 */
[----:B------:R1:W-:Y:S01]  /*143b0*/  STL [R1+0x330], R6 ;  /* 0x0003300601007387 */ /* 0x0003e20000100800 */
[-C--:B0-----:R-:W-:Y:S02]  /*143c0*/  LEA R7, P4, R25, R3.reuse, 0x1 ;  /* 0x0000000319077211 */ /* 0x081fe400078808ff */
[----:B-1----:R-:W-:Y:S02]  /*143d0*/  LEA.HI.X.SX32 R6, R16, R4, 0x1, P5 ;  /* 0x0000000410067211 */ /* 0x002fe400028f0eff */
[----:B------:R-:W4:Y:S04]  /*143e0*/  LDL.LU R16, [R1+0x108] ;  /* 0x0001080001107983 */ /* 0x000f280000300800 */
[----:B------:R0:W-:Y:S04]  /*143f0*/  STL [R1+0x364], R7 ;  /* 0x0003640701007387 */ /* 0x0001e80000100800 */
[----:B------:R1:W-:Y:S01]  /*14400*/  STL [R1+0x334], R6 ;  /* 0x0003340601007387 */ /* 0x0003e20000100800 */
[----:B0-----:R-:W-:-:S02]  /*14410*/  LEA R7, P5, R23, R3, 0x1 ;  /* 0x0000000317077211 */ /* 0x001fc400078a08ff */
[-C--:B-1----:R-:W-:Y:S02]  /*14420*/  LEA.HI.X.SX32 R6, R17, R4.reuse, 0x1, P6 ;  /* 0x0000000411067211 */ /* 0x082fe400030f0eff */
[----:B------:R-:W4:Y:S04]  /*14430*/  LDL.LU R17, [R1+0x10c] ;  /* 0x00010c0001117983 */ /* 0x000f280000300800 */
[----:B------:R-:W-:Y:S04]  /*14440*/  STL [R1+0x36c], R7 ;  /* 0x00036c0701007387 */ /* 0x000fe80000100800 */
[----:B------:R0:W-:Y:S02]  /*14450*/  STL [R1+0x338], R6 ;  /* 0x0003380601007387 */ /* 0x0001e40000100800 */
[----:B0-----:R-:W-:-:S02]  /*14460*/  LEA.HI.X.SX32 R6, R18, R4, 0x1, P0 ;  /* 0x0000000412067211 */ /* 0x001fc400000f0eff */
[----:B------:R-:W4:Y:S01]  /*14470*/  LDL.LU R18, [R1+0x110] ;  /* 0x0001100001127983 */ /* 0x000f220000300800 */
[----:B---3--:R-:W-:-:S05]  /*14480*/  LEA R7, P6, R22, R3, 0x1 ;  /* 0x0000000316077211 */ /* 0x008fca00078c08ff */
[----:B------:R5:W-:Y:S04]  /*14490*/  STL [R1+0x374], R7 ;  /* 0x0003740701007387 */ /* 0x000be80000100800 */
[----:B------:R0:W-:Y:S01]  /*144a0*/  STL [R1+0x340], R6 ;  /* 0x0003400601007387 */ /* 0x0001e20000100800 */
[----:B-----5:R-:W-:Y:S02]  /*144b0*/  LEA R7, P0, R11, R3, 0x1 ;  /* 0x000000030b077211 */ /* 0x020fe400078008ff */
[----:B0-----:R-:W-:-:S03]  /*144c0*/  LEA.HI.X.SX32 R6, R20, R4, 0x1, P1 ;  /* 0x0000000414067211 */ /* 0x001fc600008f0eff */
[----:B------:R2:W-:Y:S04]  /*144d0*/  STL [R1+0x37c], R7 ;  /* 0x00037c0701007387 */ /* 0x0005e80000100800 */
[----:B------:R-:W3:Y:S04]  /*144e0*/  LDL.LU R20, [R1+0x114] ;  /* 0x0001140001147983 */ /* 0x000ee80000300800 */
[----:B------:R0:W-:Y:S01]  /*144f0*/  STL [R1+0x348], R6 ;  /* 0x0003480601007387 */ /* 0x0001e20000100800 */
[----:B--2---:R-:W-:Y:S02]  /*14500*/  LEA R7, P1, R0, R3, 0x1 ;  /* 0x0000000300077211 */ /* 0x004fe400078208ff */
[----:B0-----:R-:W-:-:S02]  /*14510*/  LEA.HI.X.SX32 R6, R27, R4, 0x1, P2 ;  /* 0x000000041b067211 */ /* 0x001fc400010f0eff */
[----:B------:R-:W2:Y:S04]  /*14520*/  LDL.LU R27, [R1+0x118] ;  /* 0x00011800011b7983 */ /* 0x000ea80000300800 */
[----:B------:R0:W-:Y:S04]  /*14530*/  STL [R1+0x384], R7 ;  /* 0x0003840701007387 */ /* 0x0001e80000100800 */
[----:B------:R1:W-:Y:S01]  /*14540*/  STL [R1+0x350], R6 ;  /* 0x0003500601007387 */ /* 0x0003e20000100800 */
[----:B0-----:R-:W-:Y:S02]  /*14550*/  LEA R7, P2, R12, R3, 0x1 ;  /* 0x000000030c077211 */ /* 0x001fe400078408ff */
[----:B-1----:R-:W-:-:S02]  /*14560*/  LEA.HI.X.SX32 R6, R26, R4, 0x1, P3 ;  /* 0x000000041a067211 */ /* 0x002fc400018f0eff */
[----:B------:R-:W5:Y:S04]  /*14570*/  LDL.LU R26, [R1+0x11c] ;  /* 0x00011c00011a7983 */ /* 0x000f680000300800 */
[----:B------:R-:W-:Y:S04]  /*14580*/  STL [R1+0x38c], R7 ;  /* 0x00038c0701007387 */ /* 0x000fe80000100800 */
[----:B------:R0:W-:Y:S02]  /*14590*/  STL [R1+0x358], R6 ;  /* 0x0003580601007387 */ /* 0x0001e40000100800 */
[----:B0-----:R-:W-:-:S02]  /*145a0*/  LEA.HI.X.SX32 R6, R25, R4, 0x1, P4 ;  /* 0x0000000419067211 */ /* 0x001fc400020f0eff */
[----:B------:R-:W5:Y:S01]  /*145b0*/  LDL.LU R25, [R1+0x120] ;  /* 0x0001200001197983 */ /* 0x000f620000300800 */
[----:B------:R-:W-:-:S05]  /*145c0*/  LEA R7, P3, R5, R3, 0x1 ;  /* 0x0000000305077211 */ /* 0x000fca00078608ff */
[----:B------:R0:W-:Y:S04]  /*145d0*/  STL [R1+0x394], R7 ;  /* 0x0003940701007387 */ /* 0x0001e80000100800 */
[----:B------:R1:W-:Y:S01]  /*145e0*/  STL [R1+0x360], R6 ;  /* 0x0003600601007387 */ /* 0x0003e20000100800 */
[-C--:B0-----:R-:W-:Y:S02]  /*145f0*/  LEA R7, P4, R24, R3.reuse, 0x1 ;  /* 0x0000000318077211 */ /* 0x081fe400078808ff */
[----:B-1----:R-:W-:Y:S02]  /*14600*/  LEA.HI.X.SX32 R6, R23, R4, 0x1, P5 ;  /* 0x0000000417067211 */ /* 0x002fe400028f0eff */
[----:B------:R-:W5:Y:S04]  /*14610*/  LDL.LU R23, [R1+0x128] ;  /* 0x0001280001177983 */ /* 0x000f680000300800 */
[----:B------:R0:W-:Y:S04]  /*14620*/  STL [R1+0x39c], R7 ;  /* 0x00039c0701007387 */ /* 0x0001e80000100800 */
[----:B------:R1:W-:Y:S01]  /*14630*/  STL [R1+0x368], R6 ;  /* 0x0003680601007387 */ /* 0x0003e20000100800 */
[----:B0-----:R-:W-:-:S02]  /*14640*/  LEA R7, P5, R13, R3, 0x1 ;  /* 0x000000030d077211 */ /* 0x001fc400078a08ff */
[-C--:B-1----:R-:W-:Y:S02]  /*14650*/  LEA.HI.X.SX32 R6, R22, R4.reuse, 0x1, P6 ;  /* 0x0000000416067211 */ /* 0x082fe400030f0eff */
[----:B------:R-:W5:Y:S04]  /*14660*/  LDL.LU R22, [R1+0x12c] ;  /* 0x00012c0001167983 */ /* 0x000f680000300800 */
[----:B------:R-:W-:Y:S04]  /*14670*/  STL [R1+0x3a4], R7 ;  /* 0x0003a40701007387 */ /* 0x000fe80000100800 */
[----:B------:R0:W-:Y:S02]  /*14680*/  STL [R1+0x370], R6 ;  /* 0x0003700601007387 */ /* 0x0001e40000100800 */
[----:B0-----:R-:W-:-:S02]  /*14690*/  LEA.HI.X.SX32 R6, R11, R4, 0x1, P0 ;  /* 0x000000040b067211 */ /* 0x001fc400000f0eff */
[----:B------:R-:W5:Y:S01]  /*146a0*/  LDL.LU R11, [R1+0x130] ;  /* 0x00013000010b7983 */ /* 0x000f620000300800 */
[----:B------:R-:W-:-:S05]  /*146b0*/  LEA R7, P6, R14, R3, 0x1 ;  /* 0x000000030e077211 */ /* 0x000fca00078c08ff */
[----:B------:R-:W-:Y:S04]  /*146c0*/  STL [R1+0x3ac], R7 ;  /* 0x0003ac0701007387 */ /* 0x000fe80000100800 */
[----:B------:R0:W-:Y:S02]  /*146d0*/  STL [R1+0x378], R6 ;  /* 0x0003780601007387 */ /* 0x0001e40000100800 */
[----:B0-----:R-:W-:Y:S02]  /*146e0*/  LEA.HI.X.SX32 R6, R0, R4, 0x1, P1 ;  /* 0x0000000400067211 */ /* 0x001fe400008f0eff */
[----:B------:R-:W5:Y:S01]  /*146f0*/  LDL.LU R0, [R1+0x134] ;  /* 0x0001340001007983 */ /* 0x000f620000300800 */
        /* <DEDUP_REMOVED lines=23> */
[-C--:B--2---:R-:W-:Y:S02]  /*14870*/  LEA R7, P5, R27, R3.reuse, 0x1 ;  /* 0x000000031b077211 */ /* 0x084fe400078a08ff */
[----:B0-----:R-:W-:Y:S02]  /*14880*/  LEA.HI.X.SX32 R6, R14, R4, 0x1, P6 ;  /* 0x000000040e067211 */ /* 0x001fe400030f0eff */
[----:B------:R-:W2:Y:S04]  /*14890*/  LDL.LU R14, [R1+0x148] ;  /* 0x00014800010e7983 */ /* 0x000ea80000300800 */
[----:B------:R5:W-:Y:S04]  /*148a0*/  STL [R1+0x3dc], R7 ;  /* 0x0003dc0701007387 */ /* 0x000be80000100800 */
[----:B------:R0:W-:Y:S01]  /*148b0*/  STL [R1+0x3a8], R6 ;  /* 0x0003a80601007387 */ /* 0x0001e20000100800 */
[----:B-----5:R-:W-:-:S02]  /*148c0*/  LEA R7, P6, R26, R3, 0x1 ;  /* 0x000000031a077211 */ /* 0x020fc400078c08ff */
[----:B0-----:R-:W-:Y:S02]  /*148d0*/  LEA.HI.X.SX32 R6, R2, R4, 0x1, P0 ;  /* 0x0000000402067211 */ /* 0x001fe400000f0eff */
[----:B------:R-:W3:Y:S04]  /*148e0*/  LDL.LU R2, [R1+0x14c] ;  /* 0x00014c0001027983 */ /* 0x000ee80000300800 */
        /* <DEDUP_REMOVED lines=35> */
[----:B------:R-:W-:Y:S04]  /*14b20*/  STL [R1+0x41c], R7 ;  /* 0x00041c0701007387 */ /* 0x000fe80000100800 */
[----:B------:R0:W-:Y:S02]  /*14b30*/  STL [R1+0x3e8], R6 ;  /* 0x0003e80601007387 */ /* 0x0001e40000100800 */
[----:B0-----:R-:W-:Y:S02]  /*14b40*/  LEA.HI.X.SX32 R6, R23, R4, 0x1, P1 ;  /* 0x0000000417067211 */ /* 0x001fe400008f0eff */
[----:B------:R-:W4:Y:S01]  /*14b50*/  LDL.LU R23, [R1+0x16c] ;  /* 0x00016c0001177983 */ /* 0x000f220000300800 */
[----:B------:R-:W-:-:S05]  /*14b60*/  LEA R7, P0, R24, R3, 0x1 ;  /* 0x0000000318077211 */ /* 0x000fca00078008ff */
[----:B------:R0:W-:Y:S04]  /*14b70*/  STL [R1+0x424], R7 ;  /* 0x0004240701007387 */ /* 0x0001e80000100800 */
[----:B------:R1:W-:Y:S01]  /*14b80*/  STL [R1+0x3f0], R6 ;  /* 0x0003f00601007387 */ /* 0x0003e20000100800 */
[----:B0-----:R-:W-:Y:S02]  /*14b90*/  LEA R7, P1, R13, R3, 0x1 ;  /* 0x000000030d077211 */ /* 0x001fe400078208ff */
[-C--:B-1----:R-:W-:Y:S02]  /*14ba0*/  LEA.HI.X.SX32 R6, R22, R4.reuse, 0x1, P2 ;  /* 0x0000000416067211 */ /* 0x082fe400010f0eff */
[----:B------:R-:W4:Y:S04]  /*14bb0*/  LDL.LU R22, [R1+0x170] ;  /* 0x0001700001167983 */ /* 0x000f280000300800 */
[----:B------:R-:W-:Y:S04]  /*14bc0*/  STL [R1+0x42c], R7 ;  /* 0x00042c0701007387 */ /* 0x000fe80000100800 */
[----:B------:R0:W-:Y:S02]  /*14bd0*/  STL [R1+0x3f8], R6 ;  /* 0x0003f80601007387 */ /* 0x0001e40000100800 */
[----:B0-----:R-:W-:-:S02]  /*14be0*/  LEA.HI.X.SX32 R6, R11, R4, 0x1, P3 ;  /* 0x000000040b067211 */ /* 0x001fc400018f0eff */
[----:B------:R-:W4:Y:S01]  /*14bf0*/  LDL.LU R11, [R1+0x174] ;  /* 0x00017400010b7983 */ /* 0x000f220000300800 */
[----:B--2---:R-:W-:-:S05]  /*14c00*/  LEA R7, P2, R14, R3, 0x1 ;  /* 0x000000030e077211 */ /* 0x004fca00078408ff */
[----:B------:R-:W-:Y:S04]  /*14c10*/  STL [R1+0x434], R7 ;  /* 0x0004340701007387 */ /* 0x000fe80000100800 */
[----:B------:R0:W-:Y:S02]  /*14c20*/  STL [R1+0x400], R6 ;  /* 0x0004000601007387 */ /* 0x0001e40000100800 */
[----:B0-----:R-:W-:Y:S02]  /*14c30*/  LEA.HI.X.SX32 R6, R0, R4, 0x1, P4 ;  /* 0x0000000400067211 */ /* 0x001fe400020f0eff */
[-C--:B---3--:R-:W-:Y:S01]  /*14c40*/  LEA R7, P3, R2, R3.reuse, 0x1 ;  /* 0x0000000302077211 */ /* 0x088fe200078608ff */
        /* <DEDUP_REMOVED lines=20> */
[----:B------:R-:W-:-:S05]  /*14d90*/  LEA R7, P0, R20, R3, 0x1 ;  /* 0x0000000314077211 */ /* 0x000fca00078008ff */
[----:B------:R0:W-:Y:S04]  /*14da0*/  STL [R1+0x45c], R7 ;  /* 0x00045c0701007387 */ /* 0x0001e80000100800 */
[----:B------:R1:W-:Y:S01]  /*14db0*/  STL [R1+0x428], R6 ;  /* 0x0004280601007387 */ /* 0x0003e20000100800 */
[----:B0-----:R-:W-:Y:S02]  /*14dc0*/  LEA R7, P1, R27, R3, 0x1 ;  /* 0x000000031b077211 */ /* 0x001fe400078208ff */
        /* <DEDUP_REMOVED lines=35> */
[----:B------:R-:W2:Y:S01]  /*15000*/  LDL.LU R26, [R1+0x1d0] ;  /* 0x0001d000011a7983 */ /* 0x000ea20000300800 */
[----:B---3--:R-:W-:-:S05]  /*15010*/  LEA R7, P1, R12, R3, 0x1 ;  /* 0x000000030c077211 */ /* 0x008fca00078208ff */
[----:B------:R-:W-:Y:S04]  /*15020*/  STL [R1+0x49c], R7 ;  /* 0x00049c0701007387 */ /* 0x000fe80000100800 */
[----:B------:R0:W-:Y:S02]  /*15030*/  STL [R1+0x468], R6 ;  /* 0x0004680601007387 */ /* 0x0001e40000100800 */
[-C--:B0-----:R-:W-:Y:S02]  /*15040*/  LEA.HI.X.SX32 R6, R25, R4.reuse, 0x1, P3 ;  /* 0x0000000419067211 */ /* 0x081fe400018f0eff */
[----:B-----5:R-:W-:Y:S01]  /*15050*/  LEA R7, P2, R5, R3, 0x1 ;  /* 0x0000000305077211 */ /* 0x020fe200078408ff */
[----:B------:R-:W3:Y:S04]  /*15060*/  LDL.LU R25, [R1+0x1d4] ;  /* 0x0001d40001197983 */ /* 0x000ee80000300800 */
[----:B------:R-:W-:Y:S04]  /*15070*/  STL [R1+0x4a4], R7 ;  /* 0x0004a40701007387 */ /* 0x000fe80000100800 */
[----:B------:R0:W-:Y:S02]  /*15080*/  STL [R1+0x470], R6 ;  /* 0x0004700601007387 */ /* 0x0001e40000100800 */
[----:B0-----:R-:W-:-:S02]  /*15090*/  LEA.HI.X.SX32 R6, R23, R4, 0x1, P4 ;  /* 0x0000000417067211 */ /* 0x001fc400020f0eff */
[----:B------:R-:W-:Y:S01]  /*150a0*/  LEA R7, P3, R24, R3, 0x1 ;  /* 0x0000000318077211 */ /* 0x000fe200078608ff */
        /* <DEDUP_REMOVED lines=71> */
[----:B------:R-:W-:Y:S04]  /*15520*/  STL [R1+0x51c], R7 ;  /* 0x00051c0701007387 */ /* 0x000fe80000100800 */
[----:B------:R0:W-:Y:S02]  /*15530*/  STL [R1+0x4e8], R6 ;  /* 0x0004e80601007387 */ /* 0x0001e40000100800 */
[-C--:B0-----:R-:W-:Y:S02]  /*15540*/  LEA.HI.X.SX32 R6, R26, R4.reuse, 0x1, P5 ;  /* 0x000000041a067211 */ /* 0x081fe400028f0eff */
        /* <DEDUP_REMOVED lines=82> */
[----:B------:R-:W-:Y:S04]  /*15a70*/  STL [R1+0x5a4], R7 ;  /* 0x0005a40701007387 */ /* 0x000fe80000100800 */
[----:B------:R0:W-:Y:S02]  /*15a80*/  STL [R1+0x570], R6 ;  /* 0x0005700601007387 */ /* 0x0001e40000100800 */
[-C--:B0-----:R-:W-:Y:S02]  /*15a90*/  LEA.HI.X.SX32 R6, R26, R4.reuse, 0x1, P1 ;  /* 0x000000041a067211 */ /* 0x081fe400008f0eff */
[----:B------:R-:W-:Y:S01]  /*15aa0*/  LEA R7, P0, R12, R3, 0x1 ;  /* 0x000000030c077211 */ /* 0x000fe200078008ff */
        /* <DEDUP_REMOVED lines=365> */
[----:B------:R-:W-:Y:S02]  /*17180*/  LEA.HI.X.SX32 R8, R24, R4, 0x1, P0 ;  /* 0x0000000418087211 */ /* 0x000fe400000f0eff */
        /* <DEDUP_REMOVED lines=8> */
[----:B0-----:R-:W-:Y:S02]  /*17210*/  LEA.HI.X.SX32 R6, R5, R4, 0x1, P6 ;  /* 0x0000000405067211 */ /* 0x001fe400030f0eff */
[-C--:B-----5:R-:W-:Y:S01]  /*17220*/  LEA R7, P5, R17, R3.reuse, 0x1 ;  /* 0x0000000311077211 */ /* 0x0a0fe200078a08ff */
[----:B------:R-:W3:Y:S04]  /*17230*/  LDL.LU R5, [R1+0x21c] ;  /* 0x00021c0001057983 */ /* 0x000ee80000300800 */
[----:B------:R-:W-:Y:S04]  /*17240*/  STL [R1+0x804], R7 ;  /* 0x0008040701007387 */ /* 0x000fe80000100800 */
[----:B------:R0:W-:Y:S04]  /*17250*/  STL [R1+0x7d0], R6 ;  /* 0x0007d00601007387 */ /* 0x0001e80000100800 */
[----:B0-----:R-:W5:Y:S01]  /*17260*/  LDL.LU R6, [R1+0x218] ;  /* 0x0002180001067983 */ /* 0x001f620000300800 */
[----:B------:R-:W-:-:S05]  /*17270*/  LEA R7, P6, R18, R3, 0x1 ;  /* 0x0000000312077211 */ /* 0x000fca00078c08ff */
[----:B------:R-:W-:Y:S04]  /*17280*/  STL [R1+0x80c], R7 ;  /* 0x00080c0701007387 */ /* 0x000fe80000100800 */
[----:B------:R0:W-:Y:S04]  /*17290*/  STL [R1+0x7d8], R8 ;  /* 0x0007d80801007387 */ /* 0x0001e80000100800 */
[----:B------:R-:W5:Y:S01]  /*172a0*/  LDL.LU R24, [R1+0x214] ;  /* 0x0002140001187983 */ /* 0x000f620000300800 */
[----:B0-----:R-:W-:Y:S02]  /*172b0*/  LEA.HI.X.SX32 R8, R13, R4, 0x1, P1 ;  /* 0x000000040d087211 */ /* 0x001fe400008f0eff */
[----:B------:R-:W-:-:S05]  /*172c0*/  LEA R7, P0, R20, R3, 0x1 ;  /* 0x0000000314077211 */ /* 0x000fca00078008ff */
[----:B------:R-:W-:Y:S04]  /*172d0*/  STL [R1+0x814], R7 ;  /* 0x0008140701007387 */ /* 0x000fe80000100800 */
[----:B------:R0:W-:Y:S04]  /*172e0*/  STL [R1+0x7e0], R8 ;  /* 0x0007e00801007387 */ /* 0x0001e80000100800 */
[----:B------:R-:W5:Y:S01]  /*172f0*/  LDL.LU R13, [R1+0x210] ;  /* 0x00021000010d7983 */ /* 0x000f620000300800 */
[----:B0-----:R-:W-:Y:S02]  /*17300*/  LEA.HI.X.SX32 R8, R14, R4, 0x1, P2 ;  /* 0x000000040e087211 */ /* 0x001fe400010f0eff */
[----:B------:R-:W-:-:S05]  /*17310*/  LEA R7, P1, R27, R3, 0x1 ;  /* 0x000000031b077211 */ /* 0x000fca00078208ff */
[----:B------:R-:W-:Y:S04]  /*17320*/  STL [R1+0x81c], R7 ;  /* 0x00081c0701007387 */ /* 0x000fe80000100800 */
[----:B------:R0:W-:Y:S02]  /*17330*/  STL [R1+0x7e8], R8 ;  /* 0x0007e80801007387 */ /* 0x0001e40000100800 */
[-C--:B0-----:R-:W-:Y:S02]  /*17340*/  LEA.HI.X.SX32 R8, R2, R4.reuse, 0x1, P3 ;  /* 0x0000000402087211 */ /* 0x081fe400018f0eff */
[----:B------:R-:W-:Y:S01]  /*17350*/  LEA R7, P2, R26, R3, 0x1 ;  /* 0x000000031a077211 */ /* 0x000fe200078408ff */
[----:B------:R-:W5:Y:S04]  /*17360*/  LDL.LU R2, [R1+0x1e8] ;  /* 0x0001e80001027983 */ /* 0x000f680000300800 */
[----:B------:R-:W-:Y:S04]  /*17370*/  STL [R1+0x824], R7 ;  /* 0x0008240701007387 */ /* 0x000fe80000100800 */
[----:B------:R0:W-:Y:S04]  /*17380*/  STL [R1+0x7f0], R8 ;  /* 0x0007f00801007387 */ /* 0x0001e80000100800 */
[----:B------:R-:W5:Y:S01]  /*17390*/  LDL.LU R14, [R1+0x1d8] ;  /* 0x0001d800010e7983 */ /* 0x000f620000300800 */
[----:B0-----:R-:W-:-:S02]  /*173a0*/  LEA.HI.X.SX32 R8, R16, R4, 0x1, P4 ;  /* 0x0000000410087211 */ /* 0x001fc400020f0eff */
[----:B------:R-:W-:-:S05]  /*173b0*/  LEA R7, P3, R25, R3, 0x1 ;  /* 0x0000000319077211 */ /* 0x000fca00078608ff */
[----:B------:R-:W-:Y:S04]  /*173c0*/  STL [R1+0x82c], R7 ;  /* 0x00082c0701007387 */ /* 0x000fe80000100800 */
[----:B------:R0:W-:Y:S04]  /*173d0*/  STL [R1+0x7f8], R8 ;  /* 0x0007f80801007387 */ /* 0x0001e80000100800 */
[----:B------:R-:W5:Y:S01]  /*173e0*/  LDL.LU R16, [R1+0x1b4] ;  /* 0x0001b40001107983 */ /* 0x000f620000300800 */
[----:B0-----:R-:W-:Y:S02]  /*173f0*/  LEA.HI.X.SX32 R8, R17, R4, 0x1, P5 ;  /* 0x0000000411087211 */ /* 0x001fe400028f0eff */
[----:B----4-:R-:W-:-:S05]  /*17400*/  LEA R7, P4, R23, R3, 0x1 ;  /* 0x0000000317077211 */ /* 0x010fca00078808ff */
[----:B------:R-:W-:Y:S04]  /*17410*/  STL [R1+0x834], R7 ;  /* 0x0008340701007387 */ /* 0x000fe80000100800 */
[----:B------:R0:W-:Y:S04]  /*17420*/  STL [R1+0x800], R8 ;  /* 0x0008000801007387 */ /* 0x0001e80000100800 */
[----:B------:R-:W4:Y:S01]  /*17430*/  LDL.LU R17, [R1+0x1ac] ;  /* 0x0001ac0001117983 */ /* 0x000f220000300800 */
[----:B0-----:R-:W-:Y:S02]  /*17440*/  LEA.HI.X.SX32 R8, R18, R4, 0x1, P6 ;  /* 0x0000000412087211 */ /* 0x001fe400030f0eff */
[----:B------:R-:W-:-:S05]  /*17450*/  LEA R7, P5, R22, R3, 0x1 ;  /* 0x0000000316077211 */ /* 0x000fca00078a08ff */
        /* <DEDUP_REMOVED lines=14> */
[----:B--2---:R-:W-:-:S05]  /*17540*/  LEA R7, P1, R12, R3, 0x1 ;  /* 0x000000030c077211 */ /* 0x004fca00078208ff */
[----:B------:R-:W-:Y:S04]  /*17550*/  STL [R1+0x854], R7 ;  /* 0x0008540701007387 */ /* 0x000fe80000100800 */
[----:B------:R0:W-:Y:S04]  /*17560*/  STL [R1+0x820], R8 ;  /* 0x0008200801007387 */ /* 0x0001e80000100800 */
[----:B------:R-:W2:Y:S01]  /*17570*/  LDL.LU R26, [R1+0x19c] ;  /* 0x00019c00011a7983 */ /* 0x000ea20000300800 */
        /* <DEDUP_REMOVED lines=10> */
[----:B0-----:R-:W-:Y:S02]  /*17620*/  LEA R7, P4, R24, R3, 0x1 ;  /* 0x0000000318077211 */ /* 0x001fe400078808ff */
[----:B-1----:R-:W-:-:S03]  /*17630*/  LEA.HI.X.SX32 R8, R22, R4, 0x1, P5 ;  /* 0x0000000416087211 */ /* 0x002fc600028f0eff */
[----:B------:R0:W-:Y:S04]  /*17640*/  STL [R1+0x86c], R7 ;  /* 0x00086c0701007387 */ /* 0x0001e80000100800 */
[----:B------:R1:W-:Y:S04]  /*17650*/  STL [R1+0x838], R8 ;  /* 0x0008380801007387 */ /* 0x0003e80000100800 */
[----:B------:R-:W5:Y:S01]  /*17660*/  LDL.LU R22, [R1+0x190] ;  /* 0x0001900001167983 */ /* 0x000f620000300800 */
[----:B0-----:R-:W-:Y:S02]  /*17670*/  LEA R7, P5, R13, R3, 0x1 ;  /* 0x000000030d077211 */ /* 0x001fe400078a08ff */
[----:B-1----:R-:W-:-:S03]  /*17680*/  LEA.HI.X.SX32 R8, R11, R4, 0x1, P6 ;  /* 0x000000040b087211 */ /* 0x002fc600030f0eff */
[----:B------:R-:W-:Y:S04]  /*17690*/  STL [R1+0x874], R7 ;  /* 0x0008740701007387 */ /* 0x000fe80000100800 */
[----:B------:R-:W5:Y:S04]  /*176a0*/  LDL.LU R11, [R1+0x18c] ;  /* 0x00018c00010b7983 */ /* 0x000f680000300800 */
[----:B------:R0:W-:Y:S02]  /*176b0*/  STL [R1+0x840], R8 ;  /* 0x0008400801007387 */ /* 0x0001e40000100800 */
[----:B0-----:R-:W-:-:S02]  /*176c0*/  LEA.HI.X.SX32 R8, R0, R4, 0x1, P0 ;  /* 0x0000000400087211 */ /* 0x001fc400000f0eff */
[----:B------:R-:W-:-:S05]  /*176d0*/  LEA R7, P6, R2, R3, 0x1 ;  /* 0x0000000302077211 */ /* 0x000fca00078c08ff */
[----:B------:R0:W-:Y:S04]  /*176e0*/  STL [R1+0x87c], R7 ;  /* 0x00087c0701007387 */ /* 0x0001e80000100800 */
[----:B------:R-:W5:Y:S01]  /*176f0*/  LDL.LU R0, [R1+0x124] ;  /* 0x0001240001007983 */ /* 0x000f620000300800 */
[----:B0-----:R-:W-:-:S03]  /*17700*/  LEA R7, P0, R14, R3, 0x1 ;  /* 0x000000030e077211 */ /* 0x001fc600078008ff */
[----:B------:R0:W-:Y:S04]  /*17710*/  STL [R1+0x848], R8 ;  /* 0x0008480801007387 */ /* 0x0001e80000100800 */
[----:B------:R1:W-:Y:S01]  /*17720*/  STL [R1+0x884], R7 ;  /* 0x0008840701007387 */ /* 0x0003e20000100800 */
[----:B0-----:R-:W-:-:S03]  /*17730*/  LEA.HI.X.SX32 R8, R12, R4, 0x1, P1 ;  /* 0x000000040c087211 */ /* 0x001fc600008f0eff */
[----:B------:R-:W5:Y:S01]  /*17740*/  LDL.LU R12, [R1+0xf0] ;  /* 0x0000f000010c7983 */ /* 0x000f620000300800 */
[----:B-1----:R-:W-:-:S03]  /*17750*/  LEA R7, P1, R16, R3, 0x1 ;  /* 0x0000000310077211 */ /* 0x002fc600078208ff */
[----:B------:R0:W-:Y:S04]  /*17760*/  STL [R1+0x850], R8 ;  /* 0x0008500801007387 */ /* 0x0001e80000100800 */
[----:B------:R4:W-:Y:S01]  /*17770*/  STL [R1+0x88c], R7 ;  /* 0x00088c0701007387 */ /* 0x0009e20000100800 */
[----:B0-----:R-:W-:-:S03]  /*17780*/  LEA.HI.X.SX32 R8, R5, R4, 0x1, P2 ;  /* 0x0000000405087211 */ /* 0x001fc600010f0eff */
[----:B------:R-:W5:Y:S04]  /*17790*/  LDL.LU R5, [R1+0xec] ;  /* 0x0000ec0001057983 */ /* 0x000f680000300800 */
[----:B------:R0:W-:Y:S01]  /*177a0*/  STL [R1+0x858], R8 ;  /* 0x0008580801007387 */ /* 0x0001e20000100800 */
[----:B----4-:R-:W-:Y:S02]  /*177b0*/  LEA R7, P2, R17, R3, 0x1 ;  /* 0x0000000311077211 */ /* 0x010fe400078408ff */
[----:B0-----:R-:W-:-:S03]  /*177c0*/  LEA.HI.X.SX32 R8, R6, R4, 0x1, P3 ;  /* 0x0000000406087211 */ /* 0x001fc600018f0eff */
[----:B------:R0:W-:Y:S01]  /*177d0*/  STL [R1+0x894], R7 ;  /* 0x0008940701007387 */ /* 0x0001e20000100800 */
[----:B------:R-:W-:-:S03]  /*177e0*/  LEA.HI.X.SX32 R6, R24, R4, 0x1, P4 ;  /* 0x0000000418067211 */ /* 0x000fc600020f0eff */
[----:B------:R-:W-:Y:S04]  /*177f0*/  STL [R1+0x860], R8 ;  /* 0x0008600801007387 */ /* 0x000fe80000100800 */
[----:B------:R-:W4:Y:S01]  /*17800*/  LDL.LU R24, [R1+0xe8] ;  /* 0x0000e80001187983 */ /* 0x000f220000300800 */
[----:B0-----:R-:W-:-:S05]  /*17810*/  LEA R7, P3, R18, R3, 0x1 ;  /* 0x0000000312077211 */ /* 0x001fca00078608ff */
[----:B------:R0:W-:Y:S04]  /*17820*/  STL [R1+0x89c], R7 ;  /* 0x00089c0701007387 */ /* 0x0001e80000100800 */
[----:B------:R1:W-:Y:S04]  /*17830*/  STL [R1+0x868], R6 ;  /* 0x0008680601007387 */ /* 0x0003e80000100800 */
[----:B0-----:R-:W4:Y:S01]  /*17840*/  LDL.LU R7, [R1+0xe4] ;  /* 0x0000e40001077983 */ /* 0x001f220000300800 */
[----:B-1----:R-:W-:Y:S02]  /*17850*/  LEA.HI.X.SX32 R6, R13, R4, 0x1, P5 ;  /* 0x000000040d067211 */ /* 0x002fe400028f0eff */
[----:B------:R-:W-:-:S05]  /*17860*/  LEA R8, P4, R20, R3, 0x1 ;  /* 0x0000000314087211 */ /* 0x000fca00078808ff */
[----:B------:R-:W-:Y:S04]  /*17870*/  STL [R1+0x8a4], R8 ;  /* 0x0008a40801007387 */ /* 0x000fe80000100800 */
[----:B------:R0:W-:Y:S02]  /*17880*/  STL [R1+0x870], R6 ;  /* 0x0008700601007387 */ /* 0x0001e40000100800 */
[-C--:B0-----:R-:W-:Y:S02]  /*17890*/  LEA.HI.X.SX32 R6, R2, R4.reuse, 0x1, P6 ;  /* 0x0000000402067211 */ /* 0x081fe400030f0eff */
[----:B------:R-:W-:Y:S01]  /*178a0*/  LEA R8, P5, R27, R3, 0x1 ;  /* 0x000000031b087211 */ /* 0x000fe200078a08ff */
[----:B------:R-:W4:Y:S04]  /*178b0*/  LDL.LU R2, [R1+0xe0] ;  /* 0x0000e00001027983 */ /* 0x000f280000300800 */
[----:B------:R-:W-:Y:S04]  /*178c0*/  STL [R1+0x8ac], R8 ;  /* 0x0008ac0801007387 */ /* 0x000fe80000100800 */
[----:B------:R0:W-:Y:S04]  /*178d0*/  STL [R1+0x878], R6 ;  /* 0x0008780601007387 */ /* 0x0001e80000100800 */
[----:B------:R-:W4:Y:S01]  /*178e0*/  LDL.LU R13, [R1+0xd8] ;  /* 0x0000d800010d7983 */ /* 0x000f220000300800 */
[----:B0-----:R-:W-:-:S02]  /*178f0*/  LEA.HI.X.SX32 R6, R14, R4, 0x1, P0 ;  /* 0x000000040e067211 */ /* 0x001fc400000f0eff */
[----:B--2---:R-:W-:-:S05]  /*17900*/  LEA R8, P6, R26, R3, 0x1 ;  /* 0x000000031a087211 */ /* 0x004fca00078c08ff */
[----:B------:R-:W-:Y:S04]  /*17910*/  STL [R1+0x8b4], R8 ;  /* 0x0008b40801007387 */ /* 0x000fe80000100800 */
[----:B------:R0:W-:Y:S04]  /*17920*/  STL [R1+0x880], R6 ;  /* 0x0008800601007387 */ /* 0x0001e80000100800 */
[----:B------:R-:W2:Y:S01]  /*17930*/  LDL.LU R14, [R1+0xd4] ;  /* 0x0000d400010e7983 */ /* 0x000ea20000300800 */
[----:B0-----:R-:W-:Y:S02]  /*17940*/  LEA.HI.X.SX32 R6, R16, R4, 0x1, P1 ;  /* 0x0000000410067211 */ /* 0x001fe400008f0eff */
[----:B---3--:R-:W-:-:S05]  /*17950*/  LEA R8, P0, R25, R3, 0x1 ;  /* 0x0000000319087211 */ /* 0x008fca00078008ff */
[----:B------:R-:W-:Y:S04]  /*17960*/  STL [R1+0x8bc], R8 ;  /* 0x0008bc0801007387 */ /* 0x000fe80000100800 */
[----:B------:R0:W-:Y:S01]  /*17970*/  STL [R1+0x888], R6 ;  /* 0x0008880601007387 */ /* 0x0001e20000100800 */
[----:B-----5:R-:W-:Y:S02]  /*17980*/  LEA R9, P1, R23, R3, 0x1 ;  /* 0x0000000317097211 */ /* 0x020fe400078208ff */
[----:B0-----:R-:W-:-:S03]  /*17990*/  LEA.HI.X.SX32 R6, R17, R4, 0x1, P2 ;  /* 0x0000000411067211 */ /* 0x001fc600010f0eff */
[----:B------:R-:W-:Y:S04]  /*179a0*/  STL [R1+0x8c4], R9 ;  /* 0x0008c40901007387 */ /* 0x000fe80000100800 */
[----:B------:R-:W3:Y:S01]  /*179b0*/  LDL.LU R16, [R1+0xd0] ;  /* 0x0000d00001107983 */ /* 0x000ee20000300800 */
[----:B------:R-:W-:-:S03]  /*179c0*/  LEA R8, P2, R22, R3, 0x1 ;  /* 0x0000000316087211 */ /* 0x000fc600078408ff */
[----:B------:R0:W-:Y:S04]  /*179d0*/  STL [R1+0x890], R6 ;  /* 0x0008900601007387 */ /* 0x0001e80000100800 */
[----:B------:R1:W-:Y:S04]  /*179e0*/  STL [R1+0x8cc], R8 ;  /* 0x0008cc0801007387 */ /* 0x0003e80000100800 */
[----:B------:R-:W5:Y:S01]  /*179f0*/  LDL.LU R17, [R1+0xb4] ;  /* 0x0000b40001117983 */ /* 0x000f620000300800 */
[----:B0-----:R-:W-:Y:S02]  /*17a00*/  LEA.HI.X.SX32 R6, R18, R4, 0x1, P3 ;  /* 0x0000000412067211 */ /* 0x001fe400018f0eff */
[----:B-1----:R-:W-:-:S03]  /*17a10*/  LEA R8, P3, R11, R3, 0x1 ;  /* 0x000000030b087211 */ /* 0x002fc600078608ff */
[----:B------:R0:W-:Y:S04]  /*17a20*/  STL [R1+0x898], R6 ;  /* 0x0008980601007387 */ /* 0x0001e80000100800 */
[----:B------:R-:W-:Y:S04]  /*17a30*/  STL [R1+0x8d4], R8 ;  /* 0x0008d40801007387 */ /* 0x000fe80000100800 */
[----:B------:R-:W5:Y:S01]  /*17a40*/  LDL.LU R18, [R1+0xb0] ;  /* 0x0000b00001127983 */ /* 0x000f620000300800 */
[----:B0-----:R-:W-:-:S05]  /*17a50*/  LEA.HI.X.SX32 R6, R20, R4, 0x1, P4 ;  /* 0x0000000414067211 */ /* 0x001fca00020f0eff */
[----:B------:R0:W-:Y:S02]  /*17a60*/  STL [R1+0x8a0], R6 ;  /* 0x0008a00601007387 */ /* 0x0001e40000100800 */
[----:B0-----:R-:W-:Y:S02]  /*17a70*/  LEA.HI.X.SX32 R6, R27, R4, 0x1, P5 ;  /* 0x000000041b067211 */ /* 0x001fe400028f0eff */
[----:B------:R-:W-:-:S05]  /*17a80*/  LEA R8, P4, R0, R3, 0x1 ;  /* 0x0000000300087211 */ /* 0x000fca00078808ff */
[----:B------:R0:W-:Y:S04]  /*17a90*/  STL [R1+0x8dc], R8 ;  /* 0x0008dc0801007387 */ /* 0x0001e80000100800 */
[----:B------:R-:W5:Y:S04]  /*17aa0*/  LDL.LU R20, [R1+0xac] ;  /* 0x0000ac0001147983 */ /* 0x000f680000300800 */
[----:B------:R1:W-:Y:S01]  /*17ab0*/  STL [R1+0x8a8], R6 ;  /* 0x0008a80601007387 */ /* 0x0003e20000100800 */
[----:B0-----:R-:W-:-:S05]  /*17ac0*/  LEA R8, P5, R12, R3, 0x1 ;  /* 0x000000030c087211 */ /* 0x001fca00078a08ff */
[----:B------:R0:W-:Y:S04]  /*17ad0*/  STL [R1+0x8e4], R8 ;  /* 0x0008e40801007387 */ /* 0x0001e80000100800 */
[----:B------:R-:W5:Y:S01]  /*17ae0*/  LDL.LU R27, [R1+0x98] ;  /* 0x00009800011b7983 */ /* 0x000f620000300800 */
[----:B-1----:R-:W-:Y:S02]  /*17af0*/  LEA.HI.X.SX32 R6, R26, R4, 0x1, P6 ;  /* 0x000000041a067211 */ /* 0x002fe400030f0eff */
[----:B0-----:R-:W-:-:S03]  /*17b00*/  LEA R8, P6, R5, R3, 0x1 ;  /* 0x0000000305087211 */ /* 0x001fc600078c08ff */
[----:B------:R0:W-:Y:S04]  /*17b10*/  STL [R1+0x8b0], R6 ;  /* 0x0008b00601007387 */ /* 0x0001e80000100800 */
[----:B------:R4:W-:Y:S04]  /*17b20*/  STL [R1+0x8ec], R8 ;  /* 0x0008ec0801007387 */ /* 0x0009e80000100800 */
[----:B------:R-:W5:Y:S01]  /*17b30*/  LDL.LU R26, [R1+0x90] ;  /* 0x00009000011a7983 */ /* 0x000f620000300800 */
[----:B0-----:R-:W-:-:S05]  /*17b40*/  LEA.HI.X.SX32 R6, R25, R4, 0x1, P0 ;  /* 0x0000000419067211 */ /* 0x001fca00000f0eff */
[----:B------:R0:W-:Y:S04]  /*17b50*/  STL [R1+0x8b8], R6 ;  /* 0x0008b80601007387 */ /* 0x0001e80000100800 */
[----:B------:R-:W5:Y:S01]  /*17b60*/  LDL.LU R25, [R1+0x8c] ;  /* 0x00008c0001197983 */ /* 0x000f620000300800 */
[----:B----4-:R-:W-:Y:S02]  /*17b70*/  LEA R8, P0, R24, R3, 0x1 ;  /* 0x0000000318087211 */ /* 0x010fe400078008ff */
[----:B0-----:R-:W-:-:S03]  /*17b80*/  LEA.HI.X.SX32 R6, R23, R4, 0x1, P1 ;  /* 0x0000000417067211 */ /* 0x001fc600008f0eff */
        /* <DEDUP_REMOVED lines=10> */
[----:B------:R0:W-:Y:S04]  /*17c30*/  STL [R1+0x904], R8 ;  /* 0x0009040801007387 */ /* 0x0001e80000100800 */
[----:B------:R-:W4:Y:S01]  /*17c40*/  LDL.LU R11, [R1+0x80] ;  /* 0x00008000010b7983 */ /* 0x000f220000300800 */
[----:B0-----:R-:W-:-:S03]  /*17c50*/  LEA R8, P3, R13, R3, 0x1 ;  /* 0x000000030d087211 */ /* 0x001fc600078608ff */
[----:B------:R0:W-:Y:S04]  /*17c60*/  STL [R1+0x8d0], R6 ;  /* 0x0008d00601007387 */ /* 0x0001e80000100800 */
[----:B------:R-:W-:Y:S01]  /*17c70*/  STL [R1+0x90c], R8 ;  /* 0x00090c0801007387 */ /* 0x000fe20000100800 */
[----:B0-----:R-:W-:-:S03]  /*17c80*/  LEA.HI.X.SX32 R6, R0, R4, 0x1, P4 ;  /* 0x0000000400067211 */ /* 0x001fc600020f0eff */
[----:B------:R-:W4:Y:S04]  /*17c90*/  LDL.LU R0, [R1+0x7c] ;  /* 0x00007c0001007983 */ /* 0x000f280000300800 */
[----:B------:R0:W-:Y:S01]  /*17ca0*/  STL [R1+0x8d8], R6 ;  /* 0x0008d80601007387 */ /* 0x0001e20000100800 */
[-C--:B------:R-:W-:Y:S02]  /*17cb0*/  LEA.HI.X.SX32 R5, R5, R4.reuse, 0x1, P6 ;  /* 0x0000000405057211 */ /* 0x080fe400030f0eff */
[-C--:B0-----:R-:W-:Y:S02]  /*17cc0*/  LEA.HI.X.SX32 R6, R12, R4.reuse, 0x1, P5 ;  /* 0x000000040c067211 */ /* 0x081fe400028f0eff */
[----:B------:R-:W-:Y:S02]  /*17cd0*/  LEA.HI.X.SX32 R9, R24, R4, 0x1, P0 ;  /* 0x0000000418097211 */ /* 0x000fe400000f0eff */
[----:B--2---:R-:W-:-:S05]  /*17ce0*/  LEA R8, P4, R14, R3, 0x1 ;  /* 0x000000030e087211 */ /* 0x004fca00078808ff */
[----:B------:R-:W-:Y:S04]  /*17cf0*/  STL [R1+0x914], R8 ;  /* 0x0009140801007387 */ /* 0x000fe80000100800 */
[----:B------:R-:W2:Y:S04]  /*17d00*/  LDL.LU R12, [R1+0x6c] ;  /* 0x00006c00010c7983 */ /* 0x000ea80000300800 */
[----:B------:R0:W-:Y:S04]  /*17d10*/  STL [R1+0x8e0], R6 ;  /* 0x0008e00601007387 */ /* 0x0001e80000100800 */
[----:B0-----:R-:W2:Y:S01]  /*17d20*/  LDL.LU R6, [R1+0x68] ;  /* 0x0000680001067983 */ /* 0x001ea20000300800 */
[----:B---3--:R-:W-:-:S05]  /*17d30*/  LEA R8, P5, R16, R3, 0x1 ;  /* 0x0000000310087211 */ /* 0x008fca00078a08ff */
[----:B------:R5:W-:Y:S04]  /*17d40*/  STL [R1+0x91c], R8 ;  /* 0x00091c0801007387 */ /* 0x000be80000100800 */
[----:B------:R0:W-:Y:S01]  /*17d50*/  STL [R1+0x8e8], R5 ;  /* 0x0008e80501007387 */ /* 0x0001e20000100800 */
[----:B-----5:R-:W-:-:S03]  /*17d60*/  LEA R8, P6, R17, R3, 0x1 ;  /* 0x0000000311087211 */ /* 0x020fc600078c08ff */
[----:B0-----:R-:W3:Y:S04]  /*17d70*/  LDL.LU R5, [R1+0x64] ;  /* 0x0000640001057983 */ /* 0x001ee80000300800 */
[----:B------:R0:W-:Y:S04]  /*17d80*/  STL [R1+0x924], R8 ;  /* 0x0009240801007387 */ /* 0x0001e80000100800 */
[----:B------:R1:W-:Y:S04]  /*17d90*/  STL [R1+0x8f0], R9 ;  /* 0x0008f00901007387 */ /* 0x0003e80000100800 */
[----:B------:R-:W5:Y:S01]  /*17da0*/  LDL.LU R24, [R1+0x60] ;  /* 0x0000600001187983 */ /* 0x000f620000300800 */
[----:B0-----:R-:W-:-:S02]  /*17db0*/  LEA R8, P0, R18, R3, 0x1 ;  /* 0x0000000312087211 */ /* 0x001fc400078008ff */
[----:B-1----:R-:W-:-:S03]  /*17dc0*/  LEA.HI.X.SX32 R9, R7, R4, 0x1, P1 ;  /* 0x0000000407097211 */ /* 0x002fc600008f0eff */
[----:B------:R0:W-:Y:S01]  /*17dd0*/  STL [R1+0x92c], R8 ;  /* 0x00092c0801007387 */ /* 0x0001e20000100800 */
[----:B------:R-:W-:-:S03]  /*17de0*/  LEA.HI.X.SX32 R7, R2, R4, 0x1, P2 ;  /* 0x0000000402077211 */ /* 0x000fc600010f0eff */
[----:B------:R1:W-:Y:S04]  /*17df0*/  STL [R1+0x8f8], R9 ;  /* 0x0008f80901007387 */ /* 0x0003e80000100800 */
[----:B------:R-:W5:Y:S01]  /*17e00*/  LDL.LU R2, [R1+0x5c] ;  /* 0x00005c0001027983 */ /* 0x000f620000300800 */
[----:B0-----:R-:W-:-:S05]  /*17e10*/  LEA R8, P1, R20, R3, 0x1 ;  /* 0x0000000314087211 */ /* 0x001fca00078208ff */
[----:B------:R0:W-:Y:S04]  /*17e20*/  STL [R1+0x934], R8 ;  /* 0x0009340801007387 */ /* 0x0001e80000100800 */
[----:B------:R-:W-:Y:S01]  /*17e30*/  STL [R1+0x900], R7 ;  /* 0x0009000701007387 */ /* 0x000fe20000100800 */
[----:B-1----:R-:W-:Y:S02]  /*17e40*/  LEA R9, P2, R27, R3, 0x1 ;  /* 0x000000031b097211 */ /* 0x002fe400078408ff */
[----:B0-----:R-:W-:-:S03]  /*17e50*/  LEA.HI.X.SX32 R8, R13, R4, 0x1, P3 ;  /* 0x000000040d087211 */ /* 0x001fc600018f0eff */
[----:B------:R0:W-:Y:S04]  /*17e60*/  STL [R1+0x93c], R9 ;  /* 0x00093c0901007387 */ /* 0x0001e80000100800 */
[----:B------:R-:W5:Y:S01]  /*17e70*/  LDL.LU R13, [R1+0x58] ;  /* 0x00005800010d7983 */ /* 0x000f620000300800 */
[----:B0-----:R-:W-:Y:S02]  /*17e80*/  LEA.HI.X.SX32 R9, R14, R4, 0x1, P4 ;  /* 0x000000040e097211 */ /* 0x001fe400020f0eff */
[-C--:B------:R-:W-:Y:S01]  /*17e90*/  LEA R7, P3, R26, R3.reuse, 0x1 ;  /* 0x000000031a077211 */ /* 0x080fe200078608ff */
[----:B------:R0:W-:Y:S04]  /*17ea0*/  STL [R1+0x908], R8 ;  /* 0x0009080801007387 */ /* 0x0001e80000100800 */
[----:B------:R1:W-:Y:S04]  /*17eb0*/  STL [R1+0x944], R7 ;  /* 0x0009440701007387 */ /* 0x0003e80000100800 */
[----:B------:R4:W-:Y:S04]  /*17ec0*/  STL [R1+0x910], R9 ;  /* 0x0009100901007387 */ /* 0x0009e80000100800 */
[----:B------:R-:W5:Y:S01]  /*17ed0*/  LDL.LU R14, [R1+0x54] ;  /* 0x00005400010e7983 */ /* 0x000f620000300800 */
[----:B0-----:R-:W-:-:S02]  /*17ee0*/  LEA R8, P4, R25, R3, 0x1 ;  /* 0x0000000319087211 */ /* 0x001fc400078808ff */
[----:B-1----:R-:W-:-:S03]  /*17ef0*/  LEA.HI.X.SX32 R7, R16, R4, 0x1, P5 ;  /* 0x0000000410077211 */ /* 0x002fc600028f0eff */
[----:B------:R0:W-:Y:S04]  /*17f00*/  STL [R1+0x94c], R8 ;  /* 0x00094c0801007387 */ /* 0x0001e80000100800 */
[----:B------:R-:W-:Y:S01]  /*17f10*/  STL [R1+0x918], R7 ;  /* 0x0009180701007387 */ /* 0x000fe20000100800 */
[----:B----4-:R-:W-:-:S05]  /*17f20*/  LEA R9, P5, R23, R3, 0x1 ;  /* 0x0000000317097211 */ /* 0x010fca00078a08ff */
[----:B------:R1:W-:Y:S04]  /*17f30*/  STL [R1+0x954], R9 ;  /* 0x0009540901007387 */ /* 0x0003e80000100800 */
[----:B------:R-:W4:Y:S01]  /*17f40*/  LDL.LU R16, [R1+0x50] ;  /* 0x0000500001107983 */ /* 0x000f220000300800 */
[-C--:B0-----:R-:W-:Y:S02]  /*17f50*/  LEA.HI.X.SX32 R8, R17, R4.reuse, 0x1, P6 ;  /* 0x0000000411087211 */ /* 0x081fe400030f0eff */
[----:B-1----:R-:W-:-:S03]  /*17f60*/  LEA.HI.X.SX32 R9, R18, R4, 0x1, P0 ;  /* 0x0000000412097211 */ /* 0x002fc600000f0eff */
[----:B------:R-:W-:Y:S01]  /*17f70*/  STL [R1+0x920], R8 ;  /* 0x0009200801007387 */ /* 0x000fe20000100800 */
[----:B------:R-:W-:-:S05]  /*17f80*/  LEA R7, P6, R22, R3, 0x1 ;  /* 0x0000000316077211 */ /* 0x000fca00078c08ff */
[----:B------:R0:W-:Y:S04]  /*17f90*/  STL [R1+0x95c], R7 ;  /* 0x00095c0701007387 */ /* 0x0001e80000100800 */
[----:B------:R1:W-:Y:S04]  /*17fa0*/  STL [R1+0x928], R9 ;  /* 0x0009280901007387 */ /* 0x0003e80000100800 */
[----:B------:R-:W4:Y:S01]  /*17fb0*/  LDL.LU R17, [R1+0x4c] ;  /* 0x00004c0001117983 */ /* 0x000f220000300800 */
[----:B0-----:R-:W-:Y:S02]  /*17fc0*/  LEA.HI.X.SX32 R7, R20, R4, 0x1, P1 ;  /* 0x0000000414077211 */ /* 0x001fe400008f0eff */
[----:B------:R-:W-:-:S05]  /*17fd0*/  LEA R8, P0, R11, R3, 0x1 ;  /* 0x000000030b087211 */ /* 0x000fca00078008ff */
[----:B------:R0:W-:Y:S04]  /*17fe0*/  STL [R1+0x964], R8 ;  /* 0x0009640801007387 */ /* 0x0001e80000100800 */
[----:B------:R-:W-:Y:S01]  /*17ff0*/  STL [R1+0x930], R7 ;  /* 0x0009300701007387 */ /* 0x000fe20000100800 */
[----:B-1----:R-:W-:-:S05]  /*18000*/  LEA R9, P1, R0, R3, 0x1 ;  /* 0x0000000300097211 */ /* 0x002fca00078208ff */
[----:B------:R1:W-:Y:S04]  /*18010*/  STL [R1+0x96c], R9 ;  /* 0x00096c0901007387 */ /* 0x0003e80000100800 */
[----:B------:R-:W4:Y:S01]  /*18020*/  LDL.LU R18, [R1+0x48] ;  /* 0x0000480001127983 */ /* 0x000f220000300800 */
[-C--:B0-----:R-:W-:Y:S02]  /*18030*/  LEA.HI.X.SX32 R8, R27, R4.reuse, 0x1, P2 ;  /* 0x000000041b087211 */ /* 0x081fe400010f0eff */
[----:B-1----:R-:W-:-:S03]  /*18040*/  LEA.HI.X.SX32 R9, R26, R4, 0x1, P3 ;  /* 0x000000041a097211 */ /* 0x002fc600018f0eff */
[----:B------:R0:W-:Y:S01]  /*18050*/  STL [R1+0x938], R8 ;  /* 0x0009380801007387 */ /* 0x0001e20000100800 */
[----:B--2---:R-:W-:-:S05]  /*18060*/  LEA R7, P2, R12, R3, 0x1 ;  /* 0x000000030c077211 */ /* 0x004fca00078408ff */
[----:B------:R1:W-:Y:S04]  /*18070*/  STL [R1+0x974], R7 ;  /* 0x0009740701007387 */ /* 0x0003e80000100800 */
[----:B------:R-:W-:Y:S04]  /*18080*/  STL [R1+0x940], R9 ;  /* 0x0009400901007387 */ /* 0x000fe80000100800 */
[----:B------:R-:W2:Y:S01]  /*18090*/  LDL.LU R20, [R1+0x44] ;  /* 0x0000440001147983 */ /* 0x000ea20000300800 */
[----:B0-----:R-:W-:Y:S02]  /*180a0*/  LEA R8, P3, R6, R3, 0x1 ;  /* 0x0000000306087211 */ /* 0x001fe400078608ff */
[----:B-1----:R-:W-:-:S03]  /*180b0*/  LEA.HI.X.SX32 R7, R25, R4, 0x1, P4 ;  /* 0x0000000419077211 */ /* 0x002fc600020f0eff */
[----:B------:R0:W-:Y:S04]  /*180c0*/  STL [R1+0x97c], R8 ;  /* 0x00097c0801007387 */ /* 0x0001e80000100800 */
[----:B------:R5:W-:Y:S01]  /*180d0*/  STL [R1+0x948], R7 ;  /* 0x0009480701007387 */ /* 0x000be20000100800 */
[----:B0-----:R-:W-:Y:S02]  /*180e0*/  LEA.HI.X.SX32 R8, R23, R4, 0x1, P5 ;  /* 0x0000000417087211 */ /* 0x001fe400028f0eff */
[----:B---3--:R-:W-:-:S05]  /*180f0*/  LEA R9, P4, R5, R3, 0x1 ;  /* 0x0000000305097211 */ /* 0x008fca00078808ff */
[----:B------:R-:W-:Y:S04]  /*18100*/  STL [R1+0x984], R9 ;  /* 0x0009840901007387 */ /* 0x000fe80000100800 */
[----:B------:R-:W3:Y:S01]  /*18110*/  LDL.LU R27, [R1+0x40] ;  /* 0x00004000011b7983 */ /* 0x000ee20000300800 */
[----:B-----5:R-:W-:-:S03]  /*18120*/  LEA R7, P5, R24, R3, 0x1 ;  /* 0x0000000318077211 */ /* 0x020fc600078a08ff */
[----:B------:R0:W-:Y:S04]  /*18130*/  STL [R1+0x950], R8 ;  /* 0x0009500801007387 */ /* 0x0001e80000100800 */
[----:B------:R1:W-:Y:S04]  /*18140*/  STL [R1+0x98c], R7 ;  /* 0x00098c0701007387 */ /* 0x0003e80000100800 */
[----:B------:R-:W5:Y:S01]  /*18150*/  LDL.LU R26, [R1+0x3c] ;  /* 0x00003c00011a7983 */ /* 0x000f620000300800 */
[----:B0-----:R-:W-:-:S05]  /*18160*/  LEA.HI.X.SX32 R8, R22, R4, 0x1, P6 ;  /* 0x0000000416087211 */ /* 0x001fca00030f0eff */
[----:B------:R0:W-:Y:S01]  /*18170*/  STL [R1+0x958], R8 ;  /* 0x0009580801007387 */ /* 0x0001e20000100800 */
[----:B-1----:R-:W-:-:S03]  /*18180*/  LEA R7, P6, R2, R3, 0x1 ;  /* 0x0000000302077211 */ /* 0x002fc600078c08ff */
[----:B------:R-:W5:Y:S04]  /*18190*/  LDL.LU R25, [R1+0x38] ;  /* 0x0000380001197983 */ /* 0x000f680000300800 */
[----:B------:R1:W-:Y:S01]  /*181a0*/  STL [R1+0x994], R7 ;  /* 0x0009940701007387 */ /* 0x0003e20000100800 */
[----:B0-----:R-:W-:-:S03]  /*181b0*/  LEA.HI.X.SX32 R8, R11, R4, 0x1, P0 ;  /* 0x000000040b087211 */ /* 0x001fc600000f0eff */
[----:B------:R-:W5:Y:S04]  /*181c0*/  LDL.LU R23, [R1+0x34] ;  /* 0x0000340001177983 */ /* 0x000f680000300800 */
[----:B------:R-:W-:Y:S04]  /*181d0*/  STL [R1+0x960], R8 ;  /* 0x0009600801007387 */ /* 0x000fe80000100800 */
[----:B------:R-:W5:Y:S01]  /*181e0*/  LDL.LU R22, [R1+0x30] ;  /* 0x0000300001167983 */ /* 0x000f620000300800 */
[----:B------:R-:W-:Y:S02]  /*181f0*/  LEA.HI.X.SX32 R0, R0, R4, 0x1, P1 ;  /* 0x0000000400007211 */ /* 0x000fe400008f0eff */
[----:B-1----:R-:W-:-:S05]  /*18200*/  LEA R7, P0, R13, R3, 0x1 ;  /* 0x000000030d077211 */ /* 0x002fca00078008ff */
[----:B------:R0:W-:Y:S04]  /*18210*/  STL [R1+0x99c], R7 ;  /* 0x00099c0701007387 */ /* 0x0001e80000100800 */
[----:B------:R-:W5:Y:S04]  /*18220*/  LDL.LU R11, [R1+0x2c] ;  /* 0x00002c00010b7983 */ /* 0x000f680000300800 */
[----:B------:R1:W-:Y:S01]  /*18230*/  STL [R1+0x968], R0 ;  /* 0x0009680001007387 */ /* 0x0003e20000100800 */
[----:B0-----:R-:W-:-:S03]  /*18240*/  LEA.HI.X.SX32 R7, R12, R4, 0x1, P2 ;  /* 0x000000040c077211 */ /* 0x001fc600010f0eff */
[----:B-1----:R-:W5:Y:S01]  /*18250*/  LDL.LU R0, [R1+0x28] ;  /* 0x0000280001007983 */ /* 0x002f620000300800 */
[----:B------:R-:W-:-:S05]  /*18260*/  LEA R8, P1, R14, R3, 0x1 ;  /* 0x000000030e087211 */ /* 0x000fca00078208ff */
[----:B------:R4:W-:Y:S04]  /*18270*/  STL [R1+0x9a4], R8 ;  /* 0x0009a40801007387 */ /* 0x0009e80000100800 */
[----:B------:R-:W5:Y:S04]  /*18280*/  LDL.LU R12, [R1+0x24] ;  /* 0x00002400010c7983 */ /* 0x000f680000300800 */
[----:B------:R0:W-:Y:S04]  /*18290*/  STL [R1+0x970], R7 ;  /* 0x0009700701007387 */ /* 0x0001e80000100800 */
[----:B------:R-:W5:Y:S01]  /*182a0*/  LDL.LU R29, [R1+0x20] ;  /* 0x00002000011d7983 */ /* 0x000f620000300800 */
[----:B----4-:R-:W-:-:S02]  /*182b0*/  LEA R8, P2, R16, R3, 0x1 ;  /* 0x0000000310087211 */ /* 0x010fc400078408ff */
[----:B0-----:R-:W-:-:S03]  /*182c0*/  LEA.HI.X.SX32 R7, R6, R4, 0x1, P3 ;  /* 0x0000000406077211 */ /* 0x001fc600018f0eff */
[----:B------:R0:W-:Y:S04]  /*182d0*/  STL [R1+0x9ac], R8 ;  /* 0x0009ac0801007387 */ /* 0x0001e80000100800 */
[----:B------:R-:W4:Y:S04]  /*182e0*/  LDL.LU R10, [R1+0x1c] ;  /* 0x00001c00010a7983 */ /* 0x000f280000300800 */
[----:B------:R1:W-:Y:S04]  /*182f0*/  STL [R1+0x978], R7 ;  /* 0x0009780701007387 */ /* 0x0003e80000100800 */
[----:B------:R-:W4:Y:S01]  /*18300*/  LDL.LU R9, [R1+0x18] ;  /* 0x0000180001097983 */ /* 0x000f220000300800 */
[----:B------:R-:W-:-:S02]  /*18310*/  LEA.HI.X.SX32 R5, R5, R4, 0x1, P4 ;  /* 0x0000000405057211 */ /* 0x000fc400020f0eff */
[----:B------:R-:W-:-:S05]  /*18320*/  LEA R6, P3, R17, R3, 0x1 ;  /* 0x0000000311067211 */ /* 0x000fca00078608ff */
[----:B------:R-:W-:Y:S04]  /*18330*/  STL [R1+0x9b4], R6 ;  /* 0x0009b40601007387 */ /* 0x000fe80000100800 */
[----:B0-----:R-:W4:Y:S04]  /*18340*/  LDL.LU R8, [R1+0x14] ;  /* 0x0000140001087983 */ /* 0x001f280000300800 */
[----:B------:R0:W-:Y:S04]  /*18350*/  STL [R1+0x980], R5 ;  /* 0x0009800501007387 */ /* 0x0001e80000100800 */
[----:B-1----:R-:W4:Y:S01]  /*18360*/  LDL.LU R7, [R1+0x10] ;  /* 0x0000100001077983 */ /* 0x002f220000300800 */
[----:B0-----:R-:W-:-:S02]  /*18370*/  LEA.HI.X.SX32 R5, R24, R4, 0x1, P5 ;  /* 0x0000000418057211 */ /* 0x001fc400028f0eff */
[----:B------:R-:W-:-:S05]  /*18380*/  LEA R6, P4, R18, R3, 0x1 ;  /* 0x0000000312067211 */ /* 0x000fca00078808ff */
[----:B------:R0:W-:Y:S04]  /*18390*/  STL [R1+0x9bc], R6 ;  /* 0x0009bc0601007387 */ /* 0x0001e80000100800 */
[----:B0-----:R-:W4:Y:S04]  /*183a0*/  LDL.LU R6, [R1+0x8] ;  /* 0x0000080001067983 */ /* 0x001f280000300800 */
[----:B------:R0:W-:Y:S04]  /*183b0*/  STL [R1+0x988], R5 ;  /* 0x0009880501007387 */ /* 0x0001e80000100800 */
[----:B0-----:R-:W4:Y:S01]  /*183c0*/  LDL.LU R5, [R1+0x4] ;  /* 0x0000040001057983 */ /* 0x001f220000300800 */
[----:B------:R-:W-:-:S02]  /*183d0*/  LEA.HI.X.SX32 R13, R13, R4, 0x1, P0 ;  /* 0x000000040d0d7211 */ /* 0x000fc400000f0eff */
[-C--:B------:R-:W-:Y:S02]  /*183e0*/  LEA.HI.X.SX32 R14, R14, R4.reuse, 0x1, P1 ;  /* 0x000000040e0e7211 */ /* 0x080fe400008f0eff */
[----:B------:R-:W-:Y:S02]  /*183f0*/  LEA.HI.X.SX32 R16, R16, R4, 0x1, P2 ;  /* 0x0000000410107211 */ /* 0x000fe400010f0eff */
[----:B--2---:R-:W-:-:S05]  /*18400*/  LEA R24, P5, R20, R3, 0x1 ;  /* 0x0000000314187211 */ /* 0x004fca00078a08ff */
[----:B------:R0:W-:Y:S02]  /*18410*/  STL [R1+0x9c4], R24 ;  /* 0x0009c41801007387 */ /* 0x0001e40000100800 */
[-C--:B0-----:R-:W-:Y:S02]  /*18420*/  LEA.HI.X.SX32 R24, R2, R4.reuse, 0x1, P6 ;  /* 0x0000000402187211 */ /* 0x081fe400030f0eff */
[----:B------:R-:W2:Y:S04]  /*18430*/  LDL.LU R2, [R1] ;  /* 0x0000000001027983 */ /* 0x000ea80000300800 */
[----:B------:R3:W-:Y:S01]  /*18440*/  STL [R1+0x990], R24 ;  /* 0x0009901801007387 */ /* 0x0007e20000100800 */
[----:B------:R-:W-:Y:S02]  /*18450*/  LEA.HI.X.SX32 R17, R17, R4, 0x1, P3 ;  /* 0x0000000411117211 */ /* 0x000fe400018f0eff */
[----:B---3--:R-:W-:-:S05]  /*18460*/  LEA R24, P6, R27, R3, 0x1 ;  /* 0x000000031b187211 */ /* 0x008fca00078c08ff */
[----:B------:R0:W-:Y:S04]  /*18470*/  STL [R1+0x9cc], R24 ;  /* 0x0009cc1801007387 */ /* 0x0001e80000100800 */
[----:B0-----:R-:W3:Y:S04]  /*18480*/  LDL.LU R24, [R1+0xb7c] ;  /* 0x000b7c0001187983 */ /* 0x001ee80000300800 */
[----:B------:R5:W-:Y:S02]  /*18490*/  STL [R1+0x998], R13 ;  /* 0x0009980d01007387 */ /* 0x000be40000100800 */
[----:B-----5:R-:W-:-:S05]  /*184a0*/  LEA R13, P0, R26, R3, 0x1 ;  /* 0x000000031a0d7211 */ /* 0x020fca00078008ff */
[----:B------:R0:W-:Y:S04]  /*184b0*/  STL [R1+0x9d4], R13 ;  /* 0x0009d40d01007387 */ /* 0x0001e80000100800 */
[----:B0-----:R-:W5:Y:S04]  /*184c0*/  LDL.LU R13, [R1+0xb78] ;  /* 0x000b7800010d7983 */ /* 0x001f680000300800 */
[----:B------:R0:W-:Y:S02]  /*184d0*/  STL [R1+0x9a0], R14 ;  /* 0x0009a00e01007387 */ /* 0x0001e40000100800 */
[----:B0-----:R-:W-:-:S05]  /*184e0*/  LEA R14, P1, R25, R3, 0x1 ;  /* 0x00000003190e7211 */ /* 0x001fca00078208ff */
[----:B------:R0:W-:Y:S04]  /*184f0*/  STL [R1+0x9dc], R14 ;  /* 0x0009dc0e01007387 */ /* 0x0001e80000100800 */
[----:B0-----:R-:W3:Y:S04]  /*18500*/  LDL.LU R14, [R1+0xb74] ;  /* 0x000b7400010e7983 */ /* 0x001ee80000300800 */
[----:B------:R0:W-:Y:S02]  /*18510*/  STL [R1+0x9a8], R16 ;  /* 0x0009a81001007387 */ /* 0x0001e40000100800 */
[----:B0-----:R-:W-:-:S05]  /*18520*/  LEA R16, P2, R23, R3, 0x1 ;  /* 0x0000000317107211 */ /* 0x001fca00078408ff */
[----:B------:R0:W-:Y:S01]  /*18530*/  STL [R1+0x9e4], R16 ;  /* 0x0009e41001007387 */ /* 0x0001e20000100800 */
[----:B------:R-:W-:-:S03]  /*18540*/  LEA.HI.X.SX32 R18, R18, R4, 0x1, P4 ;  /* 0x0000000412127211 */ /* 0x000fc600020f0eff */
[----:B0-----:R-:W5:Y:S04]  /*18550*/  LDL.LU R16, [R1+0xb70] ;  /* 0x000b700001107983 */ /* 0x001f680000300800 */
[----:B------:R0:W-:Y:S02]  /*18560*/  STL [R1+0x9b0], R17 ;  /* 0x0009b01101007387 */ /* 0x0001e40000100800 */
[----:B0-----:R-:W-:-:S05]  /*18570*/  LEA R17, P3, R22, R3, 0x1 ;  /* 0x0000000316117211 */ /* 0x001fca00078608ff */
[----:B------:R0:W-:Y:S01]  /*18580*/  STL [R1+0x9ec], R17 ;  /* 0x0009ec1101007387 */ /* 0x0001e20000100800 */
[----:B------:R-:W-:-:S03]  /*18590*/  LEA.HI.X.SX32 R20, R20, R4, 0x1, P5 ;  /* 0x0000000414147211 */ /* 0x000fc600028f0eff */
        /* <DEDUP_REMOVED lines=22> */
[----:B----4-:R-:W-:-:S05]  /*18700*/  LEA R25, P1, R10, R3, 0x1 ;  /* 0x000000030a197211 */ /* 0x010fca00078208ff */
[----:B------:R0:W-:Y:S01]  /*18710*/  STL [R1+0xa14], R25 ;  /* 0x000a141901007387 */ /* 0x0001e20000100800 */
[----:B------:R-:W-:-:S03]  /*18720*/  LEA.HI.X.SX32 R22, R22, R4, 0x1, P3 ;  /* 0x0000000416167211 */ /* 0x000fc600018f0eff */
[----:B0-----:R-:W4:Y:S04]  /*18730*/  LDL.LU R25, [R1+0xb58] ;  /* 0x000b580001197983 */ /* 0x001f280000300800 */
        /* <DEDUP_REMOVED lines=14> */
[----:B0-----:R-:W4:Y:S04]  /*18820*/  LDL.LU R11, [R1+0xb4c] ;  /* 0x000b4c00010b7983 */ /* 0x001f280000300800 */
[----:B------:R0:W-:Y:S02]  /*18830*/  STL [R1+0x9f8], R0 ;  /* 0x0009f80001007387 */ /* 0x0001e40000100800 */
[----:B0-----:R-:W-:-:S05]  /*18840*/  LEA R0, P5, R6, R3, 0x1 ;  /* 0x0000000306007211 */ /* 0x001fca00078a08ff */
[----:B------:R0:W-:Y:S04]  /*18850*/  STL [R1+0xa34], R0 ;  /* 0x000a340001007387 */ /* 0x0001e80000100800 */
[----:B0-----:R-:W5:Y:S04]  /*18860*/  LDL.LU R0, [R1+0xb48] ;  /* 0x000b480001007983 */ /* 0x001f680000300800 */
[----:B------:R0:W-:Y:S02]  /*18870*/  STL [R1+0xa00], R12 ;  /* 0x000a000c01007387 */ /* 0x0001e40000100800 */
[----:B0-----:R-:W-:-:S05]  /*18880*/  LEA R12, P6, R5, R3, 0x1 ;  /* 0x00000003050c7211 */ /* 0x001fca00078c08ff */
[----:B------:R0:W-:Y:S04]  /*18890*/  STL [R1+0xa3c], R12 ;  /* 0x000a3c0c01007387 */ /* 0x0001e80000100800 */
[----:B0-----:R-:W3:Y:S01]  /*188a0*/  LDL.LU R12, [R1+0xb44] ;  /* 0x000b4400010c7983 */ /* 0x001ee20000300800 */
[-C--:B------:R-:W-:Y:S02]  /*188b0*/  LEA.HI.X.SX32 R29, R29, R4.reuse, 0x1, P0 ;  /* 0x000000041d1d7211 */ /* 0x080fe400000f0eff */
[----:B------:R-:W-:-:S03]  /*188c0*/  LEA.HI.X.SX32 R10, R10, R4, 0x1, P1 ;  /* 0x000000040a0a7211 */ /* 0x000fc600008f0eff */
[----:B------:R2:W-:Y:S01]  /*188d0*/  STL [R1+0xa08], R29 ;  /* 0x000a081d01007387 */ /* 0x0005e20000100800 */
[----:B------:R-:W-:Y:S01]  /*188e0*/  LEA.HI.X.SX32 R9, R9, R4, 0x1, P2 ;  /* 0x0000000409097211 */ /* 0x000fe200010f0eff */
[----:B------:R-:W-:Y:S01]  /*188f0*/  IMAD R15, R15, UR4, RZ ;  /* 0x000000040f0f7c24 */ /* 0x000fe2000f8e02ff */
[----:B--2---:R-:W-:-:S05]  /*18900*/  LEA R29, P0, R2, R3, 0x1 ;  /* 0x00000003021d7211 */ /* 0x004fca00078008ff */
[----:B------:R-:W-:Y:S01]  /*18910*/  STL [R1+0xa44], R29 ;  /* 0x000a441d01007387 */ /* 0x000fe20000100800 */
[----:B------:R-:W-:-:S03]  /*18920*/  LEA.HI.X.SX32 R8, R8, R4, 0x1, P3 ;  /* 0x0000000408087211 */ /* 0x000fc600018f0eff */
[----:B------:R5:W-:Y:S01]  /*18930*/  STL [R1+0xa10], R10 ;  /* 0x000a100a01007387 */ /* 0x000be20000100800 */
[-C--:B------:R-:W-:Y:S02]  /*18940*/  LEA.HI.X.SX32 R7, R7, R4.reuse, 0x1, P4 ;  /* 0x0000000407077211 */ /* 0x080fe400020f0eff */
[-C--:B------:R-:W-:Y:S02]  /*18950*/  LEA.HI.X.SX32 R6, R6, R4.reuse, 0x1, P5 ;  /* 0x0000000406067211 */ /* 0x080fe400028f0eff */
[-C--:B------:R-:W-:Y:S02]  /*18960*/  LEA.HI.X.SX32 R5, R5, R4.reuse, 0x1, P6 ;  /* 0x0000000405057211 */ /* 0x080fe400030f0eff */
[----:B------:R-:W-:Y:S02]  /*18970*/  LEA.HI.X.SX32 R2, R2, R4, 0x1, P0 ;  /* 0x0000000402027211 */ /* 0x000fe400000f0eff */
[-C--:B-----5:R-:W-:Y:S02]  /*18980*/  LEA R10, P2, R0, R3.reuse, 0x1 ;  /* 0x00000003000a7211 */ /* 0x0a0fe400078408ff */
[----:B---3--:R-:W-:-:S05]  /*18990*/  LEA R29, P1, R12, R3, 0x1 ;  /* 0x000000030c1d7211 */ /* 0x008fca00078208ff */
[----:B------:R-:W-:Y:S04]  /*189a0*/  STL [R1+0xa4c], R29 ;  /* 0x000a4c1d01007387 */ /* 0x000fe80000100800 */
[----:B------:R0:W-:Y:S04]  /*189b0*/  STL [R1+0xa18], R9 ;  /* 0x000a180901007387 */ /* 0x0001e80000100800 */
[----:B------:R-:W-:Y:S04]  /*189c0*/  STL [R1+0xab4], R10 ;  /* 0x000ab40a01007387 */ /* 0x000fe80000100800 */
[----:B------:R1:W-:Y:S01]  /*189d0*/  STL [R1+0xa20], R8 ;  /* 0x000a200801007387 */ /* 0x0003e20000100800 */
[----:B0-----:R-:W-:-:S05]  /*189e0*/  LEA R9, P3, R15, R3, 0x1 ;  /* 0x000000030f097211 */ /* 0x001fca00078608ff */
[----:B------:R-:W-:Y:S01]  /*189f0*/  STL [R1+0xa54], R9 ;  /* 0x000a540901007387 */ /* 0x000fe20000100800 */
[----:B-1----:R-:W-:-:S03]  /*18a00*/  LEA R8, P4, R22, R3, 0x1 ;  /* 0x0000000316087211 */ /* 0x002fc600078808ff */
[----:B------:R0:W-:Y:S04]  /*18a10*/  STL [R1+0xa28], R7 ;  /* 0x000a280701007387 */ /* 0x0001e80000100800 */
[----:B------:R-:W-:Y:S04]  /*18a20*/  STL [R1+0xa5c], R8 ;  /* 0x000a5c0801007387 */ /* 0x000fe80000100800 */
[----:B------:R4:W-:Y:S01]  /*18a30*/  STL [R1+0xa30], R6 ;  /* 0x000a300601007387 */ /* 0x0009e20000100800 */
[----:B0-----:R-:W-:-:S05]  /*18a40*/  LEA R7, P5, R23, R3, 0x1 ;  /* 0x0000000317077211 */ /* 0x001fca00078a08ff */
[----:B------:R-:W-:Y:S01]  /*18a50*/  STL [R1+0xa64], R7 ;  /* 0x000a640701007387 */ /* 0x000fe20000100800 */
[----:B----4-:R-:W-:-:S03]  /*18a60*/  LEA R6, P6, R25, R3, 0x1 ;  /* 0x0000000319067211 */ /* 0x010fc600078c08ff */
[----:B------:R0:W-:Y:S04]  /*18a70*/  STL [R1+0xa38], R5 ;  /* 0x000a380501007387 */ /* 0x0001e80000100800 */
[----:B------:R1:W-:Y:S04]  /*18a80*/  STL [R1+0xa6c], R6 ;  /* 0x000a6c0601007387 */ /* 0x0003e80000100800 */
[----:B------:R2:W-:Y:S01]  /*18a90*/  STL [R1+0xa40], R2 ;  /* 0x000a400201007387 */ /* 0x0005e20000100800 */
[----:B0-----:R-:W-:Y:S02]  /*18aa0*/  LEA R5, P0, R26, R3, 0x1 ;  /* 0x000000031a057211 */ /* 0x001fe400078008ff */
[----:B-1----:R-:W-:-:S03]  /*18ab0*/  LEA.HI.X.SX32 R6, R12, R4, 0x1, P1 ;  /* 0x000000040c067211 */ /* 0x002fc600008f0eff */
[----:B------:R0:W-:Y:S01]  /*18ac0*/  STL [R1+0xa74], R5 ;  /* 0x000a740501007387 */ /* 0x0001e20000100800 */
[----:B--2---:R-:W-:-:S03]  /*18ad0*/  LEA R2, P1, R27, R3, 0x1 ;  /* 0x000000031b027211 */ /* 0x004fc600078208ff */
[----:B------:R1:W-:Y:S01]  /*18ae0*/  STL [R1+0xa48], R6 ;  /* 0x000a480601007387 */ /* 0x0003e20000100800 */
[----:B0-----:R-:W-:-:S03]  /*18af0*/  LEA.HI.X.SX32 R5, R0, R4, 0x1, P2 ;  /* 0x0000000400057211 */ /* 0x001fc600010f0eff */
[----:B------:R-:W2:Y:S01]  /*18b00*/  LDL.LU R0, [R1+0xb40] ;  /* 0x000b400001007983 */ /* 0x000ea20000300800 */
[----:B-1----:R-:W-:-:S03]  /*18b10*/  LEA.HI.X.SX32 R6, R15, R4, 0x1, P3 ;  /* 0x000000040f067211 */ /* 0x002fc600018f0eff */
[----:B------:R0:W-:Y:S04]  /*18b20*/  STL [R1+0xa7c], R2 ;  /* 0x000a7c0201007387 */ /* 0x0001e80000100800 */
[----:B------:R1:W-:Y:S01]  /*18b30*/  STL [R1+0xab0], R5 ;  /* 0x000ab00501007387 */ /* 0x0003e20000100800 */
[-C--:B0-----:R-:W-:Y:S02]  /*18b40*/  LEA R2, P2, R20, R3.reuse, 0x1 ;  /* 0x0000000314027211 */ /* 0x081fe400078408ff */
[----:B-1----:R-:W-:-:S03]  /*18b50*/  LEA R5, P3, R18, R3, 0x1 ;  /* 0x0000000312057211 */ /* 0x002fc600078608ff */
[----:B------:R0:W-:Y:S04]  /*18b60*/  STL [R1+0xa84], R2 ;  /* 0x000a840201007387 */ /* 0x0001e80000100800 */
[----:B------:R1:W-:Y:S04]  /*18b70*/  STL [R1+0xa50], R6 ;  /* 0x000a500601007387 */ /* 0x0003e80000100800 */
[----:B------:R-:W3:Y:S01]  /*18b80*/  LDL.LU R8, [R1+0xb04] ;  /* 0x000b040001087983 */ /* 0x000ee20000300800 */
[----:B0-----:R-:W-:-:S03]  /*18b90*/  LEA.HI.X.SX32 R2, R22, R4, 0x1, P4 ;  /* 0x0000000416027211 */ /* 0x001fc600020f0eff */
[----:B------:R0:W-:Y:S04]  /*18ba0*/  STL [R1+0xa8c], R5 ;  /* 0x000a8c0501007387 */ /* 0x0001e80000100800 */
[----:B------:R-:W4:Y:S04]  /*18bb0*/  LDL.LU R7, [R1+0xb08] ;  /* 0x000b080001077983 */ /* 0x000f280000300800 */
[----:B------:R5:W-:Y:S04]  /*18bc0*/  STL [R1+0xa58], R2 ;  /* 0x000a580201007387 */ /* 0x000be80000100800 */
[----:B-1----:R-:W4:Y:S01]  /*18bd0*/  LDL.LU R6, [R1+0xafc] ;  /* 0x000afc0001067983 */ /* 0x002f220000300800 */
[----:B0-----:R-:W-:-:S02]  /*18be0*/  LEA R5, P4, R17, R3, 0x1 ;  /* 0x0000000311057211 */ /* 0x001fc400078808ff */
[-C--:B-----5:R-:W-:Y:S02]  /*18bf0*/  LEA.HI.X.SX32 R2, R23, R4.reuse, 0x1, P5 ;  /* 0x0000000417027211 */ /* 0x0a0fe400028f0eff */
[----:B------:R-:W-:Y:S01]  /*18c00*/  LEA R9, P5, R16, R3, 0x1 ;  /* 0x0000000310097211 */ /* 0x000fe200078a08ff */
[----:B------:R0:W-:Y:S04]  /*18c10*/  STL [R1+0xa94], R5 ;  /* 0x000a940501007387 */ /* 0x0001e80000100800 */
[----:B------:R1:W-:Y:S04]  /*18c20*/  STL [R1+0xa60], R2 ;  /* 0x000a600201007387 */ /* 0x0003e80000100800 */
[----:B------:R5:W-:Y:S01]  /*18c30*/  STL [R1+0xa98], R9 ;  /* 0x000a980901007387 */ /* 0x000be20000100800 */
[----:B0-----:R-:W-:-:S02]  /*18c40*/  LEA.HI.X.SX32 R5, R25, R4, 0x1, P6 ;  /* 0x0000000419057211 */ /* 0x001fc400030f0eff */
[----:B-1----:R-:W-:-:S03]  /*18c50*/  LEA R2, P6, R14, R3, 0x1 ;  /* 0x000000030e027211 */ /* 0x002fc600078c08ff */
[----:B------:R0:W-:Y:S01]  /*18c60*/  STL [R1+0xa68], R5 ;  /* 0x000a680501007387 */ /* 0x0001e20000100800 */
[----:B-----5:R-:W-:-:S03]  /*18c70*/  LEA.HI.X.SX32 R9, R26, R4, 0x1, P0 ;  /* 0x000000041a097211 */ /* 0x020fc600000f0eff */
[----:B------:R1:W-:Y:S01]  /*18c80*/  STL [R1+0xa9c], R2 ;  /* 0x000a9c0201007387 */ /* 0x0003e20000100800 */
[----:B------:R-:W-:-:S03]  /*18c90*/  IMAD R28, R28, UR4, RZ ;  /* 0x000000041c1c7c24 */ /* 0x000fc6000f8e02ff */
[----:B------:R5:W-:Y:S01]  /*18ca0*/  STL [R1+0xa70], R9 ;  /* 0x000a700901007387 */ /* 0x000be20000100800 */
[----:B0-----:R-:W-:Y:S02]  /*18cb0*/  LEA R5, P0, R13, R3, 0x1 ;  /* 0x000000030d057211 */ /* 0x001fe400078008ff */
[----:B-1----:R-:W-:-:S03]  /*18cc0*/  LEA.HI.X.SX32 R2, R27, R4, 0x1, P1 ;  /* 0x000000041b027211 */ /* 0x002fc600008f0eff */
[----:B------:R0:W-:Y:S01]  /*18cd0*/  STL [R1+0xaa0], R5 ;  /* 0x000aa00501007387 */ /* 0x0001e20000100800 */
[----:B-----5:R-:W-:-:S03]  /*18ce0*/  LEA R9, P1, R24, R3, 0x1 ;  /* 0x0000000318097211 */ /* 0x020fc600078208ff */
[----:B------:R1:W-:Y:S04]  /*18cf0*/  STL [R1+0xa78], R2 ;  /* 0x000a780201007387 */ /* 0x0003e80000100800 */
[----:B------:R5:W-:Y:S01]  /*18d00*/  STL [R1+0xaa4], R9 ;  /* 0x000aa40901007387 */ /* 0x000be20000100800 */
[----:B0-----:R-:W-:Y:S02]  /*18d10*/  LEA.HI.X.SX32 R5, R20, R4, 0x1, P2 ;  /* 0x0000000414057211 */ /* 0x001fe400010f0eff */
[----:B-1----:R-:W-:-:S03]  /*18d20*/  LEA R2, P2, R28, R3, 0x1 ;  /* 0x000000031c027211 */ /* 0x002fc600078408ff */
[----:B------:R-:W-:Y:S01]  /*18d30*/  STL [R1+0xa80], R5 ;  /* 0x000a800501007387 */ /* 0x000fe20000100800 */
[----:B-----5:R-:W-:-:S03]  /*18d40*/  LEA.HI.X.SX32 R9, R18, R4, 0x1, P3 ;  /* 0x0000000412097211 */ /* 0x020fc600018f0eff */
[----:B------:R-:W-:Y:S04]  /*18d50*/  STL [R1+0xaa8], R2 ;  /* 0x000aa80201007387 */ /* 0x000fe80000100800 */
[----:B------:R0:W-:Y:S01]  /*18d60*/  STL [R1+0xa88], R9 ;  /* 0x000a880901007387 */ /* 0x0001e20000100800 */
[----:B------:R-:W-:Y:S01]  /*18d70*/  IMAD R21, R21, UR4, RZ ;  /* 0x0000000415157c24 */ /* 0x000fe2000f8e02ff */
[----:B0-----:R-:W0:Y:S01]  /*18d80*/  S2R R9, SR_TID.X ;  /* 0x0000000000097919 */ /* 0x001e220000002100 */
[----:B------:R-:W-:-:S03]  /*18d90*/  IMAD R19, R19, UR4, RZ ;  /* 0x0000000413137c24 */ /* 0x000fc6000f8e02ff */
[-C--:B------:R-:W-:Y:S02]  /*18da0*/  LEA R5, P3, R21, R3.reuse, 0x1 ;  /* 0x0000000315057211 */ /* 0x080fe400078608ff */
[-C--:B------:R-:W-:Y:S02]  /*18db0*/  LEA.HI.X.SX32 R2, R17, R4.reuse, 0x1, P4 ;  /* 0x0000000411027211 */ /* 0x080fe400020f0eff */
[----:B------:R-:W-:Y:S01]  /*18dc0*/  LEA R3, P4, R19, R3, 0x1 ;  /* 0x0000000313037211 */ /* 0x000fe200078808ff */
[----:B------:R1:W-:Y:S04]  /*18dd0*/  STL [R1+0xaac], R5 ;  /* 0x000aac0501007387 */ /* 0x0003e80000100800 */
[----:B------:R-:W-:Y:S01]  /*18de0*/  STL [R1+0xa90], R2 ;  /* 0x000a900201007387 */ /* 0x000fe20000100800 */
[----:B-1----:R-:W-:-:S03]  /*18df0*/  LEA.HI.X.SX32 R5, R16, R4, 0x1, P5 ;  /* 0x0000000410057211 */ /* 0x002fc600028f0eff */
[----:B------:R1:W-:Y:S04]  /*18e00*/  STL [R1+0x318], R3 ;  /* 0x0003180301007387 */ /* 0x0003e80000100800 */
[----:B------:R5:W-:Y:S01]  /*18e10*/  STL [R1+0x300], R5 ;  /* 0x0003000501007387 */ /* 0x000be20000100800 */
[-C--:B------:R-:W-:Y:S02]  /*18e20*/  LEA.HI.X.SX32 R10, R24, R4.reuse, 0x1, P1 ;  /* 0x00000004180a7211 */ /* 0x080fe400008f0eff */
[-C--:B-1----:R-:W-:Y:S02]  /*18e30*/  LEA.HI.X.SX32 R3, R14, R4.reuse, 0x1, P6 ;  /* 0x000000040e037211 */ /* 0x082fe400030f0eff */
[----:B-----5:R-:W-:-:S03]  /*18e40*/  LEA.HI.X.SX32 R5, R13, R4, 0x1, P0 ;  /* 0x000000040d057211 */ /* 0x020fc600000f0eff */
[----:B------:R1:W-:Y:S04]  /*18e50*/  STL [R1+0x304], R3 ;  /* 0x0003040301007387 */ /* 0x0003e80000100800 */
[----:B------:R0:W-:Y:S04]  /*18e60*/  STL [R1+0x308], R5 ;  /* 0x0003080501007387 */ /* 0x0001e80000100800 */
[----:B------:R5:W-:Y:S01]  /*18e70*/  STL [R1+0x30c], R10 ;  /* 0x00030c0a01007387 */ /* 0x000be20000100800 */
[----:B-1----:R-:W-:Y:S02]  /*18e80*/  LEA.HI.X.SX32 R3, R28, R4, 0x1, P2 ;  /* 0x000000041c037211 */ /* 0x002fe400010f0eff */
[----:B0-----:R-:W-:-:S03]  /*18e90*/  SHF.R.U32.HI R5, RZ, 0x4, R9 ;  /* 0x00000004ff057819 */ /* 0x001fc60000011609 */
[----:B------:R0:W-:Y:S01]  /*18ea0*/  STL [R1+0x310], R3 ;  /* 0x0003100301007387 */ /* 0x0001e20000100800 */
[----:B------:R-:W-:Y:S02]  /*18eb0*/  SGXT.U32 R5, R5, 0x3 ;  /* 0x000000030505781a */ /* 0x000fe40000000000 */
[----:B-----5:R-:W-:Y:S02]  /*18ec0*/  LEA.HI R10, R9, 0x38, RZ, 0x1c ;  /* 0x00000038090a7811 */ /* 0x020fe400078fe0ff */
[----:B------:R-:W-:Y:S02]  /*18ed0*/  LOP3.LUT R9, R5, 0x30, RZ, 0xfc, !PT ;  /* 0x0000003005097812 */ /* 0x000fe400078efcff */
[-C--:B0-----:R-:W-:Y:S01]  /*18ee0*/  LEA.HI.X.SX32 R3, R21, R4.reuse, 0x1, P3 ;  /* 0x0000000415037211 */ /* 0x081fe200018f0eff */
[----:B------:R-:W-:Y:S01]  /*18ef0*/  IMAD R10, R10, UR6, RZ ;  /* 0x000000060a0a7c24 */ /* 0x000fe2000f8e02ff */
[----:B------:R-:W-:Y:S01]  /*18f00*/  LEA R2, P5, R11, UR12, 0x1 ;  /* 0x0000000c0b027c11 */ /* 0x000fe2000f8a08ff */
[----:B------:R-:W-:Y:S01]  /*18f10*/  IMAD R9, R9, UR6, RZ ;  /* 0x0000000609097c24 */ /* 0x000fe2000f8e02ff */
[----:B------:R-:W-:Y:S01]  /*18f20*/  LEA.HI.X.SX32 R4, R19, R4, 0x1, P4 ;  /* 0x0000000413047211 */ /* 0x000fe200020f0eff */
[----:B------:R0:W-:Y:S01]  /*18f30*/  STL [R1+0x314], R3 ;  /* 0x0003140301007387 */ /* 0x0001e20000100800 */
[----:B------:R-:W-:-:S03]  /*18f40*/  IMAD R29, RZ, RZ, -UR6 ;  /* 0x80000006ff1d7e24 */ /* 0x000fc6000f8e02ff */
[----:B------:R2:W-:Y:S01]  /*18f50*/  STL [R1+0x2ac], R4 ;  /* 0x0002ac0401007387 */ /* 0x0005e20000100800 */
[----:B0-----:R-:W-:Y:S02]  /*18f60*/  LEA.HI.X.SX32 R3, R11, UR13, 0x1, P5 ;  /* 0x0000000d0b037c11 */ /* 0x001fe4000a8f0eff */
[-C--:B------:R-:W-:Y:S02]  /*18f70*/  LEA R11, P4, R10, R2.reuse, 0x1 ;  /* 0x000000020a0b7211 */ /* 0x080fe400078808ff */
[----:B------:R-:W-:-:S03]  /*18f80*/  LEA R13, P5, R9, R2, 0x1 ;  /* 0x00000002090d7211 */ /* 0x000fc600078a08ff */
[----:B------:R4:W-:Y:S01]  /*18f90*/  STL [R1+0x2c4], R11 ;  /* 0x0002c40b01007387 */ /* 0x0009e20000100800 */
[----:B------:R-:W-:-:S03]  /*18fa0*/  IMAD R5, R5, UR6, RZ ;  /* 0x0000000605057c24 */ /* 0x000fc6000f8e02ff */
[----:B------:R0:W-:Y:S01]  /*18fb0*/  STL [R1+0x2cc], R13 ;  /* 0x0002cc0d01007387 */ /* 0x0001e20000100800 */
[----:B------:R-:W-:Y:S01]  /*18fc0*/  LEA.HI.X.SX32 R9, R9, R3, 0x1, P5 ;  /* 0x0000000309097211 */ /* 0x000fe200028f0eff */
[----:B------:R-:W-:Y:S02]  /*18fd0*/  USHF.L.U32 UR6, UR6, 0x6, URZ ;  /* 0x0000000606067899 */ /* 0x000fe4000800063f */
[----:B------:R-:W-:Y:S01]  /*18fe0*/  USHF.L.U32 UR7, UR7, 0x6, URZ ;  /* 0x0000000607077899 */ /* 0x000fe2000800063f */
[----:B------:R-:W-:Y:S01]  /*18ff0*/  UMOV UR4, URZ ;  /* 0x0000003f00047c82 */ /* 0x000fe20008000000 */
[----:B------:R-:W-:Y:S02]  /*19000*/  USHF.R.S32.HI UR8, URZ, 0x1f, UR6 ;  /* 0x0000001f3f087899 */ /* 0x000fe40008011406 */
[----:B------:R-:W-:Y:S02]  /*19010*/  USHF.R.S32.HI UR9, URZ, 0x1f, UR7 ;  /* 0x0000001f3f097899 */ /* 0x000fe40008011407 */
[----:B------:R-:W-:Y:S01]  /*19020*/  USHF.L.U32 UR13, UR6, 0x1, URZ ;  /* 0x00000001060d7899 */ /* 0x000fe2000800063f */
[----:B--2---:R-:W-:Y:S01]  /*19030*/  IMAD R4, R29, 0x8, R0 ;  /* 0x000000081d047824 */ /* 0x004fe200078e0200 */
[----:B---3--:R-:W-:-:S02]  /*19040*/  LEA R12, P3, R8, R2, 0x1 ;  /* 0x00000002080c7211 */ /* 0x008fc400078608ff */
[----:B----4-:R-:W-:-:S03]  /*19050*/  LEA R11, P2, R7, R2, 0x1 ;  /* 0x00000002070b7211 */ /* 0x010fc600078408ff */
[----:B------:R1:W-:Y:S04]  /*19060*/  STL [R1+0x2d4], R12 ;  /* 0x0002d40c01007387 */ /* 0x0003e80000100800 */
[----:B------:R2:W-:Y:S01]  /*19070*/  STL [R1+0x2dc], R11 ;  /* 0x0002dc0b01007387 */ /* 0x0005e20000100800 */
[-C--:B0-----:R-:W-:Y:S02]  /*19080*/  LEA R13, P1, R6, R2.reuse, 0x1 ;  /* 0x00000002060d7211 */ /* 0x081fe400078208ff */
[-C--:B-1----:R-:W-:Y:S02]  /*19090*/  LEA R12, P0, R0, R2.reuse, 0x1 ;  /* 0x00000002000c7211 */ /* 0x082fe400078008ff */
[----:B--2---:R-:W-:Y:S02]  /*190a0*/  LEA.HI.X.SX32 R11, R10, R3, 0x1, P4 ;  /* 0x000000030a0b7211 */ /* 0x004fe400020f0eff */
[-C--:B------:R-:W-:Y:S01]  /*190b0*/  LEA R10, P4, R4, R2.reuse, 0x1 ;  /* 0x00000002040a7211 */ /* 0x080fe200078808ff */
[----:B------:R-:W-:Y:S01]  /*190c0*/  STL [R1+0x2e4], R13 ;  /* 0x0002e40d01007387 */ /* 0x000fe20000100800 */
[----:B------:R-:W-:-:S03]  /*190d0*/  LEA R2, P5, R5, R2, 0x1 ;  /* 0x0000000205027211 */ /* 0x000fc600078a08ff */
[----:B------:R-:W-:Y:S01]  /*190e0*/  STL [R1+0x2ec], R12 ;  /* 0x0002ec0c01007387 */ /* 0x000fe20000100800 */
[----:B------:R-:W-:-:S03]  /*190f0*/  LEA.HI.X.SX32 R8, R8, R3, 0x1, P3 ;  /* 0x0000000308087211 */ /* 0x000fc600018f0eff */
[----:B------:R-:W-:Y:S01]  /*19100*/  STL [R1+0x2c0], R11 ;  /* 0x0002c00b01007387 */ /* 0x000fe20000100800 */
[----:B------:R-:W-:-:S03]  /*19110*/  LEA.HI.X.SX32 R7, R7, R3, 0x1, P2 ;  /* 0x0000000307077211 */ /* 0x000fc600010f0eff */
[----:B------:R-:W-:Y:S04]  /*19120*/  STL [R1+0x2f4], R10 ;  /* 0x0002f40a01007387 */ /* 0x000fe80000100800 */
[----:B------:R-:W-:Y:S04]  /*19130*/  STL [R1+0x2c8], R9 ;  /* 0x0002c80901007387 */ /* 0x000fe80000100800 */
[----:B------:R0:W-:Y:S01]  /*19140*/  STL [R1+0x2fc], R2 ;  /* 0x0002fc0201007387 */ /* 0x0001e20000100800 */
[----:B------:R-:W-:-:S03]  /*19150*/  LEA.HI.X.SX32 R4, R4, R3, 0x1, P4 ;  /* 0x0000000304047211 */ /* 0x000fc600020f0eff */
[----:B------:R-:W-:Y:S01]  /*19160*/  STL [R1+0x2d0], R8 ;  /* 0x0002d00801007387 */ /* 0x000fe20000100800 */
[----:B0-----:R-:W-:-:S03]  /*19170*/  LEA.HI.X.SX32 R2, R6, R3, 0x1, P1 ;  /* 0x0000000306027211 */ /* 0x001fc600008f0eff */
[----:B------:R-:W-:Y:S01]  /*19180*/  STL [R1+0x2d8], R7 ;  /* 0x0002d80701007387 */ /* 0x000fe20000100800 */
[----:B------:R-:W-:-:S03]  /*19190*/  LEA.HI.X.SX32 R6, R0, R3, 0x1, P0 ;  /* 0x0000000300067211 */ /* 0x000fc600000f0eff */
[----:B------:R-:W2:Y:S04]  /*191a0*/  LDL.LU R0, [R1+0xb3c] ;  /* 0x000b3c0001007983 */ /* 0x000ea80000300800 */
[----:B------:R0:W-:Y:S04]  /*191b0*/  STL [R1+0x2e0], R2 ;  /* 0x0002e00201007387 */ /* 0x0001e80000100800 */
[----:B------:R1:W-:Y:S01]  /*191c0*/  STL [R1+0x2e8], R6 ;  /* 0x0002e80601007387 */ /* 0x0003e20000100800 */
[----:B0-----:R-:W-:-:S03]  /*191d0*/  LEA.HI.X.SX32 R2, R5, R3, 0x1, P5 ;  /* 0x0000000305027211 */ /* 0x001fc600028f0eff */
[----:B------:R2:W-:Y:S04]  /*191e0*/  STL [R1+0x2f0], R4 ;  /* 0x0002f00401007387 */ /* 0x0005e80000100800 */
[----:B------:R0:W-:Y:S04]  /*191f0*/  STL [R1+0x2f8], R2 ;  /* 0x0002f80201007387 */ /* 0x0001e80000100800 */
[----:B------:R-:W-:Y:S04]  /*19200*/  STL [R1+0x2b0], RZ ;  /* 0x0002b0ff01007387 */ /* 0x000fe80000100800 */
        /* <DEDUP_REMOVED lines=29> */
[----:B------:R-:W-:Y:S01]  /*193e0*/  STL [R1+0x238], RZ ;  /* 0x000238ff01007387 */ /* 0x000fe20000100800 */
[----:B-1----:R-:W1:Y:S02]  /*193f0*/  S2R R6, SR_TID.X ;  /* 0x0000000000067919 */ /* 0x002e640000002100 */
[----:B-1----:R-:W-:-:S02]  /*19400*/  IMAD.SHL.U32 R7, R6, 0x20, RZ ;  /* 0x0000002006077824 */ /* 0x002fc400078e00ff */
[----:B------:R-:W0:Y:S01]  /*19410*/  LDL.LU R6, [R1+0xb38] ;  /* 0x000b380001067983 */ /* 0x000e220000300800 */
[----:B------:R-:W-:Y:S02]  /*19420*/  USHF.L.U32 UR12, UR7, 0x1, URZ ;  /* 0x00000001070c7899 */ /* 0x000fe4000800063f */
[----:B------:R-:W-:Y:S01]  /*19430*/  LOP3.LUT R3, R7, 0x60, RZ, 0xc0, !PT ;  /* 0x0000006007037812 */ /* 0x000fe200078ec0ff */
[----:B------:R-:W-:Y:S01]  /*19440*/  USHF.L.U64.HI UR9, UR7, 0x1, UR9 ;  /* 0x0000000107097899 */ /* 0x000fe20008010209 */
[----:B--2---:R-:W-:Y:S01]  /*19450*/  LOP3.LUT R4, R0, 0x40, RZ, 0x3c, !PT ;  /* 0x0000004000047812 */ /* 0x004fe200078e3cff */
[----:B------:R-:W-:Y:S02]  /*19460*/  USHF.L.U64.HI UR8, UR6, 0x1, UR8 ;  /* 0x0000000106087899 */ /* 0x000fe40008010208 */
[----:B------:R-:W-:Y:S01]  /*19470*/  STL [R1+0xb28], R3 ;  /* 0x000b280301007387 */ /* 0x000fe20000100800 */
[----:B------:R-:W-:Y:S01]  /*19480*/  ULDC UR7, c[0x0][0x230] ;  /* 0x00008c0000077ab9 */ /* 0x000fe20000000800 */
[----:B0-----:R-:W-:-:S05]  /*19490*/  SHF.R.S32.HI R2, RZ, 0x6, R6 ;  /* 0x00000006ff027819 */ /* 0x001fca0000011406 */
[----:B------:R0:W-:Y:S04]  /*194a0*/  STL [R1+0xb08], R2 ;  /* 0x000b080201007387 */ /* 0x0001e80000100800 */
[----:B------:R-:W-:Y:S04]  /*194b0*/  STL [R1+0x23c], RZ ;  /* 0x00023cff01007387 */ /* 0x000fe80000100800 */
[----:B------:R-:W-:Y:S04]  /*194c0*/  STL [R1+0x1c0], RZ ;  /* 0x0001c0ff01007387 */ /* 0x000fe80000100800 */
[----:B------:R-:W-:Y:S04]  /*194d0*/  STL [R1+0x1c4], RZ ;  /* 0x0001c4ff01007387 */ /* 0x000fe80000100800 */
[----:B------:R-:W-:Y:S04]  /*194e0*/  STL [R1+0x1c8], RZ ;  /* 0x0001c8ff01007387 */ /* 0x000fe80000100800 */
[----:B------:R-:W-:Y:S04]  /*194f0*/  STL [R1+0x1cc], RZ ;  /* 0x0001ccff01007387 */ /* 0x000fe80000100800 */
[----:B------:R-:W2:Y:S01]  /*19500*/  LDL R6, [R1+0x2a0] ;  /* 0x0002a00001067983 */ /* 0x000ea20000100800 */
[----:B0-----:R-:W-:-:S02]  /*19510*/  LOP3.LUT R2, R0, 0x20, RZ, 0x3c, !PT ;  /* 0x0000002000027812 */ /* 0x001fc400078e3cff */
[----:B------:R-:W-:Y:S01]  /*19520*/  LOP3.LUT R3, R0, 0x60, RZ, 0x3c, !PT ;  /* 0x0000006000037812 */ /* 0x000fe200078e3cff */
        /* <DEDUP_REMOVED lines=28> */
[----:B------:R2:W-:Y:S04]  /*196f0*/  STL [R1+0xb04], R2 ;  /* 0x000b040201007387 */ /* 0x0005e80000100800 */
[----:B------:R0:W-:Y:S04]  /*19700*/  STL [R1+0xb00], R4 ;  /* 0x000b000401007387 */ /* 0x0001e80000100800 */
[----:B------:R0:W-:Y:S01]  /*19710*/  STL [R1+0xafc], R3 ;  /* 0x000afc0301007387 */ /* 0x0001e20000100800 */
[----:B--2---:R-:W-:-:S05]  /*19720*/  LOP3.LUT R2, R6, 0x40, RZ, 0x3c, !PT ;  /* 0x0000004006027812 */ /* 0x004fca00078e3cff */
[----:B------:R0:W-:Y:S02]  /*19730*/  STL [R1+0xb24], R2 ;  /* 0x000b240201007387 */ /* 0x0001e40000100800 */
.L_x_2:
[----:B------:R-:W-:Y:S04]  /*19740*/  STL [R1+0x140c], R23 ;  /* 0x00140c1701007387 */ /* 0x000fe80000100800 */
[----:B------:R-:W-:Y:S04]  /*19750*/  STL [R1+0x1408], R16 ;  /* 0x0014081001007387 */ /* 0x000fe80000100800 */
[----:B------:R-:W-:Y:S04]  /*19760*/  STL [R1+0x1404], R24 ;  /* 0x0014041801007387 */ /* 0x000fe80000100800 */
[----:B-----5:R-:W2:Y:S04]  /*19770*/  LDL R5, [R1+0x2f0] ;  /* 0x0002f00001057983 */ /* 0x020ea80000100800 */
[----:B0-----:R-:W2:Y:S01]  /*19780*/  LDL R4, [R1+0x2f4] ;  /* 0x0002f40001047983 */ /* 0x001ea20000100800 */
[----:B------:R-:W0:Y:S03]  /*19790*/  S2R R2, SR_TID.X ;  /* 0x0000000000027919 */ /* 0x000e260000002100 */
[----:B-1----:R1:W-:Y:S04]  /*197a0*/  STL [R1+0x1400], R25 ;  /* 0x0014001901007387 */ /* 0x0023e80000100800 */
[----:B-1----:R-:W3:Y:S04]  /*197b0*/  LDL R25, [R1+0x2ec] ;  /* 0x0002ec0001197983 */ /* 0x002ee80000100800 */
[----:B------:R-:W-:Y:S04]  /*197c0*/  STL [R1+0x13b0], R15 ;  /* 0x0013b00f01007387 */ /* 0x000fe80000100800 */
[----:B------:R-:W-:Y:S04]  /*197d0*/  STL [R1+0x13b4], R15 ;  /* 0x0013b40f01007387 */ /* 0x000fe80000100800 */
[----:B------:R-:W-:Y:S04]  /*197e0*/  STL [R1+0x13bc], R15 ;  /* 0x0013bc0f01007387 */ /* 0x000fe80000100800 */
[----:B------:R-:W-:Y:S01]  /*197f0*/  STL [R1+0x13c4], R15 ;  /* 0x0013c40f01007387 */ /* 0x000fe20000100800 */
[----:B0-----:R-:W-:-:S03]  /*19800*/  SHF.R.U32.HI R24, RZ, 0x4, R2 ;  /* 0x00000004ff187819 */ /* 0x001fc60000011602 */
[----:B------:R-:W-:Y:S01]  /*19810*/  STL [R1+0x13cc], R15 ;  /* 0x0013cc0f01007387 */ /* 0x000fe20000100800 */
[----:B------:R-:W-:-:S03]  /*19820*/  SGXT.U32 R24, R24, 0x3 ;  /* 0x000000031818781a */ /* 0x000fc60000000000 */
[----:B------:R-:W-:Y:S04]  /*19830*/  STL [R1+0x13d4], R15 ;  /* 0x0013d40f01007387 */ /* 0x000fe80000100800 */
[----:B------:R-:W-:Y:S04]  /*19840*/  STL [R1+0x13dc], R15 ;  /* 0x0013dc0f01007387 */ /* 0x000fe80000100800 */
[----:B------:R-:W-:Y:S04]  /*19850*/  STL [R1+0x13e4], R15 ;  /* 0x0013e40f01007387 */ /* 0x000fe80000100800 */
[----:B------:R-:W-:Y:S04]  /*19860*/  STL [R1+0x13ec], R15 ;  /* 0x0013ec0f01007387 */ /* 0x000fe80000100800 */
[----:B------:R-:W-:Y:S04]  /*19870*/  STL [R1+0x13f4], R15 ;  /* 0x0013f40f01007387 */ /* 0x000fe80000100800 */
[----:B------:R0:W-:Y:S04]  /*19880*/  STL [R1+0x13fc], R15 ;  /* 0x0013fc0f01007387 */ /* 0x0001e80000100800 */
[----:B------:R-:W-:Y:S04]  /*19890*/  STL [R1+0x13ac], R11 ;  /* 0x0013ac0b01007387 */ /* 0x000fe80000100800 */
[----:B------:R-:W-:Y:S04]  /*198a0*/  STL [R1+0x13b8], R11 ;  /* 0x0013b80b01007387 */ /* 0x000fe80000100800 */
[----:B------:R-:W-:Y:S04]  /*198b0*/  STL [R1+0x13c0], R11 ;  /* 0x0013c00b01007387 */ /* 0x000fe80000100800 */
[----:B------:R-:W-:Y:S04]  /*198c0*/  STL [R1+0x13c8], R11 ;  /* 0x0013c80b01007387 */ /* 0x000fe80000100800 */
[----:B------:R-:W-:Y:S04]  /*198d0*/  STL [R1+0x13d0], R11 ;  /* 0x0013d00b01007387 */ /* 0x000fe80000100800 */
[----:B------:R-:W-:Y:S04]  /*198e0*/  STL [R1+0x13d8], R11 ;  /* 0x0013d80b01007387 */ /* 0x000fe80000100800 */
[----:B------:R-:W-:Y:S04]  /*198f0*/  STL [R1+0x13e0], R11 ;  /* 0x0013e00b01007387 */ /* 0x000fe80000100800 */
[----:B------:R-:W-:Y:S04]  /*19900*/  STL [R1+0x13e8], R11 ;  /* 0x0013e80b01007387 */ /* 0x000fe80000100800 */
[----:B------:R-:W-:Y:S01]  /*19910*/  STL [R1+0x13f0], R11 ;  /* 0x0013f00b01007387 */ /* 0x000fe20000100800 */
[----:B------:R-:W-:-:S03]  /*19920*/  UIMAD UR6, UR4, -0x40, UR7 ;  /* 0xffffffc0040678a4 */ /* 0x000fc6000f8e0207 */
[----:B------:R-:W-:Y:S04]  /*19930*/  STL [R1+0x13f8], R11 ;  /* 0x0013f80b01007387 */ /* 0x000fe80000100800 */
[----:B------:R-:W-:Y:S01]  /*19940*/  STL [R1+0x13a8], R7 ;  /* 0x0013a80701007387 */ /* 0x000fe20000100800 */
[----:B------:R-:W-:-:S03]  /*19950*/  LOP3.LUT R23, R24, 0x8, RZ, 0xfc, !PT ;  /* 0x0000000818177812 */ /* 0x000fc600078efcff */
[----:B------:R-:W-:Y:S04]  /*19960*/  STL [R1+0x13a4], R9 ;  /* 0x0013a40901007387 */ /* 0x000fe80000100800 */
[----:B------:R-:W-:Y:S04]  /*19970*/  STL [R1+0x13a0], R10 ;  /* 0x0013a00a01007387 */ /* 0x000fe80000100800 */
[----:B------:R-:W-:Y:S04]  /*19980*/  STL [R1+0x139c], R8 ;  /* 0x00139c0801007387 */ /* 0x000fe80000100800 */
[----:B------:R-:W-:Y:S01]  /*19990*/  STL [R1+0x1398], R6 ;  /* 0x0013980601007387 */ /* 0x000fe20000100800 */
[----:B------:R-:W-:-:S03]  /*199a0*/  ISETP.GE.AND P0, PT, R23, UR6, PT ;  /* 0x0000000617007c0c */ /* 0x000fc6000bf06270 */
[----:B------:R-:W-:Y:S04]  /*199b0*/  STL [R1+0x1394], R14 ;  /* 0x0013940e01007387 */ /* 0x000fe80000100800 */
[----:B------:R-:W-:Y:S04]  /*199c0*/  STL [R1+0x1390], R29 ;  /* 0x0013901d01007387 */ /* 0x000fe80000100800 */
[----:B------:R-:W-:Y:S04]  /*199d0*/  STL [R1+0x138c], R28 ;  /* 0x00138c1c01007387 */ /* 0x000fe80000100800 */
[----:B------:R-:W-:Y:S04]  /*199e0*/  STL [R1+0x1388], R27 ;  /* 0x0013881b01007387 */ /* 0x000fe80000100800 */
[----:B------:R-:W-:Y:S04]  /*199f0*/  STL [R1+0x1384], R26 ;  /* 0x0013841a01007387 */ /* 0x000fe80000100800 */
[----:B------:R-:W-:Y:S04]  /*19a00*/  STL [R1+0x1380], R12 ;  /* 0x0013800c01007387 */ /* 0x000fe80000100800 */
[----:B------:R-:W-:Y:S01]  /*19a10*/  STL [R1+0x137c], R13 ;  /* 0x00137c0d01007387 */ /* 0x000fe20000100800 */
[----:B------:R-:W-:-:S03]  /*19a20*/  PRMT R3, RZ, 0x7610, R3 ;  /* 0x00007610ff037816 */ /* 0x000fc60000000003 */
[----:B------:R-:W-:Y:S04]  /*19a30*/  STL [R1+0x1378], R17 ;  /* 0x0013781101007387 */ /* 0x000fe80000100800 */
[----:B------:R-:W-:Y:S04]  /*19a40*/  STL [R1+0x136c], R0 ;  /* 0x00136c0001007387 */ /* 0x000fe80000100800 */
[----:B------:R-:W-:Y:S04]  /*19a50*/  STL [R1+0x1370], R0 ;  /* 0x0013700001007387 */ /* 0x000fe80000100800 */
[----:B------:R-:W-:Y:S04]  /*19a60*/  STL [R1+0x1374], R0 ;  /* 0x0013740001007387 */ /* 0x000fe80000100800 */
[----:B------:R-:W4:Y:S01]  /*19a70*/  LDL R2, [R1+0x2e8] ;  /* 0x0002e80001027983 */ /* 0x000f220000100800 */
[----:B------:R-:W-:-:S02]  /*19a80*/  LOP3.LUT R16, R24, 0x10, RZ, 0xfc, !PT ;  /* 0x0000001018107812 */ /* 0x000fc400078efcff */
[----:B------:R-:W-:Y:S01]  /*19a90*/  LOP3.LUT R24, R24, 0x18, RZ, 0xfc, !PT ;  /* 0x0000001818187812 */ /* 0x000fe200078efcff */
[----:B------:R-:W4:Y:S01]  /*19aa0*/  LDL.LU R23, [R1+0x140c] ;  /* 0x00140c0001177983 */ /* 0x000f220000300800 */
[----:B------:R-:W-:-:S03]  /*19ab0*/  ISETP.GE.AND P1, PT, R16, UR6, PT ;  /* 0x0000000610007c0c */ /* 0x000fc6000bf26270 */
[----:B--2---:R1:W2:Y:S01]  /*19ac0*/  @!P0 LDG.E.U16 R3, desc[UR10][R4.64] ;  /* 0x0000000a04038981 */ /* 0x0042a2000c1e1500 */
[----:B------:R-:W-:Y:S02]  /*19ad0*/  PRMT R18, RZ, 0x7610, R18 ;  /* 0x00007610ff127816 */ /* 0x000fe40000000012 */
[----:B------:R-:W-:Y:S01]  /*19ae0*/  ISETP.GE.AND P2, PT, R24, UR6, PT ;  /* 0x0000000618007c0c */ /* 0x000fe2000bf46270 */
[----:B------:R-:W2:Y:S04]  /*19af0*/  LDL.LU R16, [R1+0x1408] ;  /* 0x0014080001107983 */ /* 0x000ea80000300800 */
[----:B------:R-:W2:Y:S01]  /*19b00*/  LDL.LU R24, [R1+0x1404] ;  /* 0x0014040001187983 */ /* 0x000ea20000300800 */
[----:B-1----:R-:W1:Y:S01]  /*19b10*/  S2R R5, SR_TID.X ;  /* 0x0000000000057919 */ /* 0x002e620000002100 */
[----:B---3--:R-:W-:Y:S01]  /*19b20*/  @!P1 IMAD.MOV.U32 R4, RZ, RZ, R25 ;  /* 0x000000ffff049224 */ /* 0x008fe200078e0019 */
[----:B-1----:R-:W-:-:S04]  /*19b30*/  SHF.R.U32.HI R5, RZ, 0x4, R5 ;  /* 0x00000004ff057819 */ /* 0x002fc80000011605 */
[----:B------:R-:W-:-:S04]  /*19b40*/  SGXT.U32 R5, R5, 0x3 ;  /* 0x000000030505781a */ /* 0x000fc80000000000 */
[----:B------:R-:W-:-:S04]  /*19b50*/  LOP3.LUT R5, R5, 0x20, RZ, 0xfc, !PT ;  /* 0x0000002005057812 */ /* 0x000fc800078efcff */
[----:B------:R-:W-:Y:S01]  /*19b60*/  ISETP.GE.AND P3, PT, R5, UR6, PT ;  /* 0x0000000605007c0c */ /* 0x000fe2000bf66270 */
[----:B----4-:R-:W-:-:S05]  /*19b70*/  @!P1 IMAD.MOV.U32 R5, RZ, RZ, R2 ;  /* 0x000000ffff059224 */ /* 0x010fca00078e0002 */
[----:B------:R-:W3:Y:S04]  /*19b80*/  @!P1 LDG.E.U16 R18, desc[UR10][R4.64] ;  /* 0x0000000a04129981 */ /* 0x000ee8000c1e1500 */
[----:B--2---:R-:W-:Y:S04]  /*19b90*/  STL [R1+0x1368], R3 ;  /* 0x0013680301007387 */ /* 0x004fe80000100800 */
[----:B------:R-:W2:Y:S04]  /*19ba0*/  LDL R4, [R1+0x2e0] ;  /* 0x0002e00001047983 */ /* 0x000ea80000100800 */
[----:B------:R-:W2:Y:S01]  /*19bb0*/  LDL R5, [R1+0x2e4] ;  /* 0x0002e40001057983 */ /* 0x000ea20000100800 */
[----:B------:R-:W-:-:S03]  /*19bc0*/  PRMT R19, RZ, 0x7610, R19 ;  /* 0x00007610ff137816 */ /* 0x000fc60000000013 */
[----:B---3--:R-:W-:Y:S01]  /*19bd0*/  STL [R1+0x1364], R18 ;  /* 0x0013641201007387 */ /* 0x008fe20000100800 */
[----:B--2---:R-:W-:-:S04]  /*19be0*/  @!P2 LOP3.LUT R5, R5, R4, RZ, 0x3c, !PT ;  /* 0x000000040505a212 */ /* 0x004fc800078e3cff */
[----:B------:R-:W-:-:S04]  /*19bf0*/  @!P2 LOP3.LUT R4, R5, R4, RZ, 0x3c, !PT ;  /* 0x000000040504a212 */ /* 0x000fc800078e3cff */
[----:B------:R-:W-:-:S05]  /*19c00*/  @!P2 LOP3.LUT R5, R5, R4, RZ, 0x3c, !PT ;  /* 0x000000040505a212 */ /* 0x000fca00078e3cff */
[----:B------:R-:W2:Y:S04]  /*19c10*/  @!P2 LDG.E.U16 R19, desc[UR10][R4.64] ;  /* 0x0000000a0413a981 */ /* 0x000ea8000c1e1500 */
[----:B------:R-:W3:Y:S04]  /*19c20*/  LDL R4, [R1+0x2d8] ;  /* 0x0002d80001047983 */ /* 0x000ee80000100800 */
[----:B------:R-:W3:Y:S01]  /*19c30*/  LDL R5, [R1+0x2dc] ;  /* 0x0002dc0001057983 */ /* 0x000ee20000100800 */
[----:B------:R-:W-:Y:S01]  /*19c40*/  PRMT R20, RZ, 0x7610, R20 ;  /* 0x00007610ff147816 */ /* 0x000fe20000000014 */
[----:B------:R-:W1:Y:S01]  /*19c50*/  S2R R2, SR_TID.X ;  /* 0x0000000000027919 */ /* 0x000e620000002100 */
[----:B------:R-:W4:Y:S01]  /*19c60*/  S2R R25, SR_TID.X ;  /* 0x0000000000197919 */ /* 0x000f220000002100 */
[----:B--2---:R-:W-:Y:S01]  /*19c70*/  STL [R1+0x1360], R19 ;  /* 0x0013601301007387 */ /* 0x004fe20000100800 */
[----:B---3--:R-:W-:-:S04]  /*19c80*/  @!P3 LOP3.LUT R5, R5, R4, RZ, 0x3c, !PT ;  /* 0x000000040505b212 */ /* 0x008fc800078e3cff */
[----:B------:R-:W-:-:S04]  /*19c90*/  @!P3 LOP3.LUT R4, R5, R4, RZ, 0x3c, !PT ;  /* 0x000000040504b212 */ /* 0x000fc800078e3cff */
[----:B------:R-:W-:-:S05]  /*19ca0*/  @!P3 LOP3.LUT R5, R5, R4, RZ, 0x3c, !PT ;  /* 0x000000040505b212 */ /* 0x000fca00078e3cff */
[----:B------:R-:W2:Y:S04]  /*19cb0*/  @!P3 LDG.E.U16 R20, desc[UR10][R4.64] ;  /* 0x0000000a0414b981 */ /* 0x000ea8000c1e1500 */
[----:B------:R-:W3:Y:S04]  /*19cc0*/  LDL R4, [R1+0x2d0] ;  /* 0x0002d00001047983 */ /* 0x000ee80000100800 */
[----:B------:R-:W3:Y:S01]  /*19cd0*/  LDL R5, [R1+0x2d4] ;  /* 0x0002d40001057983 */ /* 0x000ee20000100800 */
[----:B-1----:R-:W-:-:S04]  /*19ce0*/  SHF.R.U32.HI R2, RZ, 0x4, R2 ;  /* 0x00000004ff027819 */ /* 0x002fc80000011602 */
[----:B------:R-:W-:-:S04]  /*19cf0*/  SGXT.U32 R2, R2, 0x3 ;  /* 0x000000030202781a */ /* 0x000fc80000000000 */
[----:B------:R-:W-:-:S04]  /*19d00*/  LOP3.LUT R2, R2, 0x28, RZ, 0xfc, !PT ;  /* 0x0000002802027812 */ /* 0x000fc800078efcff */
[----:B------:R-:W-:Y:S02]  /*19d10*/  ISETP.GE.AND P1, PT, R2, UR6, PT ;  /* 0x0000000602007c0c */ /* 0x000fe4000bf26270 */
[----:B----4-:R-:W-:Y:S02]  /*19d20*/  SHF.R.U32.HI R2, RZ, 0x4, R25 ;  /* 0x00000004ff027819 */ /* 0x010fe40000011619 */
[----:B------:R-:W-:-:S04]  /*19d30*/  LEA.HI R25, R25, 0x38, RZ, 0x1c ;  /* 0x0000003819197811 */ /* 0x000fc800078fe0ff */
[----:B------:R-:W-:Y:S02]  /*19d40*/  ISETP.GE.AND P4, PT, R25, UR6, PT ;  /* 0x0000000619007c0c */ /* 0x000fe4000bf86270 */
[----:B------:R-:W1:Y:S01]  /*19d50*/  S2R R25, SR_TID.X ;  /* 0x0000000000197919 */ /* 0x000e620000002100 */
[----:B------:R-:W-:Y:S02]  /*19d60*/  PRMT R21, RZ, 0x7610, R21 ;  /* 0x00007610ff157816 */ /* 0x000fe40000000015 */
[----:B-1----:R-:W-:-:S04]  /*19d70*/  LOP3.LUT R25, R25, 0x3f, RZ, 0xc0, !PT ;  /* 0x0000003f19197812 */ /* 0x002fc800078ec0ff */
[----:B------:R-:W-:Y:S01]  /*19d80*/  ISETP.GE.AND P3, PT, R25, UR6, PT ;  /* 0x0000000619007c0c */ /* 0x000fe2000bf66270 */
[----:B--2---:R-:W-:Y:S04]  /*19d90*/  STL [R1+0x135c], R20 ;  /* 0x00135c1401007387 */ /* 0x004fe80000100800 */
[----:B------:R-:W2:Y:S01]  /*19da0*/  LDL.LU R25, [R1+0x1400] ;  /* 0x0014000001197983 */ /* 0x000ea20000300800 */
[----:B---3--:R-:W-:-:S04]  /*19db0*/  @!P1 LOP3.LUT R5, R5, R4, RZ, 0x3c, !PT ;  /* 0x0000000405059212 */ /* 0x008fc800078e3cff */
[----:B------:R-:W-:-:S04]  /*19dc0*/  @!P1 LOP3.LUT R4, R5, R4, RZ, 0x3c, !PT ;  /* 0x0000000405049212 */ /* 0x000fc800078e3cff */
[----:B------:R-:W-:-:S05]  /*19dd0*/  @!P1 LOP3.LUT R5, R5, R4, RZ, 0x3c, !PT ;  /* 0x0000000405059212 */ /* 0x000fca00078e3cff */
[----:B------:R1:W3:Y:S04]  /*19de0*/  @!P1 LDG.E.U16 R21, desc[UR10][R4.64] ;  /* 0x0000000a04159981 */ /* 0x0002e8000c1e1500 */
[----:B------:R-:W1:Y:S04]  /*19df0*/  LDL R4, [R1+0x2c8] ;  /* 0x0002c80001047983 */ /* 0x000e680000100800 */
[----:B------:R-:W1:Y:S01]  /*19e00*/  LDL R5, [R1+0x2cc] ;  /* 0x0002cc0001057983 */ /* 0x000e620000100800 */
[----:B------:R-:W-:-:S04]  /*19e10*/  SGXT.U32 R2, R2, 0x3 ;  /* 0x000000030202781a */ /* 0x000fc80000000000 */
[----:B------:R-:W-:-:S04]  /*19e20*/  LOP3.LUT R2, R2, 0x30, RZ, 0xfc, !PT ;  /* 0x0000003002027812 */ /* 0x000fc800078efcff */
[----:B------:R-:W-:Y:S02]  /*19e30*/  ISETP.GE.AND P2, PT, R2, UR6, PT ;  /* 0x0000000602007c0c */ /* 0x000fe4000bf46270 */
[----:B------:R-:W-:-:S11]  /*19e40*/  PRMT R22, RZ, 0x7610, R22 ;  /* 0x00007610ff167816 */ /* 0x000fd60000000016 */
[----:B-1----:R-:W-:-:S04]  /*19e50*/  @!P2 LOP3.LUT R5, R5, R4, RZ, 0x3c, !PT ;  /* 0x000000040505a212 */ /* 0x002fc800078e3cff */
[----:B------:R-:W-:-:S04]  /*19e60*/  @!P2 LOP3.LUT R4, R5, R4, RZ, 0x3c, !PT ;  /* 0x000000040504a212 */ /* 0x000fc800078e3cff */
[----:B------:R-:W-:-:S05]  /*19e70*/  @!P2 LOP3.LUT R5, R5, R4, RZ, 0x3c, !PT ;  /* 0x000000040505a212 */ /* 0x000fca00078e3cff */
[----:B------:R-:W4:Y:S04]  /*19e80*/  @!P2 LDG.E.U16 R22, desc[UR10][R4.64] ;  /* 0x0000000a0416a981 */ /* 0x000f28000c1e1500 */
[----:B------:R-:W2:Y:S04]  /*19e90*/  LDL R4, [R1+0x2c0] ;  /* 0x0002c00001047983 */ /* 0x000ea80000100800 */
[----:B------:R-:W2:Y:S01]  /*19ea0*/  LDL R5, [R1+0x2c4] ;  /* 0x0002c40001057983 */ /* 0x000ea20000100800 */
[----:B------:R-:W-:Y:S01]  /*19eb0*/  PRMT R23, RZ, 0x7610, R23 ;  /* 0x00007610ff177816 */ /* 0x000fe20000000017 */
[----:B------:R-:W1:Y:S02]  /*19ec0*/  S2R R2, SR_TID.X ;  /* 0x0000000000027919 */ /* 0x000e640000002100 */
[----:B----4-:R-:W-:Y:S01]  /*19ed0*/  STL [R1+0x1358], R22 ;  /* 0x0013581601007387 */ /* 0x010fe20000100800 */
[----:B--2---:R-:W-:-:S04]  /*19ee0*/  @!P4 LOP3.LUT R5, R5, R4, RZ, 0x3c, !PT ;  /* 0x000000040505c212 */ /* 0x004fc800078e3cff */
[----:B------:R-:W-:-:S04]  /*19ef0*/  @!P4 LOP3.LUT R4, R5, R4, RZ, 0x3c, !PT ;  /* 0x000000040504c212 */ /* 0x000fc800078e3cff */
[----:B------:R-:W-:-:S05]  /*19f00*/  @!P4 LOP3.LUT R5, R5, R4, RZ, 0x3c, !PT ;  /* 0x000000040505c212 */ /* 0x000fca00078e3cff */
[----:B------:R2:W4:Y:S04]  /*19f10*/  @!P4 LDG.E.U16 R23, desc[UR10][R4.64] ;  /* 0x0000000a0417c981 */ /* 0x000528000c1e1500 */
[----:B------:R-:W2:Y:S04]  /*19f20*/  LDL R4, [R1+0x2f8] ;  /* 0x0002f80001047983 */ /* 0x000ea80000100800 */
[----:B------:R-:W2:Y:S01]  /*19f30*/  LDL R5, [R1+0x2fc] ;  /* 0x0002fc0001057983 */ /* 0x000ea20000100800 */
[----:B-1----:R-:W-:-:S04]  /*19f40*/  SHF.R.U32.HI R2, RZ, 0x4, R2 ;  /* 0x00000004ff027819 */ /* 0x002fc80000011602 */
[----:B------:R-:W-:-:S04]  /*19f50*/  SGXT.U32 R2, R2, 0x3 ;  /* 0x000000030202781a */ /* 0x000fc80000000000 */
[----:B------:R-:W-:Y:S02]  /*19f60*/  ISETP.GE.AND P0, PT, R2, UR6, PT ;  /* 0x0000000602007c0c */ /* 0x000fe4000bf06270 */
[----:B------:R-:W-:-:S11]  /*19f70*/  PRMT R16, RZ, 0x7610, R16 ;  /* 0x00007610ff107816 */ /* 0x000fd60000000010 */
[----:B--2---:R-:W-:-:S04]  /*19f80*/  @!P0 LOP3.LUT R5, R5, R4, RZ, 0x3c, !PT ;  /* 0x0000000405058212 */ /* 0x004fc800078e3cff */
[----:B------:R-:W-:-:S04]  /*19f90*/  @!P0 LOP3.LUT R4, R5, R4, RZ, 0x3c, !PT ;  /* 0x0000000405048212 */ /* 0x000fc800078e3cff */
[----:B------:R-:W-:-:S05]  /*19fa0*/  @!P0 LOP3.LUT R5, R5, R4, RZ, 0x3c, !PT ;  /* 0x0000000405058212 */ /* 0x000fca00078e3cff */
[----:B------:R1:W2:Y:S04]  /*19fb0*/  @!P0 LDG.E.U16 R16, desc[UR10][R4.64] ;  /* 0x0000000a04108981 */ /* 0x0002a8000c1e1500 */
[----:B------:R-:W1:Y:S04]  /*19fc0*/  LDL R4, [R1+0xab0] ;  /* 0x000ab00001047983 */ /* 0x000e680000100800 */
[----:B------:R-:W1:Y:S01]  /*19fd0*/  LDL R5, [R1+0xab4] ;  /* 0x000ab40001057983 */ /* 0x000e620000100800 */
[----:B------:R-:W-:Y:S01]  /*19fe0*/  PRMT R2, RZ, 0x7610, R2 ;  /* 0x00007610ff027816 */ /* 0x000fe20000000002 */
[----:B------:R-:W-:Y:S01]  /*19ff0*/  BAR.SYNC.DEFER_BLOCKING 0x0 ;  /* 0x0000000000007b1d */ /* 0x000fe20000010000 */
[----:B-1----:R-:W-:-:S04]  /*1a000*/  @!P3 LOP3.LUT R5, R5, R4, RZ, 0x3c, !PT ;  /* 0x000000040505b212 */ /* 0x002fc800078e3cff */
[----:B------:R-:W-:-:S04]  /*1a010*/  @!P3 LOP3.LUT R4, R5, R4, RZ, 0x3c, !PT ;  /* 0x000000040504b212 */ /* 0x000fc800078e3cff */
[----:B------:R-:W-:-:S05]  /*1a020*/  @!P3 LOP3.LUT R5, R5, R4, RZ, 0x3c, !PT ;  /* 0x000000040505b212 */ /* 0x000fca00078e3cff */
[----:B------:R-:W3:Y:S04]  /*1a030*/  @!P3 LDG.E.U16 R2, desc[UR10][R4.64] ;  /* 0x0000000a0402b981 */ /* 0x000ee8000c1e1500 */
[----:B------:R-:W4:Y:S04]  /*1a040*/  LDL R4, [R1+0x30c] ;  /* 0x00030c0001047983 */ /* 0x000f280000100800 */
[----:B------:R-:W4:Y:S01]  /*1a050*/  LDL R5, [R1+0xaa4] ;  /* 0x000aa40001057983 */ /* 0x000f220000100800 */
[----:B------:R-:W-:-:S03]  /*1a060*/  PRMT R24, RZ, 0x7610, R24 ;  /* 0x00007610ff187816 */ /* 0x000fc60000000018 */
[----:B---3--:R-:W-:Y:S01]  /*1a070*/  STL [R1+0x1354], R2 ;  /* 0x0013540201007387 */ /* 0x008fe20000100800 */
[----:B----4-:R-:W-:-:S04]  /*1a080*/  @!P3 LOP3.LUT R5, R5, R4, RZ, 0x3c, !PT ;  /* 0x000000040505b212 */ /* 0x010fc800078e3cff */
[----:B------:R-:W-:-:S04]  /*1a090*/  @!P3 LOP3.LUT R4, R5, R4, RZ, 0x3c, !PT ;  /* 0x000000040504b212 */ /* 0x000fc800078e3cff */
[----:B------:R-:W-:-:S05]  /*1a0a0*/  @!P3 LOP3.LUT R5, R5, R4, RZ, 0x3c, !PT ;  /* 0x000000040505b212 */ /* 0x000fca00078e3cff */
[----:B------:R1:W3:Y:S04]  /*1a0b0*/  @!P3 LDG.E.U16 R24, desc[UR10][R4.64] ;  /* 0x0000000a0418b981 */ /* 0x0002e8000c1e1500 */
[----:B------:R-:W1:Y:S04]  /*1a0c0*/  LDL R4, [R1+0xa90] ;  /* 0x000a900001047983 */ /* 0x000e680000100800 */
[----:B------:R-:W1:Y:S01]  /*1a0d0*/  LDL R5, [R1+0xa94] ;  /* 0x000a940001057983 */ /* 0x000e620000100800 */
[----:B------:R-:W-:Y:S02]  /*1a0e0*/  PRMT R25, RZ, 0x7610, R25 ;  /* 0x00007610ff197816 */ /* 0x000fe40000000019 */
[----:B-1----:R-:W-:-:S04]  /*1a0f0*/  @!P3 LOP3.LUT R5, R5, R4, RZ, 0x3c, !PT ;  /* 0x000000040505b212 */ /* 0x002fc800078e3cff */
[----:B------:R-:W-:-:S04]  /*1a100*/  @!P3 LOP3.LUT R4, R5, R4, RZ, 0x3c, !PT ;  /* 0x000000040504b212 */ /* 0x000fc800078e3cff */
[----:B------:R-:W-:-:S05]  /*1a110*/  @!P3 LOP3.LUT R5, R5, R4, RZ, 0x3c, !PT ;  /* 0x000000040505b212 */ /* 0x000fca00078e3cff */
[----:B------:R1:W4:Y:S04]  /*1a120*/  @!P3 LDG.E.U16 R25, desc[UR10][R4.64] ;  /* 0x0000000a0419b981 */ /* 0x000328000c1e1500 */
[----:B------:R-:W1:Y:S04]  /*1a130*/  LDL R4, [R1+0xa70] ;  /* 0x000a700001047983 */ /* 0x000e680000100800 */
[----:B------:R-:W1:Y:S01]  /*1a140*/  LDL R5, [R1+0xa74] ;  /* 0x000a740001057983 */ /* 0x000e620000100800 */
[----:B0-----:R-:W-:Y:S02]  /*1a150*/  PRMT R15, RZ, 0x7610, R15 ;  /* 0x00007610ff0f7816 */ /* 0x001fe4000000000f */
[----:B-1----:R-:W-:-:S04]  /*1a160*/  @!P3 LOP3.LUT R5, R5, R4, RZ, 0x3c, !PT ;  /* 0x000000040505b212 */ /* 0x002fc800078e3cff */
[----:B------:R-:W-:-:S04]  /*1a170*/  @!P3 LOP3.LUT R4, R5, R4, RZ, 0x3c, !PT ;  /* 0x000000040504b212 */ /* 0x000fc800078e3cff */
[----:B------:R-:W-:-:S05]  /*1a180*/  @!P3 LOP3.LUT R5, R5, R4, RZ, 0x3c, !PT ;  /* 0x000000040505b212 */ /* 0x000fca00078e3cff */
[----:B------:R-:W2:Y:S04]  /*1a190*/  @!P3 LDG.E.U16 R15, desc[UR10][R4.64] ;  /* 0x0000000a040fb981 */ /* 0x000ea8000c1e1500 */
[----:B--2---:R0:W-:Y:S04]  /*1a1a0*/  STL [R1+0xa4], R15 ;  /* 0x0000a40f01007387 */ /* 0x0041e80000100800 */
[----:B0-----:R-:W2:Y:S04]  /*1a1b0*/  LDL.LU R15, [R1+0x13fc] ;  /* 0x0013fc00010f7983 */ /* 0x001ea80000300800 */
[----:B------:R-:W3:Y:S04]  /*1a1c0*/  LDL R4, [R1+0xa50] ;  /* 0x000a500001047983 */ /* 0x000ee80000100800 */
[----:B------:R-:W3:Y:S01]  /*1a1d0*/  LDL R5, [R1+0xa54] ;  /* 0x000a540001057983 */ /* 0x000ee20000100800 */
[----:B------:R-:W-:-:S02]  /*1a1e0*/  PRMT R11, RZ, 0x7610, R11 ;  /* 0x00007610ff0b7816 */ /* 0x000fc4000000000b */
[----:B---3--:R-:W-:-:S04]  /*1a1f0*/  @!P3 LOP3.LUT R5, R5, R4, RZ, 0x3c, !PT ;  /* 0x000000040505b212 */ /* 0x008fc800078e3cff */
[----:B------:R-:W-:-:S04]  /*1a200*/  @!P3 LOP3.LUT R4, R5, R4, RZ, 0x3c, !PT ;  /* 0x000000040504b212 */ /* 0x000fc800078e3cff */
[----:B------:R-:W-:-:S05]  /*1a210*/  @!P3 LOP3.LUT R5, R5, R4, RZ, 0x3c, !PT ;  /* 0x000000040505b212 */ /* 0x000fca00078e3cff */
[----:B------:R-:W3:Y:S04]  /*1a220*/  @!P3 LDG.E.U16 R11, desc[UR10][R4.64] ;  /* 0x0000000a040bb981 */ /* 0x000ee8000c1e1500 */
[----:B---3--:R0:W-:Y:S04]  /*1a230*/  STL [R1+0xa0], R11 ;  /* 0x0000a00b01007387 */ /* 0x0081e80000100800 */
[----:B0-----:R-:W3:Y:S04]  /*1a240*/  LDL.LU R11, [R1+0x13f8] ;  /* 0x0013f800010b7983 */ /* 0x001ee80000300800 */
[----:B------:R-:W4:Y:S04]  /*1a250*/  LDL R4, [R1+0xa30] ;  /* 0x000a300001047983 */ /* 0x000f280000100800 */
[----:B------:R-:W4:Y:S01]  /*1a260*/  LDL R5, [R1+0xa34] ;  /* 0x000a340001057983 */ /* 0x000f220000100800 */
[----:B--2---:R-:W-:-:S02]  /*1a270*/  PRMT R15, RZ, 0x7610, R15 ;  /* 0x00007610ff0f7816 */ /* 0x004fc4000000000f */
[----:B----4-:R-:W-:-:S04]  /*1a280*/  @!P3 LOP3.LUT R5, R5, R4, RZ, 0x3c, !PT ;  /* 0x000000040505b212 */ /* 0x010fc800078e3cff */
[----:B------:R-:W-:-:S04]  /*1a290*/  @!P3 LOP3.LUT R4, R5, R4, RZ, 0x3c, !PT ;  /* 0x000000040504b212 */ /* 0x000fc800078e3cff */
[----:B------:R-:W-:-:S05]  /*1a2a0*/  @!P3 LOP3.LUT R5, R5, R4, RZ, 0x3c, !PT ;  /* 0x000000040505b212 */ /* 0x000fca00078e3cff */
[----:B------:R-:W2:Y:S04]  /*1a2b0*/  @!P3 LDG.E.U16 R15, desc[UR10][R4.64] ;  /* 0x0000000a040fb981 */ /* 0x000ea8000c1e1500 */
[----:B--2---:R0:W-:Y:S04]  /*1a2c0*/  STL [R1+0x9c], R15 ;  /* 0x00009c0f01007387 */ /* 0x0041e80000100800 */
[----:B0-----:R-:W2:Y:S04]  /*1a2d0*/  LDL.LU R15, [R1+0x13f4] ;  /* 0x0013f400010f7983 */ /* 0x001ea80000300800 */
[----:B------:R-:W4:Y:S04]  /*1a2e0*/  LDL R4, [R1+0xa10] ;  /* 0x000a100001047983 */ /* 0x000f280000100800 */
[----:B------:R-:W4:Y:S01]  /*1a2f0*/  LDL R5, [R1+0xa14] ;  /* 0x000a140001057983 */ /* 0x000f220000100800 */
[----:B---3--:R-:W-:-:S02]  /*1a300*/  PRMT R11, RZ, 0x7610, R11 ;  /* 0x00007610ff0b7816 */ /* 0x008fc4000000000b */
[----:B----4-:R-:W-:-:S04]  /*1a310*/  @!P3 LOP3.LUT R5, R5, R4, RZ, 0x3c, !PT ;  /* 0x000000040505b212 */ /* 0x010fc800078e3cff */
        /* <DEDUP_REMOVED lines=155> */
[----:B------:R0:W2:Y:S04]  /*1acd0*/  @!P3 LDG.E.U16 R15, desc[UR10][R4.64] ;  /* 0x0000000a040fb981 */ /* 0x0000a8000c1e1500 */
[----:B------:R-:W0:Y:S04]  /*1ace0*/  LDL R4, [R1+0x7d0] ;  /* 0x0007d00001047983 */ /* 0x000e280000100800 */
[----:B------:R-:W0:Y:S01]  /*1acf0*/  LDL R5, [R1+0x7d4] ;  /* 0x0007d40001057983 */ /* 0x000e220000100800 */
[----:B---3--:R-:W-:Y:S02]  /*1ad00*/  PRMT R11, RZ, 0x7610, R11 ;  /* 0x00007610ff0b7816 */ /* 0x008fe4000000000b */
[----:B0-----:R-:W-:-:S04]  /*1ad10*/  @!P3 LOP3.LUT R5, R5, R4, RZ, 0x3c, !PT ;  /* 0x000000040505b212 */ /* 0x001fc800078e3cff */
[----:B------:R-:W-:-:S04]  /*1ad20*/  @!P3 LOP3.LUT R4, R5, R4, RZ, 0x3c, !PT ;  /* 0x000000040504b212 */ /* 0x000fc800078e3cff */
[----:B------:R-:W-:-:S05]  /*1ad30*/  @!P3 LOP3.LUT R5, R5, R4, RZ, 0x3c, !PT ;  /* 0x000000040505b212 */ /* 0x000fca00078e3cff */
[----:B------:R-:W3:Y:S04]  /*1ad40*/  @!P3 LDG.E.U16 R11, desc[UR10][R4.64] ;  /* 0x0000000a040bb981 */ /* 0x000ee8000c1e1500 */
[----:B--2---:R0:W-:Y:S04]  /*1ad50*/  STL [R1+0x54], R15 ;  /* 0x0000540f01007387 */ /* 0x0041e80000100800 */
[----:B0-----:R-:W2:Y:S04]  /*1ad60*/  LDL R15, [R1+0x734] ;  /* 0x00073400010f7983 */ /* 0x001ea80000100800 */
[----:B---3--:R0:W-:Y:S04]  /*1ad70*/  STL [R1+0x50], R11 ;  /* 0x0000500b01007387 */ /* 0x0081e80000100800 */
[----:B0-----:R-:W3:Y:S04]  /*1ad80*/  LDL.LU R11, [R1+0x13ac] ;  /* 0x0013ac00010b7983 */ /* 0x001ee80000300800 */
[----:B------:R-:W4:Y:S04]  /*1ad90*/  LDL R4, [R1+0x7b0] ;  /* 0x0007b00001047983 */ /* 0x000f280000100800 */
[----:B------:R-:W4:Y:S01]  /*1ada0*/  LDL R5, [R1+0x7b4] ;  /* 0x0007b40001057983 */ /* 0x000f220000100800 */
[----:B------:R-:W-:-:S02]  /*1adb0*/  PRMT R7, RZ, 0x7610, R7 ;  /* 0x00007610ff077816 */ /* 0x000fc40000000007 */
[----:B----4-:R-:W-:-:S04]  /*1adc0*/  @!P3 LOP3.LUT R5, R5, R4, RZ, 0x3c, !PT ;  /* 0x000000040505b212 */ /* 0x010fc800078e3cff */
[----:B------:R-:W-:-:S04]  /*1add0*/  @!P3 LOP3.LUT R4, R5, R4, RZ, 0x3c, !PT ;  /* 0x000000040504b212 */ /* 0x000fc800078e3cff */
[----:B------:R-:W-:-:S05]  /*1ade0*/  @!P3 LOP3.LUT R5, R5, R4, RZ, 0x3c, !PT ;  /* 0x000000040505b212 */ /* 0x000fca00078e3cff */
[----:B------:R-:W4:Y:S04]  /*1adf0*/  @!P3 LDG.E.U16 R7, desc[UR10][R4.64] ;  /* 0x0000000a0407b981 */ /* 0x000f28000c1e1500 */
[----:B----4-:R0:W-:Y:S04]  /*1ae00*/  STL [R1+0x4c], R7 ;  /* 0x00004c0701007387 */ /* 0x0101e80000100800 */
[----:B0-----:R-:W4:Y:S04]  /*1ae10*/  LDL.LU R7, [R1+0x13a8] ;  /* 0x0013a80001077983 */ /* 0x001f280000300800 */
[----:B------:R-:W2:Y:S04]  /*1ae20*/  LDL R4, [R1+0x790] ;  /* 0x0007900001047983 */ /* 0x000ea80000100800 */
[----:B------:R-:W2:Y:S01]  /*1ae30*/  LDL R5, [R1+0x794] ;  /* 0x0007940001057983 */ /* 0x000ea20000100800 */
[----:B------:R-:W-:-:S02]  /*1ae40*/  PRMT R9, RZ, 0x7610, R9 ;  /* 0x00007610ff097816 */ /* 0x000fc40000000009 */
[----:B--2---:R-:W-:-:S04]  /*1ae50*/  @!P3 LOP3.LUT R5, R5, R4, RZ, 0x3c, !PT ;  /* 0x000000040505b212 */ /* 0x004fc800078e3cff */
        /* <DEDUP_REMOVED lines=20> */
[----:B------:R-:W4:Y:S01]  /*1afa0*/  @!P3 LDG.E.U16 R8, desc[UR10][R4.64] ;  /* 0x0000000a0408b981 */ /* 0x000f22000c1e1500 */
[----:B------:R-:W-:-:S03]  /*1afb0*/  PRMT R11, RZ, 0x7610, R11 ;  /* 0x00007610ff0b7816 */ /* 0x000fc6000000000b */
[----:B----4-:R0:W-:Y:S04]  /*1afc0*/  STL [R1+0x40], R8 ;  /* 0x0000400801007387 */ /* 0x0101e80000100800 */
[----:B0-----:R-:W4:Y:S04]  /*1afd0*/  LDL.LU R8, [R1+0x139c] ;  /* 0x00139c0001087983 */ /* 0x001f280000300800 */
[----:B------:R-:W2:Y:S01]  /*1afe0*/  LDL R5, [R1+0x730] ;  /* 0x0007300001057983 */ /* 0x000ea20000100800 */
[----:B------:R-:W-:Y:S01]  /*1aff0*/  @!P3 IMAD.MOV.U32 R4, RZ, RZ, R15 ;  /* 0x000000ffff04b224 */ /* 0x000fe200078e000f */
[----:B------:R-:W-:-:S02]  /*1b000*/  PRMT R6, RZ, 0x7610, R6 ;  /* 0x00007610ff067816 */ /* 0x000fc40000000006 */
[----:B------:R-:W3:Y:S04]  /*1b010*/  LDL R15, [R1+0x670] ;  /* 0x00067000010f7983 */ /* 0x000ee80000100800 */
[----:B--2---:R0:W2:Y:S04]  /*1b020*/  @!P3 LDG.E.U16 R11, desc[UR10][R4.64] ;  /* 0x0000000a040bb981 */ /* 0x0040a8000c1e1500 */
[----:B------:R-:W0:Y:S04]  /*1b030*/  LDL R4, [R1+0x710] ;  /* 0x0007100001047983 */ /* 0x000e280000100800 */
[----:B------:R-:W0:Y:S02]  /*1b040*/  LDL R5, [R1+0x714] ;  /* 0x0007140001057983 */ /* 0x000e240000100800 */
[----:B0-----:R-:W-:-:S04]  /*1b050*/  @!P3 LOP3.LUT R5, R5, R4, RZ, 0x3c, !PT ;  /* 0x000000040505b212 */ /* 0x001fc800078e3cff */
[----:B------:R-:W-:-:S04]  /*1b060*/  @!P3 LOP3.LUT R4, R5, R4, RZ, 0x3c, !PT ;  /* 0x000000040504b212 */ /* 0x000fc800078e3cff */
[----:B------:R-:W-:-:S05]  /*1b070*/  @!P3 LOP3.LUT R5, R5, R4, RZ, 0x3c, !PT ;  /* 0x000000040505b212 */ /* 0x000fca00078e3cff */
[----:B------:R-:W4:Y:S04]  /*1b080*/  @!P3 LDG.E.U16 R6, desc[UR10][R4.64] ;  /* 0x0000000a0406b981 */ /* 0x000f28000c1e1500 */
[----:B--2---:R0:W-:Y:S04]  /*1b090*/  STL [R1+0x3c], R11 ;  /* 0x00003c0b01007387 */ /* 0x0041e80000100800 */
[----:B0-----:R-:W2:Y:S04]  /*1b0a0*/  LDL R11, [R1+0x674] ;  /* 0x00067400010b7983 */ /* 0x001ea80000100800 */
[----:B----4-:R0:W-:Y:S04]  /*1b0b0*/  STL [R1+0x38], R6 ;  /* 0x0000380601007387 */ /* 0x0101e80000100800 */
[----:B0-----:R-:W4:Y:S04]  /*1b0c0*/  LDL.LU R6, [R1+0x1398] ;  /* 0x0013980001067983 */ /* 0x001f280000300800 */
        /* <DEDUP_REMOVED lines=27> */
[----:B------:R-:W3:Y:S04]  /*1b280*/  LDL R4, [R1+0x690] ;  /* 0x0006900001047983 */ /* 0x000ee80000100800 */
[----:B------:R-:W3:Y:S01]  /*1b290*/  LDL R5, [R1+0x694] ;  /* 0x0006940001057983 */ /* 0x000ee20000100800 */
[----:B------:R-:W-:-:S02]  /*1b2a0*/  PRMT R7, RZ, 0x7610, R7 ;  /* 0x00007610ff077816 */ /* 0x000fc40000000007 */
[----:B------:R-:W-:Y:S02]  /*1b2b0*/  PRMT R27, RZ, 0x7610, R27 ;  /* 0x00007610ff1b7816 */ /* 0x000fe4000000001b */
[----:B---3--:R-:W-:-:S04]  /*1b2c0*/  @!P3 LOP3.LUT R5, R5, R4, RZ, 0x3c, !PT ;  /* 0x000000040505b212 */ /* 0x008fc800078e3cff */
[----:B------:R-:W-:-:S04]  /*1b2d0*/  @!P3 LOP3.LUT R4, R5, R4, RZ, 0x3c, !PT ;  /* 0x000000040504b212 */ /* 0x000fc800078e3cff */
[----:B------:R-:W-:-:S05]  /*1b2e0*/  @!P3 LOP3.LUT R5, R5, R4, RZ, 0x3c, !PT ;  /* 0x000000040505b212 */ /* 0x000fca00078e3cff */
[----:B------:R0:W3:Y:S02]  /*1b2f0*/  @!P3 LDG.E.U16 R7, desc[UR10][R4.64] ;  /* 0x0000000a0407b981 */ /* 0x0000e4000c1e1500 */
[----:B0-----:R-:W-:Y:S02]  /*1b300*/  @!P3 IMAD.MOV.U32 R4, RZ, RZ, R11 ;  /* 0x000000ffff04b224 */ /* 0x001fe400078e000b */
[----:B------:R-:W-:-:S05]  /*1b310*/  @!P3 IMAD.MOV.U32 R5, RZ, RZ, R15 ;  /* 0x000000ffff05b224 */ /* 0x000fca00078e000f */
[----:B------:R-:W2:Y:S04]  /*1b320*/  @!P3 LDG.E.U16 R27, desc[UR10][R4.64] ;  /* 0x0000000a041bb981 */ /* 0x000ea8000c1e1500 */
[----:B---3--:R0:W-:Y:S04]  /*1b330*/  STL [R1+0x28], R7 ;  /* 0x0000280701007387 */ /* 0x0081e80000100800 */
[----:B------:R-:W3:Y:S04]  /*1b340*/  LDL R15, [R1+0x5d0] ;  /* 0x0005d000010f7983 */ /* 0x000ee80000100800 */
[----:B------:R-:W4:Y:S04]  /*1b350*/  LDL R11, [R1+0x5d4] ;  /* 0x0005d400010b7983 */ /* 0x000f280000100800 */
[----:B0-----:R-:W3:Y:S04]  /*1b360*/  LDL R7, [R1+0x5f4] ;  /* 0x0005f40001077983 */ /* 0x001ee80000100800 */
        /* <DEDUP_REMOVED lines=8> */
[----:B------:R0:W4:Y:S04]  /*1b3f0*/  @!P3 LDG.E.U16 R9, desc[UR10][R4.64] ;  /* 0x0000000a0409b981 */ /* 0x000128000c1e1500 */
[----:B------:R-:W0:Y:S04]  /*1b400*/  LDL R4, [R1+0x630] ;  /* 0x0006300001047983 */ /* 0x000e280000100800 */
[----:B------:R-:W0:Y:S01]  /*1b410*/  LDL R5, [R1+0x634] ;  /* 0x0006340001057983 */ /* 0x000e220000100800 */
[----:B------:R-:W-:Y:S02]  /*1b420*/  PRMT R26, RZ, 0x7610, R26 ;  /* 0x00007610ff1a7816 */ /* 0x000fe4000000001a */
[----:B0-----:R-:W-:-:S04]  /*1b430*/  @!P3 LOP3.LUT R5, R5, R4, RZ, 0x3c, !PT ;  /* 0x000000040505b212 */ /* 0x001fc800078e3cff */
[----:B------:R-:W-:-:S04]  /*1b440*/  @!P3 LOP3.LUT R4, R5, R4, RZ, 0x3c, !PT ;  /* 0x000000040504b212 */ /* 0x000fc800078e3cff */
[----:B------:R-:W-:-:S05]  /*1b450*/  @!P3 LOP3.LUT R5, R5, R4, RZ, 0x3c, !PT ;  /* 0x000000040505b212 */ /* 0x000fca00078e3cff */
[----:B------:R-:W3:Y:S04]  /*1b460*/  @!P3 LDG.E.U16 R26, desc[UR10][R4.64] ;  /* 0x0000000a041ab981 */ /* 0x000ee8000c1e1500 */
[----:B----4-:R0:W-:Y:S04]  /*1b470*/  STL [R1+0x20], R9 ;  /* 0x0000200901007387 */ /* 0x0101e80000100800 */
[----:B0-----:R-:W4:Y:S04]  /*1b480*/  LDL R9, [R1+0x5b4] ;  /* 0x0005b40001097983 */ /* 0x001f280000100800 */
        /* <DEDUP_REMOVED lines=8> */
[----:B------:R-:W2:Y:S01]  /*1b510*/  @!P3 LDG.E.U16 R12, desc[UR10][R4.64] ;  /* 0x0000000a040cb981 */ /* 0x000ea2000c1e1500 */
[----:B------:R-:W-:-:S03]  /*1b520*/  PRMT R13, RZ, 0x7610, R13 ;  /* 0x00007610ff0d7816 */ /* 0x000fc6000000000d */
[----:B--2---:R0:W-:Y:S04]  /*1b530*/  STL [R1+0x18], R12 ;  /* 0x0000180c01007387 */ /* 0x0041e80000100800 */
[----:B0-----:R-:W2:Y:S04]  /*1b540*/  LDL.LU R12, [R1+0x1380] ;  /* 0x00138000010c7983 */ /* 0x001ea80000300800 */
[----:B------:R-:W4:Y:S01]  /*1b550*/  LDL R5, [R1+0x5f0] ;  /* 0x0005f00001057983 */ /* 0x000f220000100800 */
[----:B------:R-:W-:Y:S01]  /*1b560*/  @!P3 IMAD.MOV.U32 R4, RZ, RZ, R7 ;  /* 0x000000ffff04b224 */ /* 0x000fe200078e0007 */
[----:B------:R-:W-:-:S02]  /*1b570*/  PRMT R10, RZ, 0x7610, R10 ;  /* 0x00007610ff0a7816 */ /* 0x000fc4000000000a */
[----:B------:R-:W3:Y:S04]  /*1b580*/  LDL R7, [R1+0x574] ;  /* 0x0005740001077983 */ /* 0x000ee80000100800 */
[----:B----4-:R0:W4:Y:S02]  /*1b590*/  @!P3 LDG.E.U16 R13, desc[UR10][R4.64] ;  /* 0x0000000a040db981 */ /* 0x010124000c1e1500 */
[----:B0-----:R-:W-:Y:S02]  /*1b5a0*/  @!P3 IMAD.MOV.U32 R4, RZ, RZ, R11 ;  /* 0x000000ffff04b224 */ /* 0x001fe400078e000b */
[----:B------:R-:W-:-:S05]  /*1b5b0*/  @!P3 IMAD.MOV.U32 R5, RZ, RZ, R15 ;  /* 0x000000ffff05b224 */ /* 0x000fca00078e000f */
[----:B------:R0:W2:Y:S04]  /*1b5c0*/  @!P3 LDG.E.U16 R10, desc[UR10][R4.64] ;  /* 0x0000000a040ab981 */ /* 0x0000a8000c1e1500 */
[----:B----4-:R1:W-:Y:S04]  /*1b5d0*/  STL [R1+0x14], R13 ;  /* 0x0000140d01007387 */ /* 0x0103e80000100800 */
[----:B-1----:R-:W4:Y:S04]  /*1b5e0*/  LDL.LU R13, [R1+0x137c] ;  /* 0x00137c00010d7983 */ /* 0x002f280000300800 */
[----:B------:R-:W3:Y:S01]  /*1b5f0*/  LDL R5, [R1+0x5b0] ;  /* 0x0005b00001057983 */ /* 0x000ee20000100800 */
[----:B------:R-:W-:Y:S01]  /*1b600*/  PRMT R8, RZ, 0x7610, R8 ;  /* 0x00007610ff087816 */ /* 0x000fe20000000008 */
[----:B0-----:R-:W-:-:S02]  /*1b610*/  @!P3 IMAD.MOV.U32 R4, RZ, RZ, R9 ;  /* 0x000000ffff04b224 */ /* 0x001fc400078e0009 */
[----:B------:R-:W4:Y:S04]  /*1b620*/  LDL R15, [R1+0x554] ;  /* 0x00055400010f7983 */ /* 0x000f280000100800 */
[----:B------:R-:W4:Y:S04]  /*1b630*/  LDL R11, [R1+0x530] ;  /* 0x00053000010b7983 */ /* 0x000f280000100800 */
[----:B--2---:R0:W-:Y:S01]  /*1b640*/  STL [R1+0x10], R10 ;  /* 0x0000100a01007387 */ /* 0x0041e20000100800 */
[----:B------:R-:W-:-:S03]  /*1b650*/  PRMT R17, RZ, 0x7610, R17 ;  /* 0x00007610ff117816 */ /* 0x000fc60000000011 */
[----:B------:R-:W2:Y:S04]  /*1b660*/  LDL R9, [R1+0x510] ;  /* 0x0005100001097983 */ /* 0x000ea80000100800 */
[----:B0-----:R-:W2:Y:S04]  /*1b670*/  LDL R10, [R1+0x534] ;  /* 0x00053400010a7983 */ /* 0x001ea80000100800 */
[----:B---3--:R0:W3:Y:S04]  /*1b680*/  @!P3 LDG.E.U16 R8, desc[UR10][R4.64] ;  /* 0x0000000a0408b981 */ /* 0x0080e8000c1e1500 */
[----:B------:R-:W0:Y:S04]  /*1b690*/  LDL R4, [R1+0x590] ;  /* 0x0005900001047983 */ /* 0x000e280000100800 */
[----:B------:R-:W0:Y:S02]  /*1b6a0*/  LDL R5, [R1+0x594] ;  /* 0x0005940001057983 */ /* 0x000e240000100800 */
[----:B0-----:R-:W-:-:S04]  /*1b6b0*/  @!P3 LOP3.LUT R5, R5, R4, RZ, 0x3c, !PT ;  /* 0x000000040505b212 */ /* 0x001fc800078e3cff */
[----:B------:R-:W-:-:S04]  /*1b6c0*/  @!P3 LOP3.LUT R4, R5, R4, RZ, 0x3c, !PT ;  /* 0x000000040504b212 */ /* 0x000fc800078e3cff */
[----:B------:R-:W-:-:S05]  /*1b6d0*/  @!P3 LOP3.LUT R5, R5, R4, RZ, 0x3c, !PT ;  /* 0x000000040505b212 */ /* 0x000fca00078e3cff */
[----:B------:R-:W4:Y:S04]  /*1b6e0*/  @!P3 LDG.E.U16 R17, desc[UR10][R4.64] ;  /* 0x0000000a0411b981 */ /* 0x000f28000c1e1500 */
[----:B---3--:R0:W-:Y:S04]  /*1b6f0*/  STL [R1+0xc], R8 ;  /* 0x00000c0801007387 */ /* 0x0081e80000100800 */
[----:B0-----:R-:W3:Y:S04]  /*1b700*/  LDL R8, [R1+0x514] ;  /* 0x0005140001087983 */ /* 0x001ee80000100800 */
[----:B----4-:R0:W-:Y:S04]  /*1b710*/  STL [R1+0x8], R17 ;  /* 0x0000081101007387 */ /* 0x0101e80000100800 */
[----:B0-----:R-:W4:Y:S04]  /*1b720*/  LDL.LU R17, [R1+0x1378] ;  /* 0x0013780001117983 */ /* 0x001f280000300800 */
[----:B------:R-:W2:Y:S01]  /*1b730*/  LDL R5, [R1+0x570] ;  /* 0x0005700001057983 */ /* 0x000ea20000100800 */
[----:B------:R-:W-:Y:S01]  /*1b740*/  PRMT R6, RZ, 0x7610, R6 ;  /* 0x00007610ff067816 */ /* 0x000fe20000000006 */
[----:B------:R-:W-:-:S02]  /*1b750*/  @!P3 IMAD.MOV.U32 R4, RZ, RZ, R7 ;  /* 0x000000ffff04b224 */ /* 0x000fc400078e0007 */
[----:B------:R-:W4:Y:S04]  /*1b760*/  LDL R7, [R1+0x4f0] ;  /* 0x0004f00001077983 */ /* 0x000f280000100800 */
[----:B--2---:R0:W2:Y:S04]  /*1b770*/  @!P3 LDG.E.U16 R6, desc[UR10][R4.64] ;  /* 0x0000000a0406b981 */ /* 0x0040a8000c1e1500 */
[----:B------:R-:W3:Y:S01]  /*1b780*/  LDL R5, [R1+0x550] ;  /* 0x0005500001057983 */ /* 0x000ee20000100800 */
[----:B------:R-:W-:Y:S01]  /*1b790*/  PRMT R14, RZ, 0x7610, R14 ;  /* 0x00007610ff0e7816 */ /* 0x000fe2000000000e */
[----:B0-----:R-:W-:Y:S01]  /*1b7a0*/  @!P3 IMAD.MOV.U32 R4, RZ, RZ, R15 ;  /* 0x000000ffff04b224 */ /* 0x001fe200078e000f */
[----:B------:R-:W-:Y:S01]  /*1b7b0*/  PRMT R29, RZ, 0x7610, R29 ;  /* 0x00007610ff1d7816 */ /* 0x000fe2000000001d */
[----:B--2---:R0:W-:Y:S04]  /*1b7c0*/  STL [R1+0x4], R6 ;  /* 0x0000040601007387 */ /* 0x0041e80000100800 */
[----:B0-----:R-:W2:Y:S04]  /*1b7d0*/  LDL R6, [R1+0x4f4] ;  /* 0x0004f40001067983 */ /* 0x001ea80000100800 */
[----:B---3--:R0:W3:Y:S02]  /*1b7e0*/  @!P3 LDG.E.U16 R14, desc[UR10][R4.64] ;  /* 0x0000000a040eb981 */ /* 0x0080e4000c1e1500 */
[----:B0-----:R-:W-:-:S02]  /*1b7f0*/  @!P3 IMAD.MOV.U32 R4, RZ, RZ, R10 ;  /* 0x000000ffff04b224 */ /* 0x001fc400078e000a */
[----:B------:R-:W-:-:S05]  /*1b800*/  @!P3 IMAD.MOV.U32 R5, RZ, RZ, R11 ;  /* 0x000000ffff05b224 */ /* 0x000fca00078e000b */
[----:B------:R0:W3:Y:S01]  /*1b810*/  @!P3 LDG.E.U16 R29, desc[UR10][R4.64] ;  /* 0x0000000a041db981 */ /* 0x0000e2000c1e1500 */
[----:B------:R-:W-:Y:S02]  /*1b820*/  PRMT R28, RZ, 0x7610, R28 ;  /* 0x00007610ff1c7816 */ /* 0x000fe4000000001c */
[----:B------:R-:W-:Y:S01]  /*1b830*/  PRMT R27, RZ, 0x7610, R27 ;  /* 0x00007610ff1b7816 */ /* 0x000fe2000000001b */
[----:B0-----:R-:W-:Y:S02]  /*1b840*/  @!P3 IMAD.MOV.U32 R4, RZ, RZ, R8 ;  /* 0x000000ffff04b224 */ /* 0x001fe400078e0008 */
[----:B------:R-:W-:-:S05]  /*1b850*/  @!P3 IMAD.MOV.U32 R5, RZ, RZ, R9 ;  /* 0x000000ffff05b224 */ /* 0x000fca00078e0009 */
[----:B------:R4:W3:Y:S02]  /*1b860*/  @!P3 LDG.E.U16 R28, desc[UR10][R4.64] ;  /* 0x0000000a041cb981 */ /* 0x0008e4000c1e1500 */
[----:B----4-:R-:W-:Y:S02]  /*1b870*/  @!P3 IMAD.MOV.U32 R5, RZ, RZ, R7 ;  /* 0x000000ffff05b224 */ /* 0x010fe400078e0007 */
[----:B--2---:R-:W-:-:S05]  /*1b880*/  @!P3 IMAD.MOV.U32 R4, RZ, RZ, R6 ;  /* 0x000000ffff04b224 */ /* 0x004fca00078e0006 */
[----:B------:R-:W2:Y:S04]  /*1b890*/  @!P3 LDG.E.U16 R27, desc[UR10][R4.64] ;  /* 0x0000000a041bb981 */ /* 0x000ea8000c1e1500 */
[----:B---3--:R-:W-:Y:S04]  /*1b8a0*/  STL [R1+0x12c0], R29 ;  /* 0x0012c01d01007387 */ /* 0x008fe80000100800 */
[----:B------:R-:W3:Y:S04]  /*1b8b0*/  LDL R9, [R1+0x4d0] ;  /* 0x0004d00001097983 */ /* 0x000ee80000100800 */
[----:B------:R-:W4:Y:S04]  /*1b8c0*/  LDL R8, [R1+0x4d4] ;  /* 0x0004d40001087983 */ /* 0x000f280000100800 */
[----:B------:R-:W-:Y:S04]  /*1b8d0*/  STL [R1+0x12bc], R28 ;  /* 0x0012bc1c01007387 */ /* 0x000fe80000100800 */
[----:B------:R-:W-:Y:S04]  /*1b8e0*/  STL [R1+0x12c4], R28 ;  /* 0x0012c41c01007387 */ /* 0x000fe80000100800 */
[----:B------:R0:W-:Y:S04]  /*1b8f0*/  STL [R1+0x1344], R28 ;  /* 0x0013441c01007387 */ /* 0x0001e80000100800 */
[----:B------:R-:W3:Y:S04]  /*1b900*/  LDL R7, [R1+0x4b0] ;  /* 0x0004b00001077983 */ /* 0x000ee80000100800 */
[----:B------:R-:W3:Y:S01]  /*1b910*/  LDL R6, [R1+0x4b4] ;  /* 0x0004b40001067983 */ /* 0x000ee20000100800 */
[----:B------:R-:W-:-:S03]  /*1b920*/  PRMT R26, RZ, 0x7610, R26 ;  /* 0x00007610ff1a7816 */ /* 0x000fc6000000001a */
[----:B--2---:R-:W-:Y:S04]  /*1b930*/  STL [R1+0x12c8], R27 ;  /* 0x0012c81b01007387 */ /* 0x004fe80000100800 */
        /* <DEDUP_REMOVED lines=8> */
[----:B----4-:R-:W-:-:S03]  /*1b9c0*/  @!P3 IMAD.MOV.U32 R4, RZ, RZ, R8 ;  /* 0x000000ffff04b224 */ /* 0x010fc600078e0008 */
[----:B------:R-:W-:Y:S01]  /*1b9d0*/  STL [R1+0x1324], R27 ;  /* 0x0013241b01007387 */ /* 0x000fe20000100800 */
[----:B---3--:R-:W-:-:S03]  /*1b9e0*/  @!P3 IMAD.MOV.U32 R5, RZ, RZ, R9 ;  /* 0x000000ffff05b224 */ /* 0x008fc600078e0009 */
[----:B------:R-:W-:Y:S04]  /*1b9f0*/  STL [R1+0x1328], R27 ;  /* 0x0013281b01007387 */ /* 0x000fe80000100800 */
[----:B------:R-:W2:Y:S04]  /*1ba00*/  LDL R11, [R1+0x490] ;  /* 0x00049000010b7983 */ /* 0x000ea80000100800 */
[----:B------:R1:W-:Y:S04]  /*1ba10*/  STL [R1], R14 ;  /* 0x0000000e01007387 */ /* 0x0003e80000100800 */
[----:B------:R-:W3:Y:S04]  /*1ba20*/  LDL R10, [R1+0x494] ;  /* 0x00049400010a7983 */ /* 0x000ee80000100800 */
[----:B------:R4:W3:Y:S02]  /*1ba30*/  @!P3 LDG.E.U16 R26, desc[UR10][R4.64] ;  /* 0x0000000a041ab981 */ /* 0x0008e4000c1e1500 */
[----:B----4-:R-:W-:-:S02]  /*1ba40*/  PRMT R4, RZ, 0x7610, R4 ;  /* 0x00007610ff047816 */ /* 0x010fc40000000004 */
[----:B------:R-:W-:-:S04]  /*1ba50*/  PRMT R5, RZ, 0x7610, R5 ;  /* 0x00007610ff057816 */ /* 0x000fc80000000005 */
[----:B------:R2:W4:Y:S02]  /*1ba60*/  @!P3 LDG.E.U16 R4, desc[UR10][R6.64] ;  /* 0x0000000a0604b981 */ /* 0x000524000c1e1500 */
[----:B--2---:R-:W-:Y:S02]  /*1ba70*/  @!P3 IMAD.MOV.U32 R7, RZ, RZ, R11 ;  /* 0x000000ffff07b224 */ /* 0x004fe400078e000b */
[----:B---3--:R-:W-:Y:S01]  /*1ba80*/  @!P3 IMAD.MOV.U32 R6, RZ, RZ, R10 ;  /* 0x000000ffff06b224 */ /* 0x008fe200078e000a */
[----:B------:R-:W-:Y:S04]  /*1ba90*/  STL [R1+0x12b8], R26 ;  /* 0x0012b81a01007387 */ /* 0x000fe80000100800 */
[----:B------:R-:W-:Y:S04]  /*1baa0*/  STL [R1+0x12cc], R26 ;  /* 0x0012cc1a01007387 */ /* 0x000fe80000100800 */
[----:B------:R2:W3:Y:S04]  /*1bab0*/  @!P3 LDG.E.U16 R5, desc[UR10][R6.64] ;  /* 0x0000000a0605b981 */ /* 0x0004e8000c1e1500 */
[----:B------:R-:W-:Y:S04]  /*1bac0*/  STL [R1+0x12d0], R26 ;  /* 0x0012d01a01007387 */ /* 0x000fe80000100800 */
[----:B------:R-:W-:Y:S04]  /*1bad0*/  STL [R1+0x1304], R26 ;  /* 0x0013041a01007387 */ /* 0x000fe80000100800 */
[----:B------:R-:W-:Y:S04]  /*1bae0*/  STL [R1+0x1308], R26 ;  /* 0x0013081a01007387 */ /* 0x000fe80000100800 */
[----:B------:R-:W-:Y:S04]  /*1baf0*/  STL [R1+0x132c], R26 ;  /* 0x00132c1a01007387 */ /* 0x000fe80000100800 */
[----:B------:R-:W-:Y:S04]  /*1bb00*/  STL [R1+0x1330], R26 ;  /* 0x0013301a01007387 */ /* 0x000fe80000100800 */
[----:B------:R-:W3:Y:S04]  /*1bb10*/  LDL R9, [R1+0x470] ;  /* 0x0004700001097983 */ /* 0x000ee80000100800 */
[----:B------:R-:W3:Y:S04]  /*1bb20*/  LDL R8, [R1+0x474] ;  /* 0x0004740001087983 */ /* 0x000ee80000100800 */
[----:B----4-:R-:W-:Y:S01]  /*1bb30*/  STL [R1+0x12b4], R4 ;  /* 0x0012b40401007387 */ /* 0x010fe20000100800 */
[----:B--2---:R-:W-:-:S03]  /*1bb40*/  PRMT R6, RZ, 0x7610, R6 ;  /* 0x00007610ff067816 */ /* 0x004fc60000000006 */
[----:B------:R-:W-:Y:S04]  /*1bb50*/  STL [R1+0x12d4], R4 ;  /* 0x0012d40401007387 */ /* 0x000fe80000100800 */
[----:B------:R-:W-:Y:S04]  /*1bb60*/  STL [R1+0x12d8], R4 ;  /* 0x0012d80401007387 */ /* 0x000fe80000100800 */
[----:B0-----:R-:W2:Y:S04]  /*1bb70*/  LDL R28, [R1+0x454] ;  /* 0x00045400011c7983 */ /* 0x001ea80000100800 */
[----:B---3--:R-:W-:Y:S04]  /*1bb80*/  STL [R1+0x12b0], R5 ;  /* 0x0012b00501007387 */ /* 0x008fe80000100800 */
[----:B------:R-:W-:Y:S04]  /*1bb90*/  STL [R1+0x12dc], R5 ;  /* 0x0012dc0501007387 */ /* 0x000fe80000100800 */
[----:B------:R-:W-:Y:S04]  /*1bba0*/  STL [R1+0x130c], R5 ;  /* 0x00130c0501007387 */ /* 0x000fe80000100800 */
[----:B------:R-:W-:Y:S04]  /*1bbb0*/  STL [R1+0x1310], R5 ;  /* 0x0013100501007387 */ /* 0x000fe80000100800 */
[----:B------:R-:W-:Y:S04]  /*1bbc0*/  STL [R1+0x1314], R5 ;  /* 0x0013140501007387 */ /* 0x000fe80000100800 */
[----:B------:R-:W-:Y:S04]  /*1bbd0*/  STL [R1+0x1334], R5 ;  /* 0x0013340501007387 */ /* 0x000fe80000100800 */
[----:B------:R-:W-:Y:S04]  /*1bbe0*/  STL [R1+0x1338], R5 ;  /* 0x0013380501007387 */ /* 0x000fe80000100800 */
[----:B------:R2:W3:Y:S01]  /*1bbf0*/  @!P3 LDG.E.U16 R6, desc[UR10][R8.64] ;  /* 0x0000000a0806b981 */ /* 0x0004e2000c1e1500 */
[----:B------:R-:W-:-:S03]  /*1bc00*/  PRMT R7, RZ, 0x7610, R7 ;  /* 0x00007610ff077816 */ /* 0x000fc60000000007 */
[----:B------:R-:W4:Y:S04]  /*1bc10*/  LDL R11, [R1+0x430] ;  /* 0x00043000010b7983 */ /* 0x000f280000100800 */
[----:B------:R-:W4:Y:S04]  /*1bc20*/  LDL R10, [R1+0x434] ;  /* 0x00043400010a7983 */ /* 0x000f280000100800 */
[----:B------:R-:W3:Y:S01]  /*1bc30*/  LDL R9, [R1+0x450] ;  /* 0x0004500001097983 */ /* 0x000ee20000100800 */
[----:B--2---:R-:W-:-:S03]  /*1bc40*/  @!P3 IMAD.MOV.U32 R8, RZ, RZ, R28 ;  /* 0x000000ffff08b224 */ /* 0x004fc600078e001c */
[----:B------:R-:W2:Y:S04]  /*1bc50*/  LDL R15, [R1+0x3f0] ;  /* 0x0003f000010f7983 */ /* 0x000ea80000100800 */
[----:B-1----:R-:W2:Y:S04]  /*1bc60*/  LDL R14, [R1+0x3f4] ;  /* 0x0003f400010e7983 */ /* 0x002ea80000100800 */
[----:B---3--:R0:W3:Y:S04]  /*1bc70*/  @!P3 LDG.E.U16 R7, desc[UR10][R8.64] ;  /* 0x0000000a0807b981 */ /* 0x0080e8000c1e1500 */
[----:B------:R-:W-:Y:S04]  /*1bc80*/  STL [R1+0x12ac], R6 ;  /* 0x0012ac0601007387 */ /* 0x000fe80000100800 */
[----:B------:R-:W-:Y:S01]  /*1bc90*/  STL [R1+0x12e0], R6 ;  /* 0x0012e00601007387 */ /* 0x000fe20000100800 */
[----:B0-----:R-:W-:-:S03]  /*1bca0*/  PRMT R8, RZ, 0x7610, R8 ;  /* 0x00007610ff087816 */ /* 0x001fc60000000008 */
[----:B------:R-:W-:Y:S04]  /*1bcb0*/  STL [R1+0x12e4], R6 ;  /* 0x0012e40601007387 */ /* 0x000fe80000100800 */
[----:B------:R-:W-:Y:S04]  /*1bcc0*/  STL [R1+0x1318], R6 ;  /* 0x0013180601007387 */ /* 0x000fe80000100800 */
[----:B------:R-:W-:Y:S04]  /*1bcd0*/  STL [R1+0x131c], R6 ;  /* 0x00131c0601007387 */ /* 0x000fe80000100800 */
[----:B------:R-:W-:Y:S04]  /*1bce0*/  STL [R1+0x133c], R6 ;  /* 0x00133c0601007387 */ /* 0x000fe80000100800 */
[----:B------:R-:W-:Y:S04]  /*1bcf0*/  STL [R1+0x1340], R6 ;  /* 0x0013400601007387 */ /* 0x000fe80000100800 */
[----:B------:R-:W2:Y:S04]  /*1bd00*/  LDL R28, [R1+0x3b4] ;  /* 0x0003b400011c7983 */ /* 0x000ea80000100800 */
[----:B----4-:R0:W4:Y:S04]  /*1bd10*/  @!P3 LDG.E.U16 R8, desc[UR10][R10.64] ;  /* 0x0000000a0a08b981 */ /* 0x010128000c1e1500 */
[----:B---3--:R-:W-:Y:S04]  /*1bd20*/  STL [R1+0x1348], R7 ;  /* 0x0013480701007387 */ /* 0x008fe80000100800 */
[----:B------:R-:W-:Y:S04]  /*1bd30*/  STL [R1+0x134c], R7 ;  /* 0x00134c0701007387 */ /* 0x000fe80000100800 */
[----:B------:R-:W-:Y:S04]  /*1bd40*/  STL [R1+0x1350], R7 ;  /* 0x0013500701007387 */ /* 0x000fe80000100800 */
[----:B------:R-:W0:Y:S04]  /*1bd50*/  LDL R10, [R1+0x410] ;  /* 0x00041000010a7983 */ /* 0x000e280000100800 */
[----:B------:R-:W0:Y:S01]  /*1bd60*/  LDL R11, [R1+0x414] ;  /* 0x00041400010b7983 */ /* 0x000e220000100800 */
[----:B------:R-:W-:-:S02]  /*1bd70*/  PRMT R12, RZ, 0x7610, R12 ;  /* 0x00007610ff0c7816 */ /* 0x000fc4000000000c */
[----:B0-----:R-:W-:-:S04]  /*1bd80*/  @!P3 LOP3.LUT R11, R11, R10, RZ, 0x3c, !PT ;  /* 0x0000000a0b0bb212 */ /* 0x001fc800078e3cff */
[----:B------:R-:W-:-:S04]  /*1bd90*/  @!P3 LOP3.LUT R10, R11, R10, RZ, 0x3c, !PT ;  /* 0x0000000a0b0ab212 */ /* 0x000fc800078e3cff */
[----:B------:R-:W-:-:S05]  /*1bda0*/  @!P3 LOP3.LUT R11, R11, R10, RZ, 0x3c, !PT ;  /* 0x0000000a0b0bb212 */ /* 0x000fca00078e3cff */
[----:B------:R0:W3:Y:S02]  /*1bdb0*/  @!P3 LDG.E.U16 R12, desc[UR10][R10.64] ;  /* 0x0000000a0a0cb981 */ /* 0x0000e4000c1e1500 */
[----:B0-----:R-:W-:-:S06]  /*1bdc0*/  PRMT R11, RZ, 0x7610, R11 ;  /* 0x00007610ff0b7816 */ /* 0x001fcc000000000b */
[----:B--2---:R-:W2:Y:S04]  /*1bdd0*/  @!P3 LDG.E.U16 R11, desc[UR10][R14.64] ;  /* 0x0000000a0e0bb981 */ /* 0x004ea8000c1e1500 */
[----:B---3--:R-:W-:Y:S04]  /*1bde0*/  STL [R1+0x12a8], R12 ;  /* 0x0012a80c01007387 */ /* 0x008fe80000100800 */
[----:B------:R-:W3:Y:S04]  /*1bdf0*/  LDL R14, [R1+0x3d0] ;  /* 0x0003d000010e7983 */ /* 0x000ee80000100800 */
[----:B------:R-:W3:Y:S01]  /*1be00*/  LDL R15, [R1+0x3d4] ;  /* 0x0003d400010f7983 */ /* 0x000ee20000100800 */
[----:B------:R-:W-:-:S03]  /*1be10*/  PRMT R10, RZ, 0x7610, R10 ;  /* 0x00007610ff0a7816 */ /* 0x000fc6000000000a */
[----:B--2---:R-:W-:Y:S01]  /*1be20*/  STL [R1+0x12a4], R11 ;  /* 0x0012a40b01007387 */ /* 0x004fe20000100800 */
[----:B---3--:R-:W-:-:S04]  /*1be30*/  @!P3 LOP3.LUT R15, R15, R14, RZ, 0x3c, !PT ;  /* 0x0000000e0f0fb212 */ /* 0x008fc800078e3cff */
[----:B------:R-:W-:-:S04]  /*1be40*/  @!P3 LOP3.LUT R14, R15, R14, RZ, 0x3c, !PT ;  /* 0x0000000e0f0eb212 */ /* 0x000fc800078e3cff */
[----:B------:R-:W-:-:S05]  /*1be50*/  @!P3 LOP3.LUT R15, R15, R14, RZ, 0x3c, !PT ;  /* 0x0000000e0f0fb212 */ /* 0x000fca00078e3cff */
[----:B------:R0:W2:Y:S04]  /*1be60*/  @!P3 LDG.E.U16 R10, desc[UR10][R14.64] ;  /* 0x0000000a0e0ab981 */ /* 0x0000a8000c1e1500 */
[----:B------:R-:W3:Y:S01]  /*1be70*/  LDL R15, [R1+0x3b0] ;  /* 0x0003b000010f7983 */ /* 0x000ee20000100800 */
[----:B------:R-:W-:Y:S01]  /*1be80*/  PRMT R9, RZ, 0x7610, R9 ;  /* 0x00007610ff097816 */ /* 0x000fe20000000009 */
[----:B0-----:R-:W-:Y:S01]  /*1be90*/  @!P3 IMAD.MOV.U32 R14, RZ, RZ, R28 ;  /* 0x000000ffff0eb224 */ /* 0x001fe200078e001c */
[----:B------:R-:W-:Y:S01]  /*1bea0*/  PRMT R13, RZ, 0x7610, R13 ;  /* 0x00007610ff0d7816 */ /* 0x000fe2000000000d */
[----:B------:R-:W4:Y:S04]  /*1beb0*/  LDL R28, [R1+0xaec] ;  /* 0x000aec00011c7983 */ /* 0x000f280000100800 */
[----:B---3--:R0:W3:Y:S04]  /*1bec0*/  @!P3 LDG.E.U16 R9, desc[UR10][R14.64] ;  /* 0x0000000a0e09b981 */ /* 0x0080e8000c1e1500 */
[----:B------:R-:W0:Y:S04]  /*1bed0*/  LDL R14, [R1+0x390] ;  /* 0x00039000010e7983 */ /* 0x000e280000100800 */
[----:B------:R-:W0:Y:S02]  /*1bee0*/  LDL R15, [R1+0x394] ;  /* 0x00039400010f7983 */ /* 0x000e240000100800 */
[----:B0-----:R-:W-:-:S04]  /*1bef0*/  @!P3 LOP3.LUT R15, R15, R14, RZ, 0x3c, !PT ;  /* 0x0000000e0f0fb212 */ /* 0x001fc800078e3cff */
[----:B------:R-:W-:-:S04]  /*1bf00*/  @!P3 LOP3.LUT R14, R15, R14, RZ, 0x3c, !PT ;  /* 0x0000000e0f0eb212 */ /* 0x000fc800078e3cff */
[----:B------:R-:W-:-:S05]  /*1bf10*/  @!P3 LOP3.LUT R15, R15, R14, RZ, 0x3c, !PT ;  /* 0x0000000e0f0fb212 */ /* 0x000fca00078e3cff */
[----:B------:R0:W3:Y:S04]  /*1bf20*/  @!P3 LDG.E.U16 R13, desc[UR10][R14.64] ;  /* 0x0000000a0e0db981 */ /* 0x0000e8000c1e1500 */
[----:B------:R-:W0:Y:S04]  /*1bf30*/  LDL R14, [R1+0x370] ;  /* 0x00037000010e7983 */ /* 0x000e280000100800 */
[----:B------:R-:W0:Y:S01]  /*1bf40*/  LDL R15, [R1+0x374] ;  /* 0x00037400010f7983 */ /* 0x000e220000100800 */
[----:B------:R-:W-:Y:S02]  /*1bf50*/  PRMT R17, RZ, 0x7610, R17 ;  /* 0x00007610ff117816 */ /* 0x000fe40000000011 */
        /* <DEDUP_REMOVED lines=36> */
[----:B----4-:R0:W4:Y:S04]  /*1c1a0*/  @!P3 LDG.E.U16 R4, desc[UR10][R14.64] ;  /* 0x0000000a0e04b981 */ /* 0x010128000c1e1500 */
[----:B------:R-:W0:Y:S04]  /*1c1b0*/  LDL R14, [R1+0x2ac] ;  /* 0x0002ac00010e7983 */ /* 0x000e280000100800 */
[----:B------:R-:W0:Y:S02]  /*1c1c0*/  LDL R15, [R1+0x318] ;  /* 0x00031800010f7983 */ /* 0x000e240000100800 */
[----:B0-----:R-:W-:-:S04]  /*1c1d0*/  @!P3 LOP3.LUT R15, R15, R14, RZ, 0x3c, !PT ;  /* 0x0000000e0f0fb212 */ /* 0x001fc800078e3cff */
[----:B------:R-:W-:-:S04]  /*1c1e0*/  @!P3 LOP3.LUT R14, R15, R14, RZ, 0x3c, !PT ;  /* 0x0000000e0f0eb212 */ /* 0x000fc800078e3cff */
[----:B------:R-:W-:-:S05]  /*1c1f0*/  @!P3 LOP3.LUT R15, R15, R14, RZ, 0x3c, !PT ;  /* 0x0000000e0f0fb212 */ /* 0x000fca00078e3cff */
[----:B------:R-:W2:Y:S04]  /*1c200*/  @!P3 LDG.E.U16 R3, desc[UR10][R14.64] ;  /* 0x0000000a0e03b981 */ /* 0x000ea8000c1e1500 */
[----:B----4-:R0:W-:Y:S04]  /*1c210*/  STL [R1+0xc0], R4 ;  /* 0x0000c00401007387 */ /* 0x0101e80000100800 */
[----:B0-----:R-:W4:Y:S04]  /*1c220*/  LDL R4, [R1+0xa4c] ;  /* 0x000a4c0001047983 */ /* 0x001f280000100800 */
        /* <DEDUP_REMOVED lines=26> */
[----:B------:R0:W2:Y:S04]  /*1c3d0*/  @!P3 LDG.E.U16 R20, desc[UR10][R14.64] ;  /* 0x0000000a0e14b981 */ /* 0x0000a8000c1e1500 */
[----:B------:R1:W-:Y:S01]  /*1c3e0*/  STS.U16 [R0+UR5+0x10100], R3 ;  /* 0x0101000300007988 */ /* 0x0003e20008000405 */
[----:B0-----:R-:W-:Y:S02]  /*1c3f0*/  @!P3 IMAD.MOV.U32 R14, RZ, RZ, R4 ;  /* 0x000000ffff0eb224 */ /* 0x001fe400078e0004 */
[----:B------:R-:W-:Y:S01]  /*1c400*/  @!P3 IMAD.MOV.U32 R15, RZ, RZ, R28 ;  /* 0x000000ffff0fb224 */ /* 0x000fe200078e001c */
[----:B-1----:R-:W-:-:S06]  /*1c410*/  PRMT R3, RZ, 0x7610, R3 ;  /* 0x00007610ff037816 */ /* 0x002fcc0000000003 */
[----:B------:R0:W3:Y:S04]  /*1c420*/  @!P3 LDG.E.U16 R3, desc[UR10][R14.64] ;  /* 0x0000000a0e03b981 */ /* 0x0000e8000c1e1500 */
[----:B--2---:R1:W-:Y:S04]  /*1c430*/  STL [R1+0x164], R20 ;  /* 0x0001641401007387 */ /* 0x0043e80000100800 */
[----:B-1----:R-:W2:Y:S04]  /*1c440*/  LDL.LU R20, [R1+0x135c] ;  /* 0x00135c0001147983 */ /* 0x002ea80000300800 */
[----:B------:R-:W0:Y:S04]  /*1c450*/  LDL R14, [R1+0xa28] ;  /* 0x000a2800010e7983 */ /* 0x000e280000100800 */
[----:B------:R-:W0:Y:S01]  /*1c460*/  LDL R15, [R1+0xa2c] ;  /* 0x000a2c00010f7983 */ /* 0x000e220000100800 */
[----:B------:R-:W-:-:S03]  /*1c470*/  PRMT R22, RZ, 0x7610, R22 ;  /* 0x00007610ff167816 */ /* 0x000fc60000000016 */
[----:B------:R-:W4:Y:S01]  /*1c480*/  LDL R28, [R1+0x9c8] ;  /* 0x0009c800011c7983 */ /* 0x000f220000100800 */
[----:B0-----:R-:W-:-:S04]  /*1c490*/  @!P3 LOP3.LUT R15, R15, R14, RZ, 0x3c, !PT ;  /* 0x0000000e0f0fb212 */ /* 0x001fc800078e3cff */
[----:B------:R-:W-:-:S04]  /*1c4a0*/  @!P3 LOP3.LUT R14, R15, R14, RZ, 0x3c, !PT ;  /* 0x0000000e0f0eb212 */ /* 0x000fc800078e3cff */
[----:B------:R-:W-:-:S05]  /*1c4b0*/  @!P3 LOP3.LUT R15, R15, R14, RZ, 0x3c, !PT ;  /* 0x0000000e0f0fb212 */ /* 0x000fca00078e3cff */
[----:B------:R-:W2:Y:S04]  /*1c4c0*/  @!P3 LDG.E.U16 R22, desc[UR10][R14.64] ;  /* 0x0000000a0e16b981 */ /* 0x000ea8000c1e1500 */
[----:B---3--:R0:W-:Y:S04]  /*1c4d0*/  STL [R1+0x160], R3 ;  /* 0x0001600301007387 */ /* 0x0081e80000100800 */
[----:B0-----:R-:W3:Y:S04]  /*1c4e0*/  LDL R3, [R1+0x9cc] ;  /* 0x0009cc0001037983 */ /* 0x001ee80000100800 */
[----:B------:R-:W4:Y:S04]  /*1c4f0*/  LDL.LU R4, [R1+0xa4] ;  /* 0x0000a40001047983 */ /* 0x000f280000300800 */
        /* <DEDUP_REMOVED lines=15> */
[----:B------:R-:W4:Y:S04]  /*1c5f0*/  @!P3 LDG.E.U16 R2, desc[UR10][R14.64] ;  /* 0x0000000a0e02b981 */ /* 0x000f28000c1e1500 */
[----:B---3--:R0:W-:Y:S04]  /*1c600*/  STL [R1+0x158], R29 ;  /* 0x0001581d01007387 */ /* 0x0081e80000100800 */
[----:B0-----:R-:W3:Y:S04]  /*1c610*/  LDL.LU R29, [R1+0x9c] ;  /* 0x00009c00011d7983 */ /* 0x001ee80000300800 */
[----:B----4-:R0:W-:Y:S04]  /*1c620*/  STL [R1+0x154], R2 ;  /* 0x0001540201007387 */ /* 0x0101e80000100800 */
[----:B0-----:R-:W4:Y:S01]  /*1c630*/  LDL.LU R2, [R1+0x1354] ;  /* 0x0013540001027983 */ /* 0x001f220000300800 */
[----:B------:R-:W-:-:S03]  /*1c640*/  PRMT R27, RZ, 0x7610, R27 ;  /* 0x00007610ff1b7816 */ /* 0x000fc6000000001b */
[----:B----4-:R0:W-:Y:S02]  /*1c650*/  STS.U16 [R0+UR5], R2 ;  /* 0x0000000200007988 */ /* 0x0101e40008000405 */
[----:B0-----:R-:W-:Y:S02]  /*1c660*/  @!P3 IMAD.MOV.U32 R2, RZ, RZ, R3 ;  /* 0x000000ffff02b224 */ /* 0x001fe400078e0003 */
[----:B------:R-:W-:-:S05]  /*1c670*/  @!P3 IMAD.MOV.U32 R3, RZ, RZ, R28 ;  /* 0x000000ffff03b224 */ /* 0x000fca00078e001c */
[----:B------:R-:W4:Y:S04]  /*1c680*/  @!P3 LDG.E.U16 R27, desc[UR10][R2.64] ;  /* 0x0000000a021bb981 */ /* 0x000f28000c1e1500 */
[----:B------:R-:W2:Y:S04]  /*1c690*/  LDL R2, [R1+0x9a8] ;  /* 0x0009a80001027983 */ /* 0x000ea80000100800 */
[----:B------:R-:W2:Y:S01]  /*1c6a0*/  LDL R3, [R1+0x9ac] ;  /* 0x0009ac0001037983 */ /* 0x000ea20000100800 */
[----:B------:R-:W-:-:S03]  /*1c6b0*/  PRMT R6, RZ, 0x7610, R6 ;  /* 0x00007610ff067816 */ /* 0x000fc60000000006 */
[----:B----4-:R0:W-:Y:S04]  /*1c6c0*/  STL [R1+0x150], R27 ;  /* 0x0001501b01007387 */ /* 0x0101e80000100800 */
[----:B0-----:R-:W4:Y:S01]  /*1c6d0*/  LDL R27, [R1+0x94c] ;  /* 0x00094c00011b7983 */ /* 0x001f220000100800 */
[----:B--2---:R-:W-:-:S03]  /*1c6e0*/  @!P3 LOP3.LUT R3, R3, R2, RZ, 0x3c, !PT ;  /* 0x000000020303b212 */ /* 0x004fc600078e3cff */
[----:B------:R-:W2:Y:S01]  /*1c6f0*/  LDL.LU R28, [R1+0x94] ;  /* 0x00009400011c7983 */ /* 0x000ea20000300800 */
[----:B------:R-:W-:-:S04]  /*1c700*/  @!P3 LOP3.LUT R2, R3, R2, RZ, 0x3c, !PT ;  /* 0x000000020302b212 */ /* 0x000fc800078e3cff */
[----:B------:R-:W-:-:S05]  /*1c710*/  @!P3 LOP3.LUT R3, R3, R2, RZ, 0x3c, !PT ;  /* 0x000000020303b212 */ /* 0x000fca00078e3cff */
[----:B------:R-:W3:Y:S04]  /*1c720*/  @!P3 LDG.E.U16 R6, desc[UR10][R2.64] ;  /* 0x0000000a0206b981 */ /* 0x000ee8000c1e1500 */
[----:B------:R-:W4:Y:S04]  /*1c730*/  LDL R2, [R1+0x988] ;  /* 0x0009880001027983 */ /* 0x000f280000100800 */
[----:B------:R-:W4:Y:S01]  /*1c740*/  LDL R3, [R1+0x98c] ;  /* 0x00098c0001037983 */ /* 0x000f220000100800 */
[----:B------:R-:W-:-:S03]  /*1c750*/  PRMT R5, RZ, 0x7610, R5 ;  /* 0x00007610ff057816 */ /* 0x000fc60000000005 */
[----:B---3--:R0:W-:Y:S04]  /*1c760*/  STL [R1+0x14c], R6 ;  /* 0x00014c0601007387 */ /* 0x0081e80000100800 */
[----:B0-----:R-:W3:Y:S01]  /*1c770*/  LDL.LU R6, [R1+0x90] ;  /* 0x0000900001067983 */ /* 0x001ee20000300800 */
[----:B----4-:R-:W-:-:S04]  /*1c780*/  @!P3 LOP3.LUT R3, R3, R2, RZ, 0x3c, !PT ;  /* 0x000000020303b212 */ /* 0x010fc800078e3cff */
[----:B------:R-:W-:-:S04]  /*1c790*/  @!P3 LOP3.LUT R2, R3, R2, RZ, 0x3c, !PT ;  /* 0x000000020302b212 */ /* 0x000fc800078e3cff */
[----:B------:R-:W-:-:S05]  /*1c7a0*/  @!P3 LOP3.LUT R3, R3, R2, RZ, 0x3c, !PT ;  /* 0x000000020303b212 */ /* 0x000fca00078e3cff */
[----:B------:R-:W4:Y:S04]  /*1c7b0*/  @!P3 LDG.E.U16 R5, desc[UR10][R2.64] ;  /* 0x0000000a0205b981 */ /* 0x000f28000c1e1500 */
[----:B------:R-:W2:Y:S04]  /*1c7c0*/  LDL R2, [R1+0x968] ;  /* 0x0009680001027983 */ /* 0x000ea80000100800 */
[----:B------:R-:W2:Y:S01]  /*1c7d0*/  LDL R3, [R1+0x96c] ;  /* 0x00096c0001037983 */ /* 0x000ea20000100800 */
[----:B------:R-:W-:-:S03]  /*1c7e0*/  PRMT R26, RZ, 0x7610, R26 ;  /* 0x00007610ff1a7816 */ /* 0x000fc6000000001a */
[----:B------:R0:W-:Y:S04]  /*1c7f0*/  STS.U16 [R0+UR5+0xc00], R4 ;  /* 0x000c000400007988 */ /* 0x0001e80008000405 */
[----:B0-----:R-:W3:Y:S04]  /*1c800*/  LDL R4, [R1+0x90c] ;  /* 0x00090c0001047983 */ /* 0x001ee80000100800 */
[----:B----4-:R0:W-:Y:S04]  /*1c810*/  STL [R1+0x148], R5 ;  /* 0x0001480501007387 */ /* 0x0101e80000100800 */
[----:B0-----:R-:W4:Y:S01]  /*1c820*/  LDL.LU R5, [R1+0x8c] ;  /* 0x00008c0001057983 */ /* 0x001f220000300800 */
[----:B--2---:R-:W-:-:S04]  /*1c830*/  @!P3 LOP3.LUT R3, R3, R2, RZ, 0x3c, !PT ;  /* 0x000000020303b212 */ /* 0x004fc800078e3cff */
[----:B------:R-:W-:-:S04]  /*1c840*/  @!P3 LOP3.LUT R2, R3, R2, RZ, 0x3c, !PT ;  /* 0x000000020302b212 */ /* 0x000fc800078e3cff */
[----:B------:R-:W-:-:S05]  /*1c850*/  @!P3 LOP3.LUT R3, R3, R2, RZ, 0x3c, !PT ;  /* 0x000000020303b212 */ /* 0x000fca00078e3cff */
[----:B------:R0:W2:Y:S04]  /*1c860*/  @!P3 LDG.E.U16 R26, desc[UR10][R2.64] ;  /* 0x0000000a021ab981 */ /* 0x0000a8000c1e1500 */
[----:B------:R-:W3:Y:S04]  /*1c870*/  LDL.LU R2, [R1+0xa0] ;  /* 0x0000a00001027983 */ /* 0x000ee80000300800 */
[----:B------:R-:W4:Y:S01]  /*1c880*/  LDL R3, [R1+0x948] ;  /* 0x0009480001037983 */ /* 0x000f220000100800 */
[----:B------:R-:W-:-:S03]  /*1c890*/  PRMT R7, RZ, 0x7610, R7 ;  /* 0x00007610ff077816 */ /* 0x000fc60000000007 */
[----:B---3--:R0:W-:Y:S02]  /*1c8a0*/  STS.U16 [R0+UR5+0x1000], R2 ;  /* 0x0010000200007988 */ /* 0x0081e40008000405 */
[----:B0-----:R-:W-:-:S05]  /*1c8b0*/  @!P3 IMAD.MOV.U32 R2, RZ, RZ, R27 ;  /* 0x000000ffff02b224 */ /* 0x001fca00078e001b */
[----:B----4-:R-:W3:Y:S04]  /*1c8c0*/  @!P3 LDG.E.U16 R7, desc[UR10][R2.64] ;  /* 0x0000000a0207b981 */ /* 0x010ee8000c1e1500 */
[----:B--2---:R0:W-:Y:S04]  /*1c8d0*/  STL [R1+0x144], R26 ;  /* 0x0001441a01007387 */ /* 0x0041e80000100800 */
[----:B0-----:R-:W2:Y:S04]  /*1c8e0*/  LDL.LU R26, [R1+0x88] ;  /* 0x00008800011a7983 */ /* 0x001ea80000300800 */
[----:B------:R-:W4:Y:S04]  /*1c8f0*/  LDL.LU R27, [R1+0x84] ;  /* 0x00008400011b7983 */ /* 0x000f280000300800 */
[----:B---3--:R0:W-:Y:S04]  /*1c900*/  STL [R1+0x140], R7 ;  /* 0x0001400701007387 */ /* 0x0081e80000100800 */
[----:B0-----:R-:W3:Y:S04]  /*1c910*/  LDL.LU R7, [R1+0x1350] ;  /* 0x0013500001077983 */ /* 0x001ee80000300800 */
[----:B------:R-:W2:Y:S04]  /*1c920*/  LDL R2, [R1+0x928] ;  /* 0x0009280001027983 */ /* 0x000ea80000100800 */
[----:B------:R-:W2:Y:S01]  /*1c930*/  LDL R3, [R1+0x92c] ;  /* 0x00092c0001037983 */ /* 0x000ea20000100800 */
[----:B---3--:R-:W-:-:S02]  /*1c940*/  PRMT R7, RZ, 0x7610, R7 ;  /* 0x00007610ff077816 */ /* 0x008fc40000000007 */
[----:B--2---:R-:W-:-:S04]  /*1c950*/  @!P3 LOP3.LUT R3, R3, R2, RZ, 0x3c, !PT ;  /* 0x000000020303b212 */ /* 0x004fc800078e3cff */
[----:B------:R-:W-:-:S04]  /*1c960*/  @!P3 LOP3.LUT R2, R3, R2, RZ, 0x3c, !PT ;  /* 0x000000020302b212 */ /* 0x000fc800078e3cff */
[----:B------:R-:W-:-:S05]  /*1c970*/  @!P3 LOP3.LUT R3, R3, R2, RZ, 0x3c, !PT ;  /* 0x000000020303b212 */ /* 0x000fca00078e3cff */
[----:B------:R-:W2:Y:S04]  /*1c980*/  @!P3 LDG.E.U16 R7, desc[UR10][R2.64] ;  /* 0x0000000a0207b981 */ /* 0x000ea8000c1e1500 */
[----:B------:R0:W-:Y:S04]  /*1c990*/  STS.U16 [R0+UR5+0x1400], R29 ;  /* 0x0014001d00007988 */ /* 0x0001e80008000405 */
[----:B0-----:R-:W3:Y:S04]  /*1c9a0*/  LDL.LU R29, [R1+0x80] ;  /* 0x00008000011d7983 */ /* 0x001ee80000300800 */
[----:B--2---:R0:W-:Y:S04]  /*1c9b0*/  STL [R1+0x13c], R7 ;  /* 0x00013c0701007387 */ /* 0x0041e80000100800 */
[----:B0-----:R-:W2:Y:S04]  /*1c9c0*/  LDL.LU R7, [R1+0x134c] ;  /* 0x00134c0001077983 */ /* 0x001ea80000300800 */
[----:B------:R-:W4:Y:S04]  /*1c9d0*/  LDL.LU R2, [R1+0x98] ;  /* 0x0000980001027983 */ /* 0x000f280000300800 */
[----:B------:R-:W3:Y:S01]  /*1c9e0*/  LDL R3, [R1+0x908] ;  /* 0x0009080001037983 */ /* 0x000ee20000100800 */
[----:B--2---:R-:W-:-:S03]  /*1c9f0*/  PRMT R7, RZ, 0x7610, R7 ;  /* 0x00007610ff077816 */ /* 0x004fc60000000007 */
[----:B----4-:R0:W-:Y:S02]  /*1ca00*/  STS.U16 [R0+UR5+0x1800], R2 ;  /* 0x0018000200007988 */ /* 0x0101e40008000405 */
[----:B0-----:R-:W-:Y:S02]  /*1ca10*/  @!P3 IMAD.MOV.U32 R2, RZ, RZ, R4 ;  /* 0x000000ffff02b224 */ /* 0x001fe400078e0004 */
[----:B------:R-:W2:Y:S04]  /*1ca20*/  LDL.LU R4, [R1+0x7c] ;  /* 0x00007c0001047983 */ /* 0x000ea80000300800 */
[----:B---3--:R-:W3:Y:S04]  /*1ca30*/  @!P3 LDG.E.U16 R7, desc[UR10][R2.64] ;  /* 0x0000000a0207b981 */ /* 0x008ee8000c1e1500 */
[----:B------:R-:W-:Y:S04]  /*1ca40*/  STS.U16 [R0+UR5+0x1c00], R28 ;  /* 0x001c001c00007988 */ /* 0x000fe80008000405 */
[----:B---3--:R0:W-:Y:S04]  /*1ca50*/  STL [R1+0x138], R7 ;  /* 0x0001380701007387 */ /* 0x0081e80000100800 */
[----:B0-----:R-:W3:Y:S04]  /*1ca60*/  LDL.LU R7, [R1+0x1348] ;  /* 0x0013480001077983 */ /* 0x001ee80000300800 */
[----:B------:R-:W4:Y:S04]  /*1ca70*/  LDL R2, [R1+0x8e8] ;  /* 0x0008e80001027983 */ /* 0x000f280000100800 */
[----:B------:R-:W4:Y:S04]  /*1ca80*/  LDL R3, [R1+0x8ec] ;  /* 0x0008ec0001037983 */ /* 0x000f280000100800 */
[----:B------:R-:W2:Y:S01]  /*1ca90*/  LDL.LU R28, [R1+0x1344] ;  /* 0x00134400011c7983 */ /* 0x000ea20000300800 */
[----:B----4-:R-:W-:-:S04]  /*1caa0*/  @!P3 LOP3.LUT R3, R3, R2, RZ, 0x3c, !PT ;  /* 0x000000020303b212 */ /* 0x010fc800078e3cff */
[C---:B------:R-:W-:Y:S02]  /*1cab0*/  @!P3 LOP3.LUT R2, R3.reuse, R2, RZ, 0x3c, !PT ;  /* 0x000000020302b212 */ /* 0x040fe400078e3cff */
[----:B--2---:R-:W-:Y:S02]  /*1cac0*/  PRMT R28, RZ, 0x7610, R28 ;  /* 0x00007610ff1c7816 */ /* 0x004fe4000000001c */
[----:B------:R-:W-:-:S05]  /*1cad0*/  @!P3 LOP3.LUT R3, R3, R2, RZ, 0x3c, !PT ;  /* 0x000000020303b212 */ /* 0x000fca00078e3cff */
[----:B------:R-:W2:Y:S04]  /*1cae0*/  @!P3 LDG.E.U16 R28, desc[UR10][R2.64] ;  /* 0x0000000a021cb981 */ /* 0x000ea8000c1e1500 */
[----:B------:R-:W-:Y:S04]  /*1caf0*/  STS.U16 [R0+UR5+0x2000], R6 ;  /* 0x0020000600007988 */ /* 0x000fe80008000405 */
[----:B------:R-:W4:Y:S04]  /*1cb00*/  LDL R2, [R1+0x8c8] ;  /* 0x0008c80001027983 */ /* 0x000f280000100800 */
[----:B------:R-:W4:Y:S04]  /*1cb10*/  LDL R3, [R1+0x8cc] ;  /* 0x0008cc0001037983 */ /* 0x000f280000100800 */
[----:B--2---:R0:W-:Y:S04]  /*1cb20*/  STL [R1+0x134], R28 ;  /* 0x0001341c01007387 */ /* 0x0041e80000100800 */
[----:B0-----:R-:W2:Y:S04]  /*1cb30*/  LDL.LU R28, [R1+0x78] ;  /* 0x00007800011c7983 */ /* 0x001ea80000300800 */
[----:B------:R-:W3:Y:S01]  /*1cb40*/  LDL.LU R6, [R1+0x1340] ;  /* 0x0013400001067983 */ /* 0x000ee20000300800 */
[----:B----4-:R-:W-:-:S04]  /*1cb50*/  @!P3 LOP3.LUT R3, R3, R2, RZ, 0x3c, !PT ;  /* 0x000000020303b212 */ /* 0x010fc800078e3cff */
[----:B------:R-:W-:-:S04]  /*1cb60*/  @!P3 LOP3.LUT R2, R3, R2, RZ, 0x3c, !PT ;  /* 0x000000020302b212 */ /* 0x000fc800078e3cff */
[----:B------:R-:W-:Y:S02]  /*1cb70*/  @!P3 LOP3.LUT R3, R3, R2, RZ, 0x3c, !PT ;  /* 0x000000020303b212 */ /* 0x000fe400078e3cff */
[----:B---3--:R-:W-:-:S06]  /*1cb80*/  PRMT R6, RZ, 0x7610, R6 ;  /* 0x00007610ff067816 */ /* 0x008fcc0000000006 */
[----:B------:R-:W3:Y:S04]  /*1cb90*/  @!P3 LDG.E.U16 R6, desc[UR10][R2.64] ;  /* 0x0000000a0206b981 */ /* 0x000ee8000c1e1500 */
        /* <DEDUP_REMOVED lines=12> */
[----:B--2---:R0:W-:Y:S04]  /*1cc60*/  STL [R1+0x12c], R5 ;  /* 0x00012c0501007387 */ /* 0x0041e80000100800 */
[----:B0-----:R-:W2:Y:S04]  /*1cc70*/  LDL.LU R5, [R1+0x1334] ;  /* 0x0013340001057983 */ /* 0x001ea80000300800 */
[----:B------:R-:W4:Y:S04]  /*1cc80*/  LDL R2, [R1+0x888] ;  /* 0x0008880001027983 */ /* 0x000f280000100800 */
[----:B------:R-:W4:Y:S04]  /*1cc90*/  LDL R3, [R1+0x88c] ;  /* 0x00088c0001037983 */ /* 0x000f280000100800 */
[----:B------:R-:W3:Y:S01]  /*1cca0*/  LDL.LU R26, [R1+0x1330] ;  /* 0x00133000011a7983 */ /* 0x000ee20000300800 */
[----:B----4-:R-:W-:-:S04]  /*1ccb0*/  @!P3 LOP3.LUT R3, R3, R2, RZ, 0x3c, !PT ;  /* 0x000000020303b212 */ /* 0x010fc800078e3cff */
[C---:B------:R-:W-:Y:S02]  /*1ccc0*/  @!P3 LOP3.LUT R2, R3.reuse, R2, RZ, 0x3c, !PT ;  /* 0x000000020302b212 */ /* 0x040fe400078e3cff */
[----:B---3--:R-:W-:Y:S02]  /*1ccd0*/  PRMT R26, RZ, 0x7610, R26 ;  /* 0x00007610ff1a7816 */ /* 0x008fe4000000001a */
[----:B------:R-:W-:-:S05]  /*1cce0*/  @!P3 LOP3.LUT R3, R3, R2, RZ, 0x3c, !PT ;  /* 0x000000020303b212 */ /* 0x000fca00078e3cff */
[----:B------:R-:W3:Y:S04]  /*1ccf0*/  @!P3 LDG.E.U16 R26, desc[UR10][R2.64] ;  /* 0x0000000a021ab981 */ /* 0x000ee8000c1e1500 */
[----:B---3--:R0:W-:Y:S04]  /*1cd00*/  STL [R1+0x128], R26 ;  /* 0x0001281a01007387 */ /* 0x0081e80000100800 */
[----:B0-----:R-:W3:Y:S04]  /*1cd10*/  LDL.LU R26, [R1+0x132c] ;  /* 0x00132c00011a7983 */ /* 0x001ee80000300800 */
[----:B------:R-:W4:Y:S04]  /*1cd20*/  LDL R2, [R1+0x868] ;  /* 0x0008680001027983 */ /* 0x000f280000100800 */
[----:B------:R-:W4:Y:S01]  /*1cd30*/  LDL R3, [R1+0x86c] ;  /* 0x00086c0001037983 */ /* 0x000f220000100800 */
[----:B--2---:R-:W-:-:S03]  /*1cd40*/  PRMT R5, RZ, 0x7610, R5 ;  /* 0x00007610ff057816 */ /* 0x004fc60000000005 */
[----:B------:R0:W-:Y:S04]  /*1cd50*/  STS.U16 [R0+UR5+0x2c00], R27 ;  /* 0x002c001b00007988 */ /* 0x0001e80008000405 */
[----:B0-----:R-:W2:Y:S01]  /*1cd60*/  LDL.LU R27, [R1+0x1328] ;  /* 0x00132800011b7983 */ /* 0x001ea20000300800 */
[----:B----4-:R-:W-:-:S04]  /*1cd70*/  @!P3 LOP3.LUT R3, R3, R2, RZ, 0x3c, !PT ;  /* 0x000000020303b212 */ /* 0x010fc800078e3cff */
[----:B------:R-:W-:-:S04]  /*1cd80*/  @!P3 LOP3.LUT R2, R3, R2, RZ, 0x3c, !PT ;  /* 0x000000020302b212 */ /* 0x000fc800078e3cff */
[----:B------:R-:W-:-:S05]  /*1cd90*/  @!P3 LOP3.LUT R3, R3, R2, RZ, 0x3c, !PT ;  /* 0x000000020303b212 */ /* 0x000fca00078e3cff */
[----:B------:R0:W4:Y:S04]  /*1cda0*/  @!P3 LDG.E.U16 R5, desc[UR10][R2.64] ;  /* 0x0000000a0205b981 */ /* 0x000128000c1e1500 */
[----:B------:R-:W0:Y:S04]  /*1cdb0*/  LDL R2, [R1+0x848] ;  /* 0x0008480001027983 */ /* 0x000e280000100800 */
[----:B------:R-:W0:Y:S01]  /*1cdc0*/  LDL R3, [R1+0x84c] ;  /* 0x00084c0001037983 */ /* 0x000e220000100800 */
[----:B--2---:R-:W-:Y:S02]  /*1cdd0*/  PRMT R27, RZ, 0x7610, R27 ;  /* 0x00007610ff1b7816 */ /* 0x004fe4000000001b */
[----:B0-----:R-:W-:-:S04]  /*1cde0*/  @!P3 LOP3.LUT R3, R3, R2, RZ, 0x3c, !PT ;  /* 0x000000020303b212 */ /* 0x001fc800078e3cff */
[----:B------:R-:W-:-:S04]  /*1cdf0*/  @!P3 LOP3.LUT R2, R3, R2, RZ, 0x3c, !PT ;  /* 0x000000020302b212 */ /* 0x000fc800078e3cff */
[----:B------:R-:W-:-:S05]  /*1ce00*/  @!P3 LOP3.LUT R3, R3, R2, RZ, 0x3c, !PT ;  /* 0x000000020303b212 */ /* 0x000fca00078e3cff */
[----:B------:R-:W2:Y:S04]  /*1ce10*/  @!P3 LDG.E.U16 R27, desc[UR10][R2.64] ;  /* 0x0000000a021bb981 */ /* 0x000ea8000c1e1500 */
[----:B------:R0:W-:Y:S04]  /*1ce20*/  STS.U16 [R0+UR5+0x3000], R29 ;  /* 0x0030001d00007988 */ /* 0x0001e80008000405 */
[----:B0-----:R-:W3:Y:S04]  /*1ce30*/  LDL R29, [R1+0x7ec] ;  /* 0x0007ec00011d7983 */ /* 0x001ee80000100800 */
[----:B----4-:R0:W-:Y:S04]  /*1ce40*/  STL [R1+0x124], R5 ;  /* 0x0001240501007387 */ /* 0x0101e80000100800 */
[----:B0-----:R-:W4:Y:S04]  /*1ce50*/  LDL.LU R5, [R1+0x68] ;  /* 0x0000680001057983 */ /* 0x001f280000300800 */
        /* <DEDUP_REMOVED lines=8> */
[----:B------:R0:W3:Y:S04]  /*1cee0*/  @!P3 LDG.E.U16 R26, desc[UR10][R2.64] ;  /* 0x0000000a021ab981 */ /* 0x0000e8000c1e1500 */
        /* <DEDUP_REMOVED lines=8> */
[----:B------:R-:W-:Y:S04]  /*1cf70*/  STS.U16 [R0+UR5+0x3800], R28 ;  /* 0x0038001c00007988 */ /* 0x000fe80008000405 */
[----:B0-----:R-:W4:Y:S04]  /*1cf80*/  LDL R4, [R1+0x7cc] ;  /* 0x0007cc0001047983 */ /* 0x001f280000100800 */
[----:B---3--:R0:W-:Y:S04]  /*1cf90*/  STL [R1+0x11c], R26 ;  /* 0x00011c1a01007387 */ /* 0x0081e80000100800 */
[----:B0-----:R-:W3:Y:S04]  /*1cfa0*/  LDL.LU R26, [R1+0x60] ;  /* 0x00006000011a7983 */ /* 0x001ee80000300800 */
[----:B------:R-:W3:Y:S04]  /*1cfb0*/  LDL R28, [R1+0x7ac] ;  /* 0x0007ac00011c7983 */ /* 0x000ee80000100800 */
[----:B--2---:R0:W-:Y:S04]  /*1cfc0*/  STL [R1+0x118], R27 ;  /* 0x0001181b01007387 */ /* 0x0041e80000100800 */
[----:B0-----:R-:W2:Y:S04]  /*1cfd0*/  LDL.LU R27, [R1+0x1320] ;  /* 0x00132000011b7983 */ /* 0x001ea80000300800 */
[----:B------:R-:W4:Y:S04]  /*1cfe0*/  LDL.LU R2, [R1+0x74] ;  /* 0x0000740001027983 */ /* 0x000f280000300800 */
[----:B------:R-:W3:Y:S01]  /*1cff0*/  LDL R3, [R1+0x7e8] ;  /* 0x0007e80001037983 */ /* 0x000ee20000100800 */
[----:B--2---:R-:W-:-:S03]  /*1d000*/  PRMT R27, RZ, 0x7610, R27 ;  /* 0x00007610ff1b7816 */ /* 0x004fc6000000001b */
[----:B----4-:R0:W-:Y:S02]  /*1d010*/  STS.U16 [R0+UR5+0x3c00], R2 ;  /* 0x003c000200007988 */ /* 0x0101e40008000405 */
[----:B0-----:R-:W-:-:S05]  /*1d020*/  @!P3 IMAD.MOV.U32 R2, RZ, RZ, R29 ;  /* 0x000000ffff02b224 */ /* 0x001fca00078e001d */
[----:B---3--:R0:W2:Y:S04]  /*1d030*/  @!P3 LDG.E.U16 R27, desc[UR10][R2.64] ;  /* 0x0000000a021bb981 */ /* 0x0080a8000c1e1500 */
[----:B------:R-:W3:Y:S04]  /*1d040*/  LDL.LU R2, [R1+0x70] ;  /* 0x0000700001027983 */ /* 0x000ee80000300800 */
[----:B------:R-:W4:Y:S01]  /*1d050*/  LDL R3, [R1+0x7c8] ;  /* 0x0007c80001037983 */ /* 0x000f220000100800 */
[----:B------:R-:W-:-:S03]  /*1d060*/  PRMT R6, RZ, 0x7610, R6 ;  /* 0x00007610ff067816 */ /* 0x000fc60000000006 */
[----:B------:R-:W2:Y:S04]  /*1d070*/  LDL R29, [R1+0x76c] ;  /* 0x00076c00011d7983 */ /* 0x000ea80000100800 */
        /* <DEDUP_REMOVED lines=8> */
[----:B------:R-:W2:Y:S04]  /*1d100*/  LDL.LU R2, [R1+0x6c] ;  /* 0x00006c0001027983 */ /* 0x000ea80000300800 */
[----:B------:R-:W4:Y:S01]  /*1d110*/  LDL R3, [R1+0x7a8] ;  /* 0x0007a80001037983 */ /* 0x000f220000100800 */
[----:B---3--:R-:W-:-:S03]  /*1d120*/  PRMT R6, RZ, 0x7610, R6 ;  /* 0x00007610ff067816 */ /* 0x008fc60000000006 */
[----:B--2---:R0:W-:Y:S02]  /*1d130*/  STS.U16 [R0+UR5+0x4400], R2 ;  /* 0x0044000200007988 */ /* 0x0041e40008000405 */
[----:B0-----:R-:W-:Y:S02]  /*1d140*/  @!P3 IMAD.MOV.U32 R2, RZ, RZ, R28 ;  /* 0x000000ffff02b224 */ /* 0x001fe400078e001c */
[----:B------:R-:W2:Y:S04]  /*1d150*/  LDL R28, [R1+0x72c] ;  /* 0x00072c00011c7983 */ /* 0x000ea80000100800 */
[----:B----4-:R-:W3:Y:S04]  /*1d160*/  @!P3 LDG.E.U16 R6, desc[UR10][R2.64] ;  /* 0x0000000a0206b981 */ /* 0x010ee8000c1e1500 */
        /* <DEDUP_REMOVED lines=37> */
[----:B0-----:R-:W-:Y:S01]  /*1d3c0*/  @!P3 IMAD.MOV.U32 R2, RZ, RZ, R28 ;  /* 0x000000ffff02b224 */ /* 0x001fe200078e001c */
[----:B---3--:R-:W-:Y:S01]  /*1d3d0*/  PRMT R5, RZ, 0x7610, R5 ;  /* 0x00007610ff057816 */ /* 0x008fe20000000005 */
[----:B------:R-:W2:Y:S04]  /*1d3e0*/  LDL R28, [R1+0x6c8] ;  /* 0x0006c800011c7983 */ /* 0x000ea80000100800 */
[----:B------:R-:W3:Y:S04]  /*1d3f0*/  @!P3 LDG.E.U16 R26, desc[UR10][R2.64] ;  /* 0x0000000a021ab981 */ /* 0x000ee8000c1e1500 */
[----:B------:R-:W4:Y:S04]  /*1d400*/  LDL R2, [R1+0x708] ;  /* 0x0007080001027983 */ /* 0x000f280000100800 */
[----:B------:R-:W4:Y:S04]  /*1d410*/  LDL R3, [R1+0x70c] ;  /* 0x00070c0001037983 */ /* 0x000f280000100800 */
[----:B------:R-:W-:Y:S04]  /*1d420*/  STS.U16 [R0+UR5+0x5800], R27 ;  /* 0x0058001b00007988 */ /* 0x000fe80008000405 */
[----:B---3--:R0:W-:Y:S04]  /*1d430*/  STL [R1+0xfc], R26 ;  /* 0x0000fc1a01007387 */ /* 0x0081e80000100800 */
[----:B0-----:R-:W3:Y:S01]  /*1d440*/  LDL R26, [R1+0x6cc] ;  /* 0x0006cc00011a7983 */ /* 0x001ee20000100800 */
[----:B----4-:R-:W-:-:S03]  /*1d450*/  @!P3 LOP3.LUT R3, R3, R2, RZ, 0x3c, !PT ;  /* 0x000000020303b212 */ /* 0x010fc600078e3cff */
[----:B------:R-:W4:Y:S01]  /*1d460*/  LDL.LU R27, [R1+0x1300] ;  /* 0x00130000011b7983 */ /* 0x000f220000300800 */
[----:B------:R-:W-:-:S04]  /*1d470*/  @!P3 LOP3.LUT R2, R3, R2, RZ, 0x3c, !PT ;  /* 0x000000020302b212 */ /* 0x000fc800078e3cff */
[----:B------:R-:W-:-:S05]  /*1d480*/  @!P3 LOP3.LUT R3, R3, R2, RZ, 0x3c, !PT ;  /* 0x000000020303b212 */ /* 0x000fca00078e3cff */
[----:B------:R-:W2:Y:S04]  /*1d490*/  @!P3 LDG.E.U16 R5, desc[UR10][R2.64] ;  /* 0x0000000a0205b981 */ /* 0x000ea8000c1e1500 */
[----:B------:R-:W3:Y:S04]  /*1d4a0*/  LDL R2, [R1+0x6e8] ;  /* 0x0006e80001027983 */ /* 0x000ee80000100800 */
[----:B------:R-:W3:Y:S04]  /*1d4b0*/  LDL R3, [R1+0x6ec] ;  /* 0x0006ec0001037983 */ /* 0x000ee80000100800 */
[----:B------:R0:W-:Y:S04]  /*1d4c0*/  STS.U16 [R0+UR5+0x400], R24 ;  /* 0x0004001800007988 */ /* 0x0001e80008000405 */
[----:B------:R1:W-:Y:S01]  /*1d4d0*/  STS.U16 [R0+UR5+0x5c00], R4 ;  /* 0x005c000400007988 */ /* 0x0003e20008000405 */
[----:B0-----:R-:W-:-:S03]  /*1d4e0*/  PRMT R24, RZ, 0x7610, R24 ;  /* 0x00007610ff187816 */ /* 0x001fc60000000018 */
[----:B--2---:R0:W-:Y:S04]  /*1d4f0*/  STL [R1+0xf8], R5 ;  /* 0x0000f80501007387 */ /* 0x0041e80000100800 */
[----:B-1----:R-:W2:Y:S04]  /*1d500*/  LDL R4, [R1+0x6ac] ;  /* 0x0006ac0001047983 */ /* 0x002ea80000100800 */
[----:B0-----:R-:W4:Y:S01]  /*1d510*/  LDL R5, [R1+0x6a8] ;  /* 0x0006a80001057983 */ /* 0x001f220000100800 */
[----:B---3--:R-:W-:-:S04]  /*1d520*/  @!P3 LOP3.LUT R3, R3, R2, RZ, 0x3c, !PT ;  /* 0x000000020303b212 */ /* 0x008fc800078e3cff */
[----:B------:R-:W-:-:S04]  /*1d530*/  @!P3 LOP3.LUT R2, R3, R2, RZ, 0x3c, !PT ;  /* 0x000000020302b212 */ /* 0x000fc800078e3cff */
[----:B------:R-:W-:-:S05]  /*1d540*/  @!P3 LOP3.LUT R3, R3, R2, RZ, 0x3c, !PT ;  /* 0x000000020303b212 */ /* 0x000fca00078e3cff */
[----:B------:R0:W3:Y:S04]  /*1d550*/  @!P3 LDG.E.U16 R24, desc[UR10][R2.64] ;  /* 0x0000000a0218b981 */ /* 0x0000e8000c1e1500 */
[----:B------:R-:W2:Y:S01]  /*1d560*/  LDL.LU R3, [R1+0x50] ;  /* 0x0000500001037983 */ /* 0x000ea20000300800 */
[----:B0-----:R-:W-:-:S03]  /*1d570*/  @!P3 IMAD.MOV.U32 R2, RZ, RZ, R26 ;  /* 0x000000ffff02b224 */ /* 0x001fc600078e001a */
[----:B------:R0:W-:Y:S02]  /*1d580*/  STS.U16 [R0+UR5+0x10600], R22 ;  /* 0x0106001600007988 */ /* 0x0001e40008000405 */
[----:B0-----:R-:W-:Y:S02]  /*1d590*/  PRMT R22, RZ, 0x7610, R22 ;  /* 0x00007610ff167816 */ /* 0x001fe40000000016 */
[----:B--2---:R0:W-:Y:S02]  /*1d5a0*/  STS.U16 [R0+UR5+0x6000], R3 ;  /* 0x0060000300007988 */ /* 0x0041e40008000405 */
[----:B0-----:R-:W-:-:S05]  /*1d5b0*/  @!P3 IMAD.MOV.U32 R3, RZ, RZ, R28 ;  /* 0x000000ffff03b224 */ /* 0x001fca00078e001c */
[----:B------:R0:W2:Y:S04]  /*1d5c0*/  @!P3 LDG.E.U16 R22, desc[UR10][R2.64] ;  /* 0x0000000a0216b981 */ /* 0x0000a8000c1e1500 */
[----:B---3--:R-:W-:Y:S04]  /*1d5d0*/  STL [R1+0x1230], R24 ;  /* 0x0012301801007387 */ /* 0x008fe80000100800 */
[----:B------:R-:W-:Y:S01]  /*1d5e0*/  STL [R1+0x1234], R24 ;  /* 0x0012341801007387 */ /* 0x000fe20000100800 */
[----:B0-----:R-:W-:-:S03]  /*1d5f0*/  @!P3 IMAD.MOV.U32 R2, RZ, RZ, R4 ;  /* 0x000000ffff02b224 */ /* 0x001fc600078e0004 */
[----:B------:R0:W-:Y:S01]  /*1d600*/  STS.U16 [R0+UR5+0x10400], R20 ;  /* 0x0104001400007988 */ /* 0x0001e20008000405 */
[----:B----4-:R-:W-:-:S03]  /*1d610*/  @!P3 IMAD.MOV.U32 R3, RZ, RZ, R5 ;  /* 0x000000ffff03b224 */ /* 0x010fc600078e0005 */
[----:B------:R-:W-:Y:S04]  /*1d620*/  STL [R1+0x1238], R24 ;  /* 0x0012381801007387 */ /* 0x000fe80000100800 */
[----:B------:R-:W-:Y:S01]  /*1d630*/  STL [R1+0x123c], R24 ;  /* 0x00123c1801007387 */ /* 0x000fe20000100800 */
[----:B0-----:R-:W-:-:S03]  /*1d640*/  PRMT R20, RZ, 0x7610, R20 ;  /* 0x00007610ff147816 */ /* 0x001fc60000000014 */
[----:B------:R-:W3:Y:S04]  /*1d650*/  LDL.LU R28, [R1+0x44] ;  /* 0x00004400011c7983 */ /* 0x000ee80000300800 */
[----:B------:R0:W-:Y:S04]  /*1d660*/  STS.U16 [R0+UR5+0x6400], R29 ;  /* 0x0064001d00007988 */ /* 0x0001e80008000405 */
[----:B------:R-:W4:Y:S04]  /*1d670*/  @!P3 LDG.E.U16 R20, desc[UR10][R2.64] ;  /* 0x0000000a0214b981 */ /* 0x000f28000c1e1500 */
[----:B--2---:R-:W-:Y:S04]  /*1d680*/  STL [R1+0x1240], R22 ;  /* 0x0012401601007387 */ /* 0x004fe80000100800 */
[----:B------:R-:W-:Y:S04]  /*1d690*/  STL [R1+0x1244], R22 ;  /* 0x0012441601007387 */ /* 0x000fe80000100800 */
[----:B0-----:R-:W2:Y:S04]  /*1d6a0*/  LDL R29, [R1+0x68c] ;  /* 0x00068c00011d7983 */ /* 0x001ea80000100800 */
[----:B------:R-:W3:Y:S04]  /*1d6b0*/  LDL R4, [R1+0x66c] ;  /* 0x00066c0001047983 */ /* 0x000ee80000100800 */
[----:B------:R-:W3:Y:S04]  /*1d6c0*/  LDL.LU R26, [R1+0x40] ;  /* 0x00004000011a7983 */ /* 0x000ee80000300800 */
[----:B------:R-:W3:Y:S04]  /*1d6d0*/  LDL.LU R5, [R1+0x3c] ;  /* 0x00003c0001057983 */ /* 0x000ee80000300800 */
[----:B------:R-:W2:Y:S04]  /*1d6e0*/  LDL.LU R2, [R1+0x48] ;  /* 0x0000480001027983 */ /* 0x000ea80000300800 */
[----:B------:R-:W3:Y:S04]  /*1d6f0*/  LDL R3, [R1+0x688] ;  /* 0x0006880001037983 */ /* 0x000ee80000100800 */
[----:B------:R0:W-:Y:S04]  /*1d700*/  STS.U16 [R0+UR5+0x10200], R18 ;  /* 0x0102001200007988 */ /* 0x0001e80008000405 */
[----:B----4-:R-:W-:Y:S04]  /*1d710*/  STL [R1+0x1248], R20 ;  /* 0x0012481401007387 */ /* 0x010fe80000100800 */
[----:B------:R-:W-:Y:S01]  /*1d720*/  STL [R1+0x124c], R20 ;  /* 0x00124c1401007387 */ /* 0x000fe20000100800 */
[----:B0-----:R-:W-:-:S03]  /*1d730*/  PRMT R18, RZ, 0x7610, R18 ;  /* 0x00007610ff127816 */ /* 0x001fc60000000012 */
        /* <DEDUP_REMOVED lines=9> */
[----:B--2---:R0:W-:Y:S02]  /*1d7d0*/  STS.U16 [R0+UR5+0x6800], R2 ;  /* 0x0068000200007988 */ /* 0x0041e40008000405 */
[----:B0-----:R-:W-:-:S02]  /*1d7e0*/  @!P3 IMAD.MOV.U32 R2, RZ, RZ, R29 ;  /* 0x000000ffff02b224 */ /* 0x001fc400078e001d */
[----:B------:R-:W2:Y:S04]  /*1d7f0*/  LDL.LU R29, [R1+0x38] ;  /* 0x00003800011d7983 */ /* 0x000ea80000300800 */
[----:B---3--:R0:W3:Y:S04]  /*1d800*/  @!P3 LDG.E.U16 R18, desc[UR10][R2.64] ;  /* 0x0000000a0212b981 */ /* 0x0080e8000c1e1500 */
[----:B------:R-:W4:Y:S01]  /*1d810*/  LDL R3, [R1+0x668] ;  /* 0x0006680001037983 */ /* 0x000f220000100800 */
[----:B0-----:R-:W-:-:S03]  /*1d820*/  @!P3 IMAD.MOV.U32 R2, RZ, RZ, R4 ;  /* 0x000000ffff02b224 */ /* 0x001fc600078e0004 */
[----:B------:R0:W-:Y:S04]  /*1d830*/  STS.U16 [R0+UR5+0x10000], R16 ;  /* 0x0100001000007988 */ /* 0x0001e80008000405 */
[----:B------:R1:W-:Y:S01]  /*1d840*/  STS.U16 [R0+UR5+0x6c00], R28 ;  /* 0x006c001c00007988 */ /* 0x0003e20008000405 */
[----:B0-----:R-:W-:-:S03]  /*1d850*/  PRMT R16, RZ, 0x7610, R16 ;  /* 0x00007610ff107816 */ /* 0x001fc60000000010 */
[----:B---3--:R-:W-:Y:S04]  /*1d860*/  STL [R1+0x1254], R18 ;  /* 0x0012541201007387 */ /* 0x008fe80000100800 */
[----:B------:R-:W-:Y:S04]  /*1d870*/  STL [R1+0x1258], R18 ;  /* 0x0012581201007387 */ /* 0x000fe80000100800 */
[----:B------:R-:W-:Y:S04]  /*1d880*/  STL [R1+0x125c], R18 ;  /* 0x00125c1201007387 */ /* 0x000fe80000100800 */
[----:B------:R-:W-:Y:S04]  /*1d890*/  STL [R1+0x1260], R18 ;  /* 0x0012601201007387 */ /* 0x000fe80000100800 */
[----:B------:R-:W-:Y:S04]  /*1d8a0*/  STL [R1+0x1264], R18 ;  /* 0x0012641201007387 */ /* 0x000fe80000100800 */
[----:B------:R-:W-:Y:S04]  /*1d8b0*/  STL [R1+0x1268], R18 ;  /* 0x0012681201007387 */ /* 0x000fe80000100800 */
[----:B-1----:R-:W3:Y:S04]  /*1d8c0*/  LDL.LU R28, [R1+0x30] ;  /* 0x00003000011c7983 */ /* 0x002ee80000300800 */
[----:B------:R-:W3:Y:S04]  /*1d8d0*/  LDL.LU R4, [R1+0x2c] ;  /* 0x00002c0001047983 */ /* 0x000ee80000300800 */
[----:B----4-:R0:W4:Y:S04]  /*1d8e0*/  @!P3 LDG.E.U16 R16, desc[UR10][R2.64] ;  /* 0x0000000a0210b981 */ /* 0x010128000c1e1500 */
[----:B------:R-:W0:Y:S04]  /*1d8f0*/  LDL R2, [R1+0x648] ;  /* 0x0006480001027983 */ /* 0x000e280000100800 */
[----:B------:R-:W0:Y:S01]  /*1d900*/  LDL R3, [R1+0x64c] ;  /* 0x00064c0001037983 */ /* 0x000e220000100800 */
[----:B------:R-:W-:-:S02]  /*1d910*/  PRMT R27, RZ, 0x7610, R27 ;  /* 0x00007610ff1b7816 */ /* 0x000fc4000000001b */
[----:B0-----:R-:W-:-:S04]  /*1d920*/  @!P3 LOP3.LUT R3, R3, R2, RZ, 0x3c, !PT ;  /* 0x000000020303b212 */ /* 0x001fc800078e3cff */
[----:B------:R-:W-:-:S04]  /*1d930*/  @!P3 LOP3.LUT R2, R3, R2, RZ, 0x3c, !PT ;  /* 0x000000020302b212 */ /* 0x000fc800078e3cff */
[----:B------:R-:W-:-:S05]  /*1d940*/  @!P3 LOP3.LUT R3, R3, R2, RZ, 0x3c, !PT ;  /* 0x000000020303b212 */ /* 0x000fca00078e3cff */
[----:B------:R-:W2:Y:S04]  /*1d950*/  @!P3 LDG.E.U16 R27, desc[UR10][R2.64] ;  /* 0x0000000a021bb981 */ /* 0x000ea8000c1e1500 */
[----:B----4-:R-:W-:Y:S04]  /*1d960*/  STL [R1+0x126c], R16 ;  /* 0x00126c1001007387 */ /* 0x010fe80000100800 */
[----:B------:R-:W-:Y:S04]  /*1d970*/  STL [R1+0x1270], R16 ;  /* 0x0012701001007387 */ /* 0x000fe80000100800 */
[----:B------:R-:W-:Y:S04]  /*1d980*/  STL [R1+0x1274], R16 ;  /* 0x0012741001007387 */ /* 0x000fe80000100800 */
[----:B------:R-:W-:Y:S04]  /*1d990*/  STL [R1+0x1278], R16 ;  /* 0x0012781001007387 */ /* 0x000fe80000100800 */
[----:B------:R0:W-:Y:S04]  /*1d9a0*/  STL [R1+0x127c], R16 ;  /* 0x00127c1001007387 */ /* 0x0001e80000100800 */
[----:B------:R1:W-:Y:S04]  /*1d9b0*/  STS.U16 [R0+UR5+0x7000], R26 ;  /* 0x0070001a00007988 */ /* 0x0003e80008000405 */
[----:B0-----:R-:W4:Y:S04]  /*1d9c0*/  LDL.LU R16, [R1+0x34] ;  /* 0x0000340001107983 */ /* 0x001f280000300800 */
[----:B-1----:R-:W3:Y:S04]  /*1d9d0*/  LDL.LU R26, [R1+0x28] ;  /* 0x00002800011a7983 */ /* 0x002ee80000300800 */
        /* <DEDUP_REMOVED lines=9> */
[----:B------:R0:W-:Y:S04]  /*1da70*/  STS.U16 [R0+UR5+0x7400], R5 ;  /* 0x0074000500007988 */ /* 0x0001e80008000405 */
[----:B0-----:R-:W4:Y:S04]  /*1da80*/  LDL R5, [R1+0x5cc] ;  /* 0x0005cc0001057983 */ /* 0x001f280000100800 */
[----:B--2---:R0:W-:Y:S04]  /*1da90*/  STL [R1+0xf0], R27 ;  /* 0x0000f01b01007387 */ /* 0x0041e80000100800 */
[----:B0-----:R-:W2:Y:S04]  /*1daa0*/  LDL.LU R27, [R1+0x12f8] ;  /* 0x0012f800011b7983 */ /* 0x001ea80000300800 */
[----:B------:R-:W3:Y:S04]  /*1dab0*/  LDL R2, [R1+0x608] ;  /* 0x0006080001027983 */ /* 0x000ee80000100800 */
[----:B------:R-:W3:Y:S01]  /*1dac0*/  LDL R3, [R1+0x60c] ;  /* 0x00060c0001037983 */ /* 0x000ee20000100800 */
[----:B--2---:R-:W-:-:S02]  /*1dad0*/  PRMT R27, RZ, 0x7610, R27 ;  /* 0x00007610ff1b7816 */ /* 0x004fc4000000001b */
[----:B---3--:R-:W-:-:S04]  /*1dae0*/  @!P3 LOP3.LUT R3, R3, R2, RZ, 0x3c, !PT ;  /* 0x000000020303b212 */ /* 0x008fc800078e3cff */
[----:B------:R-:W-:-:S04]  /*1daf0*/  @!P3 LOP3.LUT R2, R3, R2, RZ, 0x3c, !PT ;  /* 0x000000020302b212 */ /* 0x000fc800078e3cff */
[----:B------:R-:W-:-:S05]  /*1db00*/  @!P3 LOP3.LUT R3, R3, R2, RZ, 0x3c, !PT ;  /* 0x000000020303b212 */ /* 0x000fca00078e3cff */
[----:B------:R-:W2:Y:S04]  /*1db10*/  @!P3 LDG.E.U16 R27, desc[UR10][R2.64] ;  /* 0x0000000a021bb981 */ /* 0x000ea8000c1e1500 */
[----:B------:R0:W-:Y:S04]  /*1db20*/  STS.U16 [R0+UR5+0x7800], R29 ;  /* 0x0078001d00007988 */ /* 0x0001e80008000405 */
[----:B0-----:R-:W3:Y:S04]  /*1db30*/  LDL.LU R29, [R1+0x20] ;  /* 0x00002000011d7983 */ /* 0x001ee80000300800 */
        /* <DEDUP_REMOVED lines=10> */
[----:B0-----:R-:W4:Y:S04]  /*1dbe0*/  LDL.LU R16, [R1+0x1c] ;  /* 0x00001c0001107983 */ /* 0x001f280000300800 */
[----:B--2---:R0:W-:Y:S04]  /*1dbf0*/  STL [R1+0xe8], R27 ;  /* 0x0000e81b01007387 */ /* 0x0041e80000100800 */
[----:B0-----:R-:W2:Y:S04]  /*1dc00*/  LDL.LU R27, [R1+0x12f0] ;  /* 0x0012f000011b7983 */ /* 0x001ea80000300800 */
[----:B------:R-:W3:Y:S01]  /*1dc10*/  LDL R3, [R1+0x5c8] ;  /* 0x0005c80001037983 */ /* 0x000ee20000100800 */
[----:B------:R-:W-:Y:S01]  /*1dc20*/  @!P3 IMAD.MOV.U32 R2, RZ, RZ, R5 ;  /* 0x000000ffff02b224 */ /* 0x000fe200078e0005 */
[----:B--2---:R-:W-:-:S06]  /*1dc30*/  PRMT R27, RZ, 0x7610, R27 ;  /* 0x00007610ff1b7816 */ /* 0x004fcc000000001b */
[----:B---3--:R-:W2:Y:S04]  /*1dc40*/  @!P3 LDG.E.U16 R27, desc[UR10][R2.64] ;  /* 0x0000000a021bb981 */ /* 0x008ea8000c1e1500 */
[----:B------:R0:W-:Y:S04]  /*1dc50*/  STS.U16 [R0+UR5+0x8000], R28 ;  /* 0x0080001c00007988 */ /* 0x0001e80008000405 */
[----:B0-----:R-:W3:Y:S04]  /*1dc60*/  LDL R28, [R1+0x56c] ;  /* 0x00056c00011c7983 */ /* 0x001ee80000100800 */
[----:B------:R-:W4:Y:S04]  /*1dc70*/  LDL.LU R5, [R1+0x18] ;  /* 0x0000180001057983 */ /* 0x000f280000300800 */
        /* <DEDUP_REMOVED lines=14> */
[----:B------:R-:W4:Y:S04]  /*1dd60*/  LDL R3, [R1+0x58c] ;  /* 0x00058c0001037983 */ /* 0x000f280000100800 */
[----:B------:R0:W-:Y:S04]  /*1dd70*/  STS.U16 [R0+UR5+0x8800], R26 ;  /* 0x0088001a00007988 */ /* 0x0001e80008000405 */
[----:B0-----:R-:W3:Y:S01]  /*1dd80*/  LDL.LU R26, [R1+0x10] ;  /* 0x00001000011a7983 */ /* 0x001ee20000300800 */
[----:B--2---:R-:W-:-:S02]  /*1dd90*/  PRMT R27, RZ, 0x7610, R27 ;  /* 0x00007610ff1b7816 */ /* 0x004fc4000000001b */
[----:B----4-:R-:W-:-:S04]  /*1dda0*/  @!P3 LOP3.LUT R3, R3, R2, RZ, 0x3c, !PT ;  /* 0x000000020303b212 */ /* 0x010fc800078e3cff */
[----:B------:R-:W-:-:S04]  /*1ddb0*/  @!P3 LOP3.LUT R2, R3, R2, RZ, 0x3c, !PT ;  /* 0x000000020302b212 */ /* 0x000fc800078e3cff */
[----:B------:R-:W-:-:S05]  /*1ddc0*/  @!P3 LOP3.LUT R3, R3, R2, RZ, 0x3c, !PT ;  /* 0x000000020303b212 */ /* 0x000fca00078e3cff */
[----:B------:R0:W2:Y:S04]  /*1ddd0*/  @!P3 LDG.E.U16 R27, desc[UR10][R2.64] ;  /* 0x0000000a021bb981 */ /* 0x0000a8000c1e1500 */
[----:B------:R-:W4:Y:S04]  /*1dde0*/  LDL.LU R2, [R1+0x24] ;  /* 0x0000240001027983 */ /* 0x000f280000300800 */
[----:B------:R-:W3:Y:S01]  /*1ddf0*/  LDL R3, [R1+0x568] ;  /* 0x0005680001037983 */ /* 0x000ee20000100800 */
[----:B------:R-:W-:-:S03]  /*1de00*/  PRMT R6, RZ, 0x7610, R6 ;  /* 0x00007610ff067816 */ /* 0x000fc60000000006 */
[----:B----4-:R0:W-:Y:S02]  /*1de10*/  STS.U16 [R0+UR5+0x8c00], R2 ;  /* 0x008c000200007988 */ /* 0x0101e40008000405 */
[----:B0-----:R-:W-:-:S05]  /*1de20*/  @!P3 IMAD.MOV.U32 R2, RZ, RZ, R28 ;  /* 0x000000ffff02b224 */ /* 0x001fca00078e001c */
[----:B---3--:R-:W3:Y:S04]  /*1de30*/  @!P3 LDG.E.U16 R6, desc[UR10][R2.64] ;  /* 0x0000000a0206b981 */ /* 0x008ee8000c1e1500 */
        /* <DEDUP_REMOVED lines=18> */
[----:B------:R-:W-:-:S03]  /*1df60*/  PRMT R15, RZ, 0x7610, R15 ;  /* 0x00007610ff0f7816 */ /* 0x000fc6000000000f */
[----:B------:R0:W-:Y:S04]  /*1df70*/  STS.U16 [R0+UR5+0x9400], R16 ;  /* 0x0094001000007988 */ /* 0x0001e80008000405 */
[----:B0-----:R-:W2:Y:S01]  /*1df80*/  LDL.LU R16, [R1] ;  /* 0x0000000001107983 */ /* 0x001ea20000300800 */
[----:B----4-:R-:W-:-:S04]  /*1df90*/  @!P3 LOP3.LUT R3, R3, R2, RZ, 0x3c, !PT ;  /* 0x000000020303b212 */ /* 0x010fc800078e3cff */
[----:B------:R-:W-:-:S04]  /*1dfa0*/  @!P3 LOP3.LUT R2, R3, R2, RZ, 0x3c, !PT ;  /* 0x000000020302b212 */ /* 0x000fc800078e3cff */
[----:B------:R-:W-:-:S05]  /*1dfb0*/  @!P3 LOP3.LUT R3, R3, R2, RZ, 0x3c, !PT ;  /* 0x000000020303b212 */ /* 0x000fca00078e3cff */
[----:B------:R-:W4:Y:S04]  /*1dfc0*/  @!P3 LDG.E.U16 R15, desc[UR10][R2.64] ;  /* 0x0000000a020fb981 */ /* 0x000f28000c1e1500 */
[----:B------:R-:W3:Y:S04]  /*1dfd0*/  LDL R2, [R1+0x508] ;  /* 0x0005080001027983 */ /* 0x000ee80000100800 */
[----:B------:R-:W3:Y:S01]  /*1dfe0*/  LDL R3, [R1+0x50c] ;  /* 0x00050c0001037983 */ /* 0x000ee20000100800 */
[----:B------:R-:W-:-:S03]  /*1dff0*/  PRMT R14, RZ, 0x7610, R14 ;  /* 0x00007610ff0e7816 */ /* 0x000fc6000000000e */
[----:B------:R0:W-:Y:S04]  /*1e000*/  STS.U16 [R0+UR5+0x9800], R5 ;  /* 0x0098000500007988 */ /* 0x0001e80008000405 */
[----:B------:R1:W-:Y:S04]  /*1e010*/  STS.U16 [R0+UR5+0x9c00], R4 ;  /* 0x009c000400007988 */ /* 0x0003e80008000405 */
[----:B----4-:R-:W-:Y:S04]  /*1e020*/  STL [R1+0x1280], R15 ;  /* 0x0012800f01007387 */ /* 0x010fe80000100800 */
[----:B0-----:R-:W4:Y:S01]  /*1e030*/  LDL.LU R5, [R1+0x12dc] ;  /* 0x0012dc0001057983 */ /* 0x001f220000300800 */
[----:B---3--:R-:W-:-:S04]  /*1e040*/  @!P3 LOP3.LUT R3, R3, R2, RZ, 0x3c, !PT ;  /* 0x000000020303b212 */ /* 0x008fc800078e3cff */
[----:B------:R-:W-:-:S04]  /*1e050*/  @!P3 LOP3.LUT R2, R3, R2, RZ, 0x3c, !PT ;  /* 0x000000020302b212 */ /* 0x000fc800078e3cff */
[----:B------:R-:W-:-:S05]  /*1e060*/  @!P3 LOP3.LUT R3, R3, R2, RZ, 0x3c, !PT ;  /* 0x000000020303b212 */ /* 0x000fca00078e3cff */
[----:B------:R0:W3:Y:S04]  /*1e070*/  @!P3 LDG.E.U16 R14, desc[UR10][R2.64] ;  /* 0x0000000a020eb981 */ /* 0x0000e8000c1e1500 */
[----:B------:R-:W0:Y:S04]  /*1e080*/  LDL R2, [R1+0x4e8] ;  /* 0x0004e80001027983 */ /* 0x000e280000100800 */
[----:B------:R-:W0:Y:S04]  /*1e090*/  LDL R3, [R1+0x4ec] ;  /* 0x0004ec0001037983 */ /* 0x000e280000100800 */
[----:B-1----:R-:W2:Y:S01]  /*1e0a0*/  LDL.LU R4, [R1+0x12d8] ;  /* 0x0012d80001047983 */ /* 0x002ea20000300800 */
[----:B0-----:R-:W-:-:S04]  /*1e0b0*/  @!P3 LOP3.LUT R3, R3, R2, RZ, 0x3c, !PT ;  /* 0x000000020303b212 */ /* 0x001fc800078e3cff */
        /* <DEDUP_REMOVED lines=18> */
[----:B------:R-:W4:Y:S04]  /*1e1e0*/  LDL R3, [R1+0x4ac] ;  /* 0x0004ac0001037983 */ /* 0x000f280000100800 */
[----:B------:R0:W-:Y:S04]  /*1e1f0*/  STS.U16 [R0+UR5+0x10300], R19 ;  /* 0x0103001300007988 */ /* 0x0001e80008000405 */
[----:B------:R1:W-:Y:S01]  /*1e200*/  STS.U16 [R0+UR5+0xa400], R27 ;  /* 0x00a4001b00007988 */ /* 0x0003e20008000405 */
[----:B0-----:R-:W-:-:S03]  /*1e210*/  PRMT R19, RZ, 0x7610, R19 ;  /* 0x00007610ff137816 */ /* 0x001fc60000000013 */
[----:B-1----:R-:W2:Y:S01]  /*1e220*/  LDL.LU R27, [R1+0x12c8] ;  /* 0x0012c800011b7983 */ /* 0x002ea20000300800 */
[----:B----4-:R-:W-:-:S04]  /*1e230*/  @!P3 LOP3.LUT R3, R3, R2, RZ, 0x3c, !PT ;  /* 0x000000020303b212 */ /* 0x010fc800078e3cff */
[----:B------:R-:W-:-:S04]  /*1e240*/  @!P3 LOP3.LUT R2, R3, R2, RZ, 0x3c, !PT ;  /* 0x000000020302b212 */ /* 0x000fc800078e3cff */
[----:B------:R-:W-:-:S05]  /*1e250*/  @!P3 LOP3.LUT R3, R3, R2, RZ, 0x3c, !PT ;  /* 0x000000020303b212 */ /* 0x000fca00078e3cff */
[----:B------:R0:W4:Y:S04]  /*1e260*/  @!P3 LDG.E.U16 R19, desc[UR10][R2.64] ;  /* 0x0000000a0213b981 */ /* 0x000128000c1e1500 */
[----:B------:R-:W0:Y:S04]  /*1e270*/  LDL R2, [R1+0x488] ;  /* 0x0004880001027983 */ /* 0x000e280000100800 */
[----:B------:R-:W0:Y:S04]  /*1e280*/  LDL R3, [R1+0x48c] ;  /* 0x00048c0001037983 */ /* 0x000e280000100800 */
[----:B------:R1:W-:Y:S04]  /*1e290*/  STS.U16 [R0+UR5+0x10500], R21 ;  /* 0x0105001500007988 */ /* 0x0003e80008000405 */
[----:B------:R3:W-:Y:S01]  /*1e2a0*/  STS.U16 [R0+UR5+0xa800], R28 ;  /* 0x00a8001c00007988 */ /* 0x0007e20008000405 */
[----:B-1----:R-:W-:-:S03]  /*1e2b0*/  PRMT R21, RZ, 0x7610, R21 ;  /* 0x00007610ff157816 */ /* 0x002fc60000000015 */
[----:B---3--:R-:W3:Y:S01]  /*1e2c0*/  LDL.LU R28, [R1+0x12c4] ;  /* 0x0012c400011c7983 */ /* 0x008ee20000300800 */
[----:B0-----:R-:W-:-:S04]  /*1e2d0*/  @!P3 LOP3.LUT R3, R3, R2, RZ, 0x3c, !PT ;  /* 0x000000020303b212 */ /* 0x001fc800078e3cff */
        /* <DEDUP_REMOVED lines=8> */
[----:B--2---:R-:W2:Y:S01]  /*1e360*/  LDL.LU R29, [R1+0x12c0] ;  /* 0x0012c000011d7983 */ /* 0x004ea20000300800 */
[----:B0-----:R-:W-:-:S04]  /*1e370*/  @!P3 LOP3.LUT R3, R3, R2, RZ, 0x3c, !PT ;  /* 0x000000020303b212 */ /* 0x001fc800078e3cff */
[----:B------:R-:W-:-:S04]  /*1e380*/  @!P3 LOP3.LUT R2, R3, R2, RZ, 0x3c, !PT ;  /* 0x000000020302b212 */ /* 0x000fc800078e3cff */
[----:B------:R-:W-:-:S05]  /*1e390*/  @!P3 LOP3.LUT R3, R3, R2, RZ, 0x3c, !PT ;  /* 0x000000020303b212 */ /* 0x000fca00078e3cff */
[----:B------:R0:W4:Y:S04]  /*1e3a0*/  @!P3 LDG.E.U16 R23, desc[UR10][R2.64] ;  /* 0x0000000a0217b981 */ /* 0x000128000c1e1500 */
[----:B------:R-:W0:Y:S04]  /*1e3b0*/  LDL R2, [R1+0x448] ;  /* 0x0004480001027983 */ /* 0x000e280000100800 */
[----:B------:R-:W0:Y:S04]  /*1e3c0*/  LDL R3, [R1+0x44c] ;  /* 0x00044c0001037983 */ /* 0x000e280000100800 */
[----:B------:R1:W-:Y:S02]  /*1e3d0*/  STS.U16 [R0+UR5+0x800], R25 ;  /* 0x0008001900007988 */ /* 0x0003e40008000405 */
[----:B-1----:R-:W-:-:S02]  /*1e3e0*/  PRMT R25, RZ, 0x7610, R25 ;  /* 0x00007610ff197816 */ /* 0x002fc40000000019 */
[----:B0-----:R-:W-:-:S04]  /*1e3f0*/  @!P3 LOP3.LUT R3, R3, R2, RZ, 0x3c, !PT ;  /* 0x000000020303b212 */ /* 0x001fc800078e3cff */
[----:B------:R-:W-:-:S04]  /*1e400*/  @!P3 LOP3.LUT R2, R3, R2, RZ, 0x3c, !PT ;  /* 0x000000020302b212 */ /* 0x000fc800078e3cff */
[----:B------:R-:W-:-:S05]  /*1e410*/  @!P3 LOP3.LUT R3, R3, R2, RZ, 0x3c, !PT ;  /* 0x000000020303b212 */ /* 0x000fca00078e3cff */
[----:B------:R0:W4:Y:S04]  /*1e420*/  @!P3 LDG.E.U16 R25, desc[UR10][R2.64] ;  /* 0x0000000a0219b981 */ /* 0x000128000c1e1500 */
[----:B------:R-:W0:Y:S04]  /*1e430*/  LDL R2, [R1+0x428] ;  /* 0x0004280001027983 */ /* 0x000e280000100800 */
[----:B------:R-:W0:Y:S01]  /*1e440*/  LDL R3, [R1+0x42c] ;  /* 0x00042c0001037983 */ /* 0x000e220000100800 */
[----:B---3--:R-:W-:Y:S02]  /*1e450*/  PRMT R28, RZ, 0x7610, R28 ;  /* 0x00007610ff1c7816 */ /* 0x008fe4000000001c */
[----:B0-----:R-:W-:-:S04]  /*1e460*/  @!P3 LOP3.LUT R3, R3, R2, RZ, 0x3c, !PT ;  /* 0x000000020303b212 */ /* 0x001fc800078e3cff */
[----:B------:R-:W-:-:S04]  /*1e470*/  @!P3 LOP3.LUT R2, R3, R2, RZ, 0x3c, !PT ;  /* 0x000000020302b212 */ /* 0x000fc800078e3cff */
[----:B------:R-:W-:-:S05]  /*1e480*/  @!P3 LOP3.LUT R3, R3, R2, RZ, 0x3c, !PT ;  /* 0x000000020303b212 */ /* 0x000fca00078e3cff */
[----:B------:R-:W3:Y:S04]  /*1e490*/  @!P3 LDG.E.U16 R28, desc[UR10][R2.64] ;  /* 0x0000000a021cb981 */ /* 0x000ee8000c1e1500 */
[----:B------:R0:W-:Y:S04]  /*1e4a0*/  STS.U16 [R0+UR5+0xb000], R16 ;  /* 0x00b0001000007988 */ /* 0x0001e80008000405 */
[----:B0-----:R-:W4:Y:S04]  /*1e4b0*/  LDL R16, [R1+0x3cc] ;  /* 0x0003cc0001107983 */ /* 0x001f280000100800 */
[----:B---3--:R0:W-:Y:S04]  /*1e4c0*/  STL [R1+0xc8], R28 ;  /* 0x0000c81c01007387 */ /* 0x0081e80000100800 */
[----:B0-----:R-:W3:Y:S04]  /*1e4d0*/  LDL.LU R28, [R1+0x12bc] ;  /* 0x0012bc00011c7983 */ /* 0x001ee80000300800 */
[----:B------:R-:W4:Y:S04]  /*1e4e0*/  LDL R2, [R1+0x408] ;  /* 0x0004080001027983 */ /* 0x000f280000100800 */
[----:B------:R-:W4:Y:S04]  /*1e4f0*/  LDL R3, [R1+0x40c] ;  /* 0x00040c0001037983 */ /* 0x000f280000100800 */
[----:B--2---:R0:W-:Y:S02]  /*1e500*/  STS.U16 [R0+UR5+0xb400], R29 ;  /* 0x00b4001d00007988 */ /* 0x0041e40008000405 */
[----:B0-----:R-:W-:-:S02]  /*1e510*/  PRMT R29, RZ, 0x7610, R29 ;  /* 0x00007610ff1d7816 */ /* 0x001fc4000000001d */
[----:B----4-:R-:W-:-:S04]  /*1e520*/  @!P3 LOP3.LUT R3, R3, R2, RZ, 0x3c, !PT ;  /* 0x000000020303b212 */ /* 0x010fc800078e3cff */
[----:B------:R-:W-:-:S04]  /*1e530*/  @!P3 LOP3.LUT R2, R3, R2, RZ, 0x3c, !PT ;  /* 0x000000020302b212 */ /* 0x000fc800078e3cff */
[----:B------:R-:W-:-:S05]  /*1e540*/  @!P3 LOP3.LUT R3, R3, R2, RZ, 0x3c, !PT ;  /* 0x000000020303b212 */ /* 0x000fca00078e3cff */
[----:B------:R0:W2:Y:S04]  /*1e550*/  @!P3 LDG.E.U16 R29, desc[UR10][R2.64] ;  /* 0x0000000a021db981 */ /* 0x0000a8000c1e1500 */
[----:B------:R-:W0:Y:S04]  /*1e560*/  LDL R2, [R1+0x3e8] ;  /* 0x0003e80001027983 */ /* 0x000e280000100800 */
[----:B------:R-:W0:Y:S01]  /*1e570*/  LDL R3, [R1+0x3ec] ;  /* 0x0003ec0001037983 */ /* 0x000e220000100800 */
[----:B------:R-:W-:Y:S02]  /*1e580*/  PRMT R26, RZ, 0x7610, R26 ;  /* 0x00007610ff1a7816 */ /* 0x000fe4000000001a */
[----:B0-----:R-:W-:-:S04]  /*1e590*/  @!P3 LOP3.LUT R3, R3, R2, RZ, 0x3c, !PT ;  /* 0x000000020303b212 */ /* 0x001fc800078e3cff */
[----:B------:R-:W-:-:S04]  /*1e5a0*/  @!P3 LOP3.LUT R2, R3, R2, RZ, 0x3c, !PT ;  /* 0x000000020302b212 */ /* 0x000fc800078e3cff */
[----:B------:R-:W-:-:S05]  /*1e5b0*/  @!P3 LOP3.LUT R3, R3, R2, RZ, 0x3c, !PT ;  /* 0x000000020303b212 */ /* 0x000fca00078e3cff */
[----:B------:R-:W4:Y:S01]  /*1e5c0*/  @!P3 LDG.E.U16 R26, desc[UR10][R2.64] ;  /* 0x0000000a021ab981 */ /* 0x000f22000c1e1500 */
[----:B------:R-:W-:-:S03]  /*1e5d0*/  PRMT R4, RZ, 0x7610, R4 ;  /* 0x00007610ff047816 */ /* 0x000fc60000000004 */
[----:B----4-:R0:W-:Y:S04]  /*1e5e0*/  STL [R1+0xc4], R26 ;  /* 0x0000c41a01007387 */ /* 0x0101e80000100800 */
[----:B0-----:R-:W4:Y:S04]  /*1e5f0*/  LDL.LU R26, [R1+0x12b8] ;  /* 0x0012b800011a7983 */ /* 0x001f280000300800 */
[----:B------:R-:W3:Y:S01]  /*1e600*/  LDL R3, [R1+0x3c8] ;  /* 0x0003c80001037983 */ /* 0x000ee20000100800 */
[----:B------:R-:W-:-:S03]  /*1e610*/  @!P3 IMAD.MOV.U32 R2, RZ, RZ, R16 ;  /* 0x000000ffff02b224 */ /* 0x000fc600078e0010 */
[----:B------:R-:W2:Y:S04]  /*1e620*/  LDL R16, [R1+0x34c] ;  /* 0x00034c0001107983 */ /* 0x000ea80000100800 */
[----:B---3--:R-:W3:Y:S04]  /*1e630*/  @!P3 LDG.E.U16 R4, desc[UR10][R2.64] ;  /* 0x0000000a0204b981 */ /* 0x008ee8000c1e1500 */
        /* <DEDUP_REMOVED lines=27> */
[----:B------:R-:W4:Y:S01]  /*1e7f0*/  LDL R3, [R1+0x348] ;  /* 0x0003480001037983 */ /* 0x000f220000100800 */
[----:B------:R-:W-:Y:S01]  /*1e800*/  PRMT R15, RZ, 0x7610, R15 ;  /* 0x00007610ff0f7816 */ /* 0x000fe2000000000f */
[----:B0-----:R-:W-:Y:S02]  /*1e810*/  @!P3 IMAD.MOV.U32 R2, RZ, RZ, R16 ;  /* 0x000000ffff02b224 */ /* 0x001fe400078e0010 */
[----:B---3--:R0:W-:Y:S01]  /*1e820*/  STL [R1+0xa4], R18 ;  /* 0x0000a41201007387 */ /* 0x0081e20000100800 */
[----:B------:R-:W-:-:S03]  /*1e830*/  PRMT R12, RZ, 0x7610, R12 ;  /* 0x00007610ff0c7816 */ /* 0x000fc6000000000c */
[----:B------:R-:W3:Y:S04]  /*1e840*/  LDL R16, [R1+0x314] ;  /* 0x0003140001107983 */ /* 0x000ee80000100800 */
[----:B----4-:R1:W4:Y:S04]  /*1e850*/  @!P3 LDG.E.U16 R15, desc[UR10][R2.64] ;  /* 0x0000000a020fb981 */ /* 0x010328000c1e1500 */
[----:B0-----:R-:W2:Y:S04]  /*1e860*/  LDL R18, [R1+0xae8] ;  /* 0x000ae80001127983 */ /* 0x001ea80000100800 */
[----:B------:R-:W1:Y:S04]  /*1e870*/  LDL R2, [R1+0x330] ;  /* 0x0003300001027983 */ /* 0x000e680000100800 */
[----:B------:R-:W1:Y:S02]  /*1e880*/  LDL R3, [R1+0xac4] ;  /* 0x000ac40001037983 */ /* 0x000e640000100800 */
[----:B-1----:R-:W-:-:S04]  /*1e890*/  @!P3 LOP3.LUT R3, R3, R2, RZ, 0x3c, !PT ;  /* 0x000000020303b212 */ /* 0x002fc800078e3cff */
        /* <DEDUP_REMOVED lines=18> */
[----:B------:R-:W-:-:S03]  /*1e9c0*/  @!P3 IMAD.MOV.U32 R2, RZ, RZ, R18 ;  /* 0x000000ffff02b224 */ /* 0x000fc600078e0012 */
[----:B------:R0:W-:Y:S04]  /*1e9d0*/  STS.U16 [R0+UR5+0xc400], R4 ;  /* 0x00c4000400007988 */ /* 0x0001e80008000405 */
[----:B------:R-:W3:Y:S04]  /*1e9e0*/  LDL R18, [R1+0xa84] ;  /* 0x000a840001127983 */ /* 0x000ee80000100800 */
[----:B----4-:R1:W4:Y:S01]  /*1e9f0*/  @!P3 LDG.E.U16 R24, desc[UR10][R2.64] ;  /* 0x0000000a0218b981 */ /* 0x010322000c1e1500 */
[----:B0-----:R-:W-:Y:S01]  /*1ea00*/  PRMT R4, RZ, 0x7610, R4 ;  /* 0x00007610ff047816 */ /* 0x001fe20000000004 */
[----:B-1----:R-:W-:-:S02]  /*1ea10*/  @!P3 IMAD.MOV.U32 R2, RZ, RZ, R15 ;  /* 0x000000ffff02b224 */ /* 0x002fc400078e000f */
[----:B------:R-:W-:-:S05]  /*1ea20*/  @!P3 IMAD.MOV.U32 R3, RZ, RZ, R16 ;  /* 0x000000ffff03b224 */ /* 0x000fca00078e0010 */
[----:B------:R-:W2:Y:S04]  /*1ea30*/  @!P3 LDG.E.U16 R4, desc[UR10][R2.64] ;  /* 0x0000000a0204b981 */ /* 0x000ea8000c1e1500 */
[----:B----4-:R0:W-:Y:S04]  /*1ea40*/  STL [R1+0x94], R24 ;  /* 0x0000941801007387 */ /* 0x0101e80000100800 */
[----:B0-----:R-:W4:Y:S04]  /*1ea50*/  LDL.LU R24, [R1+0xbc] ;  /* 0x0000bc0001187983 */ /* 0x001f280000300800 */
[----:B------:R-:W3:Y:S04]  /*1ea60*/  LDL R2, [R1+0x304] ;  /* 0x0003040001027983 */ /* 0x000ee80000100800 */
[----:B------:R-:W3:Y:S01]  /*1ea70*/  LDL R3, [R1+0xa9c] ;  /* 0x000a9c0001037983 */ /* 0x000ee20000100800 */
[----:B------:R-:W-:-:S03]  /*1ea80*/  PRMT R22, RZ, 0x7610, R22 ;  /* 0x00007610ff167816 */ /* 0x000fc60000000016 */
[----:B------:R-:W4:Y:S04]  /*1ea90*/  LDL R16, [R1+0xa64] ;  /* 0x000a640001107983 */ /* 0x000f280000100800 */
[----:B--2---:R0:W-:Y:S04]  /*1eaa0*/  STL [R1+0x90], R4 ;  /* 0x0000900401007387 */ /* 0x0041e80000100800 */
[----:B0-----:R-:W2:Y:S04]  /*1eab0*/  LDL R4, [R1+0xa44] ;  /* 0x000a440001047983 */ /* 0x001ea80000100800 */
[----:B------:R-:W2:Y:S01]  /*1eac0*/  LDL.LU R15, [R1+0xc0] ;  /* 0x0000c000010f7983 */ /* 0x000ea20000300800 */
[----:B---3--:R-:W-:-:S04]  /*1ead0*/  @!P3 LOP3.LUT R3, R3, R2, RZ, 0x3c, !PT ;  /* 0x000000020303b212 */ /* 0x008fc800078e3cff */
[----:B------:R-:W-:-:S04]  /*1eae0*/  @!P3 LOP3.LUT R2, R3, R2, RZ, 0x3c, !PT ;  /* 0x000000020302b212 */ /* 0x000fc800078e3cff */
[----:B------:R-:W-:-:S05]  /*1eaf0*/  @!P3 LOP3.LUT R3, R3, R2, RZ, 0x3c, !PT ;  /* 0x000000020303b212 */ /* 0x000fca00078e3cff */
[----:B------:R0:W3:Y:S04]  /*1eb00*/  @!P3 LDG.E.U16 R22, desc[UR10][R2.64] ;  /* 0x0000000a0216b981 */ /* 0x0000e8000c1e1500 */
[----:B------:R-:W4:Y:S01]  /*1eb10*/  LDL R3, [R1+0xa80] ;  /* 0x000a800001037983 */ /* 0x000f220000100800 */
[----:B0-----:R-:W-:-:S03]  /*1eb20*/  @!P3 IMAD.MOV.U32 R2, RZ, RZ, R18 ;  /* 0x000000ffff02b224 */ /* 0x001fc600078e0012 */
[----:B------:R0:W-:Y:S02]  /*1eb30*/  STS.U16 [R0+UR5+0xe000], R10 ;  /* 0x00e0000a00007988 */ /* 0x0001e40008000405 */
[----:B0-----:R-:W-:Y:S02]  /*1eb40*/  PRMT R10, RZ, 0x7610, R10 ;  /* 0x00007610ff0a7816 */ /* 0x001fe4000000000a */
[----:B---3--:R0:W-:Y:S01]  /*1eb50*/  STL [R1+0x8c], R22 ;  /* 0x00008c1601007387 */ /* 0x0081e20000100800 */
[----:B------:R-:W-:-:S03]  /*1eb60*/  PRMT R20, RZ, 0x7610, R20 ;  /* 0x00007610ff147816 */ /* 0x000fc60000000014 */
[----:B------:R-:W3:Y:S04]  /*1eb70*/  LDL R18, [R1+0xa00] ;  /* 0x000a000001127983 */ /* 0x000ee80000100800 */
[----:B----4-:R1:W4:Y:S04]  /*1eb80*/  @!P3 LDG.E.U16 R10, desc[UR10][R2.64] ;  /* 0x0000000a020ab981 */ /* 0x010328000c1e1500 */
[----:B0-----:R-:W3:Y:S04]  /*1eb90*/  LDL R22, [R1+0xa24] ;  /* 0x000a240001167983 */ /* 0x001ee80000100800 */
[----:B------:R-:W2:Y:S01]  /*1eba0*/  LDL R3, [R1+0xa60] ;  /* 0x000a600001037983 */ /* 0x000ea20000100800 */
[----:B-1----:R-:W-:-:S05]  /*1ebb0*/  @!P3 IMAD.MOV.U32 R2, RZ, RZ, R16 ;  /* 0x000000ffff02b224 */ /* 0x002fca00078e0010 */
[----:B--2---:R-:W2:Y:S04]  /*1ebc0*/  @!P3 LDG.E.U16 R20, desc[UR10][R2.64] ;  /* 0x0000000a0214b981 */ /* 0x004ea8000c1e1500 */
[----:B----4-:R0:W-:Y:S04]  /*1ebd0*/  STL [R1+0x88], R10 ;  /* 0x0000880a01007387 */ /* 0x0101e80000100800 */
[----:B0-----:R-:W4:Y:S04]  /*1ebe0*/  LDL R10, [R1+0xa04] ;  /* 0x000a0400010a7983 */ /* 0x001f280000100800 */
[----:B------:R-:W4:Y:S04]  /*1ebf0*/  LDL.LU R16, [R1+0x170] ;  /* 0x0001700001107983 */ /* 0x000f280000300800 */
[----:B--2---:R0:W-:Y:S04]  /*1ec00*/  STL [R1+0x84], R20 ;  /* 0x0000841401007387 */ /* 0x0041e80000100800 */
[----:B0-----:R-:W2:Y:S04]  /*1ec10*/  LDL.LU R20, [R1+0x12a0] ;  /* 0x0012a00001147983 */ /* 0x001ea80000300800 */
[----:B------:R-:W3:Y:S04]  /*1ec20*/  LDL.LU R2, [R1+0xb0] ;  /* 0x0000b00001027983 */ /* 0x000ee80000300800 */
[----:B------:R-:W4:Y:S01]  /*1ec30*/  LDL R3, [R1+0xa40] ;  /* 0x000a400001037983 */ /* 0x000f220000100800 */
[----:B--2---:R-:W-:-:S03]  /*1ec40*/  PRMT R20, RZ, 0x7610, R20 ;  /* 0x00007610ff147816 */ /* 0x004fc60000000014 */
[----:B---3--:R0:W-:Y:S02]  /*1ec50*/  STS.U16 [R0+UR5+0xf000], R2 ;  /* 0x00f0000200007988 */ /* 0x0081e40008000405 */
[----:B0-----:R-:W-:Y:S02]  /*1ec60*/  @!P3 IMAD.MOV.U32 R2, RZ, RZ, R4 ;  /* 0x000000ffff02b224 */ /* 0x001fe400078e0004 */
[----:B------:R-:W2:Y:S04]  /*1ec70*/  LDL.LU R4, [R1+0x16c] ;  /* 0x00016c0001047983 */ /* 0x000ea80000300800 */
[----:B----4-:R-:W3:Y:S04]  /*1ec80*/  @!P3 LDG.E.U16 R20, desc[UR10][R2.64] ;  /* 0x0000000a0214b981 */ /* 0x010ee8000c1e1500 */
[----:B---3--:R0:W-:Y:S04]  /*1ec90*/  STL [R1+0x80], R20 ;  /* 0x0000801401007387 */ /* 0x0081e80000100800 */
[----:B0-----:R-:W3:Y:S04]  /*1eca0*/  LDL.LU R20, [R1+0x129c] ;  /* 0x00129c0001147983 */ /* 0x001ee80000300800 */
[----:B------:R-:W4:Y:S04]  /*1ecb0*/  LDL.LU R2, [R1+0xb8] ;  /* 0x0000b80001027983 */ /* 0x000f280000300800 */
[----:B------:R-:W2:Y:S01]  /*1ecc0*/  LDL R3, [R1+0xa20] ;  /* 0x000a200001037983 */ /* 0x000ea20000100800 */
[----:B---3--:R-:W-:-:S03]  /*1ecd0*/  PRMT R20, RZ, 0x7610, R20 ;  /* 0x00007610ff147816 */ /* 0x008fc60000000014 */
[----:B----4-:R0:W-:Y:S02]  /*1ece0*/  STS.U16 [R0+UR5+0xf400], R2 ;  /* 0x00f4000200007988 */ /* 0x0101e40008000405 */
[----:B0-----:R-:W-:Y:S02]  /*1ecf0*/  @!P3 IMAD.MOV.U32 R2, RZ, RZ, R22 ;  /* 0x000000ffff02b224 */ /* 0x001fe400078e0016 */
[----:B------:R0:W-:Y:S04]  /*1ed00*/  STS.U16 [R0+UR5+0xd400], R8 ;  /* 0x00d4000800007988 */ /* 0x0001e80008000405 */
[----:B--2---:R1:W2:Y:S04]  /*1ed10*/  @!P3 LDG.E.U16 R20, desc[UR10][R2.64] ;  /* 0x0000000a0214b981 */ /* 0x0042a8000c1e1500 */
[----:B------:R-:W3:Y:S01]  /*1ed20*/  LDL.LU R22, [R1+0x168] ;  /* 0x0001680001167983 */ /* 0x000ee20000300800 */
[----:B0-----:R-:W-:Y:S01]  /*1ed30*/  PRMT R8, RZ, 0x7610, R8 ;  /* 0x00007610ff087816 */ /* 0x001fe20000000008 */
[----:B-1----:R-:W-:-:S02]  /*1ed40*/  @!P3 IMAD.MOV.U32 R2, RZ, RZ, R10 ;  /* 0x000000ffff02b224 */ /* 0x002fc400078e000a */
[----:B------:R-:W-:Y:S01]  /*1ed50*/  @!P3 IMAD.MOV.U32 R3, RZ, RZ, R18 ;  /* 0x000000ffff03b224 */ /* 0x000fe200078e0012 */
[----:B------:R-:W-:Y:S04]  /*1ed60*/  STS.U16 [R0+UR5+0xf800], R24 ;  /* 0x00f8001800007988 */ /* 0x000fe80008000405 */
[----:B------:R0:W4:Y:S04]  /*1ed70*/  @!P3 LDG.E.U16 R8, desc[UR10][R2.64] ;  /* 0x0000000a0208b981 */ /* 0x000128000c1e1500 */
[----:B--2---:R1:W-:Y:S04]  /*1ed80*/  STL [R1+0x7c], R20 ;  /* 0x00007c1401007387 */ /* 0x0043e80000100800 */
[----:B-1----:R-:W2:Y:S04]  /*1ed90*/  LDL.LU R20, [R1+0x1298] ;  /* 0x0012980001147983 */ /* 0x002ea80000300800 */
[----:B------:R-:W3:Y:S04]  /*1eda0*/  LDL.LU R24, [R1+0x164] ;  /* 0x0001640001187983 */ /* 0x000ee80000300800 */
[----:B------:R-:W0:Y:S04]  /*1edb0*/  LDL R2, [R1+0x9e0] ;  /* 0x0009e00001027983 */ /* 0x000e280000100800 */
[----:B------:R-:W0:Y:S01]  /*1edc0*/  LDL R3, [R1+0x9e4] ;  /* 0x0009e40001037983 */ /* 0x000e220000100800 */
[----:B------:R-:W1:Y:S01]  /*1edd0*/  S2R R18, SR_TID.X ;  /* 0x0000000000127919 */ /* 0x000e620000002100 */
[----:B--2---:R-:W-:-:S02]  /*1ede0*/  PRMT R20, RZ, 0x7610, R20 ;  /* 0x00007610ff147816 */ /* 0x004fc40000000014 */
[----:B0-----:R-:W-:-:S04]  /*1edf0*/  @!P3 LOP3.LUT R3, R3, R2, RZ, 0x3c, !PT ;  /* 0x000000020303b212 */ /* 0x001fc800078e3cff */
[----:B------:R-:W-:-:S04]  /*1ee00*/  @!P3 LOP3.LUT R2, R3, R2, RZ, 0x3c, !PT ;  /* 0x000000020302b212 */ /* 0x000fc800078e3cff */
[----:B------:R-:W-:-:S05]  /*1ee10*/  @!P3 LOP3.LUT R3, R3, R2, RZ, 0x3c, !PT ;  /* 0x000000020303b212 */ /* 0x000fca00078e3cff */
[----:B------:R-:W2:Y:S01]  /*1ee20*/  @!P3 LDG.E.U16 R20, desc[UR10][R2.64] ;  /* 0x0000000a0214b981 */ /* 0x000ea2000c1e1500 */
[----:B-1----:R-:W-:-:S03]  /*1ee30*/  SHF.R.S32.HI R10, RZ, 0x6, R18 ;  /* 0x00000006ff0a7819 */ /* 0x002fc60000011412 */
[----:B------:R0:W-:Y:S04]  /*1ee40*/  STS.U16 [R0+UR5+0xfc00], R15 ;  /* 0x00fc000f00007988 */ /* 0x0001e80008000405 */
[----:B------:R-:W-:Y:S01]  /*1ee50*/  STL [R1+0xb3c], R0 ;  /* 0x000b3c0001007387 */ /* 0x000fe20000100800 */
[----:B0-----:R-:W-:-:S03]  /*1ee60*/  LOP3.LUT R15, R18, 0x3f, RZ, 0xc0, !PT ;  /* 0x0000003f120f7812 */ /* 0x001fc600078ec0ff */
[----:B------:R-:W3:Y:S04]  /*1ee70*/  LDL.LU R18, [R1+0x160] ;  /* 0x0001600001127983 */ /* 0x000ee80000300800 */
[----:B----4-:R0:W-:Y:S02]  /*1ee80*/  STL [R1+0x78], R8 ;  /* 0x0000780801007387 */ /* 0x0101e40000100800 */
[----:B0-----:R-:W-:Y:S02]  /*1ee90*/  IMAD.SHL.U32 R8, R15, 0x2, RZ ;  /* 0x000000020f087824 */ /* 0x001fe400078e00ff */
[----:B------:R-:W4:Y:S04]  /*1eea0*/  LDL.LU R15, [R1+0x15c] ;  /* 0x00015c00010f7983 */ /* 0x000f280000300800 */
[----:B--2---:R0:W-:Y:S04]  /*1eeb0*/  STL [R1+0x74], R20 ;  /* 0x0000741401007387 */ /* 0x0041e80000100800 */
[----:B0-----:R-:W2:Y:S04]  /*1eec0*/  LDL.LU R20, [R1+0x1294] ;  /* 0x0012940001147983 */ /* 0x001ea80000300800 */
[----:B------:R-:W3:Y:S04]  /*1eed0*/  LDL R2, [R1+0x9c0] ;  /* 0x0009c00001027983 */ /* 0x000ee80000100800 */
[----:B------:R-:W3:Y:S01]  /*1eee0*/  LDL R3, [R1+0x9c4] ;  /* 0x0009c40001037983 */ /* 0x000ee20000100800 */
[----:B------:R-:W-:-:S02]  /*1eef0*/  SGXT R10, R10, 0x1 ;  /* 0x000000010a0a781a */ /* 0x000fc40000000200 */
[----:B--2---:R-:W-:Y:S02]  /*1ef00*/  PRMT R20, RZ, 0x7610, R20 ;  /* 0x00007610ff147816 */ /* 0x004fe40000000014 */
[----:B---3--:R-:W-:-:S04]  /*1ef10*/  @!P3 LOP3.LUT R3, R3, R2, RZ, 0x3c, !PT ;  /* 0x000000020303b212 */ /* 0x008fc800078e3cff */
[----:B------:R-:W-:-:S04]  /*1ef20*/  @!P3 LOP3.LUT R2, R3, R2, RZ, 0x3c, !PT ;  /* 0x000000020302b212 */ /* 0x000fc800078e3cff */
[----:B------:R-:W-:-:S05]  /*1ef30*/  @!P3 LOP3.LUT R3, R3, R2, RZ, 0x3c, !PT ;  /* 0x000000020303b212 */ /* 0x000fca00078e3cff */
[----:B------:R-:W2:Y:S01]  /*1ef40*/  @!P3 LDG.E.U16 R20, desc[UR10][R2.64] ;  /* 0x0000000a0214b981 */ /* 0x000ea2000c1e1500 */
[----:B------:R-:W-:-:S04]  /*1ef50*/  LOP3.LUT R8, R8, 0x90, R10, 0x78, !PT ;  /* 0x0000009008087812 */ /* 0x000fc800078e780a */
[----:B------:R-:W-:Y:S01]  /*1ef60*/  LOP3.LUT R8, R8, 0x20, RZ, 0x3c, !PT ;  /* 0x0000002008087812 */ /* 0x000fe200078e3cff */
[----:B------:R-:W-:Y:S04]  /*1ef70*/  STS.U16 [R0+UR5+0xb800], R28 ;  /* 0x00b8001c00007988 */ /* 0x000fe80008000405 */
        /* <DEDUP_REMOVED lines=48> */
[----:B------:R-:W3:Y:S04]  /*1f280*/  LDL R3, [R1+0x944] ;  /* 0x0009440001037983 */ /* 0x000ee80000100800 */
[----:B------:R0:W-:Y:S04]  /*1f290*/  STS.U16 [R8+UR5+0x1100], R18 ;  /* 0x0011001208007988 */ /* 0x0001e80008000405 */
[----:B0-----:R-:W4:Y:S01]  /*1f2a0*/  LDL.LU R18, [R1+0x148] ;  /* 0x0001480001127983 */ /* 0x001f220000300800 */
[----:B--2---:R-:W-:-:S02]  /*1f2b0*/  PRMT R20, RZ, 0x7610, R20 ;  /* 0x00007610ff147816 */ /* 0x004fc40000000014 */
[----:B---3--:R-:W-:-:S04]  /*1f2c0*/  @!P3 LOP3.LUT R3, R3, R2, RZ, 0x3c, !PT ;  /* 0x000000020303b212 */ /* 0x008fc800078e3cff */
        /* <DEDUP_REMOVED lines=9> */
[----:B------:R-:W3:Y:S04]  /*1f360*/  @!P3 LDG.E.U16 R7, desc[UR10][R2.64] ;  /* 0x0000000a0207b981 */ /* 0x000ee8000c1e1500 */
[----:B--2---:R0:W-:Y:S04]  /*1f370*/  STL [R1+0x60], R20 ;  /* 0x0000601401007387 */ /* 0x0041e80000100800 */
[----:B------:R1:W-:Y:S04]  /*1f380*/  STS.U16 [R8+UR5+0x1500], R15 ;  /* 0x0015000f08007988 */ /* 0x0003e80008000405 */
[----:B0-----:R-:W2:Y:S04]  /*1f390*/  LDL.LU R20, [R1+0x144] ;  /* 0x0001440001147983 */ /* 0x001ea80000300800 */
[----:B-1----:R-:W2:Y:S04]  /*1f3a0*/  LDL.LU R15, [R1+0x1280] ;  /* 0x00128000010f7983 */ /* 0x002ea80000300800 */
[----:B------:R-:W4:Y:S04]  /*1f3b0*/  LDL R2, [R1+0x900] ;  /* 0x0009000001027983 */ /* 0x000f280000100800 */
[----:B------:R-:W4:Y:S04]  /*1f3c0*/  LDL R3, [R1+0x904] ;  /* 0x0009040001037983 */ /* 0x000f280000100800 */
[----:B------:R-:W-:Y:S04]  /*1f3d0*/  STS.U16 [R8+UR5+0x1900], R16 ;  /* 0x0019001008007988 */ /* 0x000fe80008000405 */
[----:B---3--:R0:W-:Y:S04]  /*1f3e0*/  STL [R1+0x5c], R7 ;  /* 0x00005c0701007387 */ /* 0x0081e80000100800 */
[----:B0-----:R-:W3:Y:S04]  /*1f3f0*/  LDL.LU R7, [R1+0x140] ;  /* 0x0001400001077983 */ /* 0x001ee80000300800 */
[----:B------:R-:W2:Y:S01]  /*1f400*/  LDL.LU R16, [R1+0x127c] ;  /* 0x00127c0001107983 */ /* 0x000ea20000300800 */
[----:B----4-:R-:W-:-:S04]  /*1f410*/  @!P3 LOP3.LUT R3, R3, R2, RZ, 0x3c, !PT ;  /* 0x000000020303b212 */ /* 0x010fc800078e3cff */
[----:B------:R-:W-:-:S04]  /*1f420*/  @!P3 LOP3.LUT R2, R3, R2, RZ, 0x3c, !PT ;  /* 0x000000020302b212 */ /* 0x000fc800078e3cff */
[----:B------:R-:W-:Y:S02]  /*1f430*/  @!P3 LOP3.LUT R3, R3, R2, RZ, 0x3c, !PT ;  /* 0x000000020303b212 */ /* 0x000fe400078e3cff */
[----:B--2---:R-:W-:-:S06]  /*1f440*/  PRMT R16, RZ, 0x7610, R16 ;  /* 0x00007610ff107816 */ /* 0x004fcc0000000010 */
        /* <DEDUP_REMOVED lines=34> */
[----:B------:R-:W-:Y:S04]  /*1f670*/  STS.U16 [R8+UR5+0x2900], R18 ;  /* 0x0029001208007988 */ /* 0x000fe80008000405 */
[----:B--2---:R0:W-:Y:S04]  /*1f680*/  STL [R1+0x4c], R16 ;  /* 0x00004c1001007387 */ /* 0x0041e80000100800 */
[----:B0-----:R-:W2:Y:S04]  /*1f690*/  LDL.LU R16, [R1+0x126c] ;  /* 0x00126c0001107983 */ /* 0x001ea80000300800 */
[----:B------:R-:W3:Y:S04]  /*1f6a0*/  LDL R2, [R1+0x880] ;  /* 0x0008800001027983 */ /* 0x000ee80000100800 */
[----:B------:R-:W3:Y:S04]  /*1f6b0*/  LDL R3, [R1+0x884] ;  /* 0x0008840001037983 */ /* 0x000ee80000100800 */
[----:B------:R-:W4:Y:S01]  /*1f6c0*/  LDL.LU R18, [R1+0x1268] ;  /* 0x0012680001127983 */ /* 0x000f220000300800 */
[----:B---3--:R-:W-:-:S04]  /*1f6d0*/  @!P3 LOP3.LUT R3, R3, R2, RZ, 0x3c, !PT ;  /* 0x000000020303b212 */ /* 0x008fc800078e3cff */
[C---:B------:R-:W-:Y:S02]  /*1f6e0*/  @!P3 LOP3.LUT R2, R3.reuse, R2, RZ, 0x3c, !PT ;  /* 0x000000020302b212 */ /* 0x040fe400078e3cff */
[----:B----4-:R-:W-:Y:S02]  /*1f6f0*/  PRMT R18, RZ, 0x7610, R18 ;  /* 0x00007610ff127816 */ /* 0x010fe40000000012 */
[----:B------:R-:W-:-:S05]  /*1f700*/  @!P3 LOP3.LUT R3, R3, R2, RZ, 0x3c, !PT ;  /* 0x000000020303b212 */ /* 0x000fca00078e3cff */
[----:B------:R-:W3:Y:S04]  /*1f710*/  @!P3 LDG.E.U16 R18, desc[UR10][R2.64] ;  /* 0x0000000a0212b981 */ /* 0x000ee8000c1e1500 */
[----:B---3--:R0:W-:Y:S04]  /*1f720*/  STL [R1+0x48], R18 ;  /* 0x0000481201007387 */ /* 0x0081e80000100800 */
[----:B0-----:R-:W3:Y:S04]  /*1f730*/  LDL.LU R18, [R1+0x1264] ;  /* 0x0012640001127983 */ /* 0x001ee80000300800 */
[----:B------:R-:W4:Y:S04]  /*1f740*/  LDL R2, [R1+0x860] ;  /* 0x0008600001027983 */ /* 0x000f280000100800 */
[----:B------:R-:W4:Y:S01]  /*1f750*/  LDL R3, [R1+0x864] ;  /* 0x0008640001037983 */ /* 0x000f220000100800 */
[----:B------:R-:W-:-:S03]  /*1f760*/  PRMT R13, RZ, 0x7610, R13 ;  /* 0x00007610ff0d7816 */ /* 0x000fc6000000000d */
[----:B------:R0:W-:Y:S04]  /*1f770*/  STS.U16 [R8+UR5+0x2d00], R20 ;  /* 0x002d001408007988 */ /* 0x0001e80008000405 */
[----:B0-----:R-:W2:Y:S01]  /*1f780*/  LDL.LU R20, [R1+0x12c] ;  /* 0x00012c0001147983 */ /* 0x001ea20000300800 */
[----:B----4-:R-:W-:-:S04]  /*1f790*/  @!P3 LOP3.LUT R3, R3, R2, RZ, 0x3c, !PT ;  /* 0x000000020303b212 */ /* 0x010fc800078e3cff */
[----:B------:R-:W-:-:S04]  /*1f7a0*/  @!P3 LOP3.LUT R2, R3, R2, RZ, 0x3c, !PT ;  /* 0x000000020302b212 */ /* 0x000fc800078e3cff */
[----:B------:R-:W-:-:S05]  /*1f7b0*/  @!P3 LOP3.LUT R3, R3, R2, RZ, 0x3c, !PT ;  /* 0x000000020303b212 */ /* 0x000fca00078e3cff */
[----:B------:R-:W4:Y:S04]  /*1f7c0*/  @!P3 LDG.E.U16 R13, desc[UR10][R2.64] ;  /* 0x0000000a020db981 */ /* 0x000f28000c1e1500 */
[----:B------:R-:W3:Y:S04]  /*1f7d0*/  LDL R2, [R1+0x840] ;  /* 0x0008400001027983 */ /* 0x000ee80000100800 */
[----:B------:R-:W3:Y:S01]  /*1f7e0*/  LDL R3, [R1+0x844] ;  /* 0x0008440001037983 */ /* 0x000ee20000100800 */
[----:B------:R-:W-:-:S03]  /*1f7f0*/  PRMT R11, RZ, 0x7610, R11 ;  /* 0x00007610ff0b7816 */ /* 0x000fc6000000000b */
[----:B------:R-:W-:Y:S04]  /*1f800*/  STS.U16 [R8+UR5+0x3100], R7 ;  /* 0x0031000708007988 */ /* 0x000fe80008000405 */
[----:B----4-:R0:W-:Y:S04]  /*1f810*/  STL [R1+0x44], R13 ;  /* 0x0000440d01007387 */ /* 0x0101e80000100800 */
[----:B0-----:R-:W4:Y:S01]  /*1f820*/  LDL R13, [R1+0x7e4] ;  /* 0x0007e400010d7983 */ /* 0x001f220000100800 */
[----:B---3--:R-:W-:-:S03]  /*1f830*/  @!P3 LOP3.LUT R3, R3, R2, RZ, 0x3c, !PT ;  /* 0x000000020303b212 */ /* 0x008fc600078e3cff */
[----:B------:R-:W3:Y:S01]  /*1f840*/  LDL.LU R7, [R1+0x128] ;  /* 0x0001280001077983 */ /* 0x000ee20000300800 */
        /* <DEDUP_REMOVED lines=9> */
[----:B------:R-:W4:Y:S04]  /*1f8e0*/  @!P3 LDG.E.U16 R18, desc[UR10][R2.64] ;  /* 0x0000000a0212b981 */ /* 0x000f28000c1e1500 */
[----:B--2---:R0:W-:Y:S04]  /*1f8f0*/  STL [R1+0x40], R11 ;  /* 0x0000400b01007387 */ /* 0x0041e80000100800 */
[----:B------:R1:W-:Y:S04]  /*1f900*/  STS.U16 [R8+UR5+0x3500], R4 ;  /* 0x0035000408007988 */ /* 0x0003e80008000405 */
[----:B0-----:R-:W2:Y:S04]  /*1f910*/  LDL R11, [R1+0x7c4] ;  /* 0x0007c400010b7983 */ /* 0x001ea80000100800 */
[----:B-1----:R-:W3:Y:S04]  /*1f920*/  LDL.LU R4, [R1+0x124] ;  /* 0x0001240001047983 */ /* 0x002ee80000300800 */
[----:B----4-:R0:W-:Y:S04]  /*1f930*/  STL [R1+0x3c], R18 ;  /* 0x00003c1201007387 */ /* 0x0101e80000100800 */
[----:B0-----:R-:W4:Y:S04]  /*1f940*/  LDL.LU R18, [R1+0x1260] ;  /* 0x0012600001127983 */ /* 0x001f280000300800 */
[----:B------:R-:W2:Y:S04]  /*1f950*/  LDL R2, [R1+0x800] ;  /* 0x0008000001027983 */ /* 0x000ea80000100800 */
[----:B------:R-:W2:Y:S01]  /*1f960*/  LDL R3, [R1+0x804] ;  /* 0x0008040001037983 */ /* 0x000ea20000100800 */
[----:B----4-:R-:W-:-:S02]  /*1f970*/  PRMT R18, RZ, 0x7610, R18 ;  /* 0x00007610ff127816 */ /* 0x010fc40000000012 */
[----:B--2---:R-:W-:-:S04]  /*1f980*/  @!P3 LOP3.LUT R3, R3, R2, RZ, 0x3c, !PT ;  /* 0x000000020303b212 */ /* 0x004fc800078e3cff */
        /* <DEDUP_REMOVED lines=12> */
[----:B0-----:R-:W3:Y:S04]  /*1fa50*/  LDL.LU R24, [R1+0x11c] ;  /* 0x00011c0001187983 */ /* 0x001ee80000300800 */
[----:B------:R-:W3:Y:S04]  /*1fa60*/  LDL.LU R13, [R1+0x118] ;  /* 0x00011800010d7983 */ /* 0x000ee80000300800 */
        /* <DEDUP_REMOVED lines=22> */
[----:B------:R-:W4:Y:S04]  /*1fbd0*/  LDL R2, [R1+0x780] ;  /* 0x0007800001027983 */ /* 0x000f280000100800 */
[----:B------:R-:W4:Y:S01]  /*1fbe0*/  LDL R3, [R1+0x784] ;  /* 0x0007840001037983 */ /* 0x000f220000100800 */
[----:B------:R-:W-:-:S03]  /*1fbf0*/  PRMT R10, RZ, 0x7610, R10 ;  /* 0x00007610ff0a7816 */ /* 0x000fc6000000000a */
[----:B------:R0:W-:Y:S04]  /*1fc00*/  STS.U16 [R8+UR5+0x4900], R7 ;  /* 0x0049000708007988 */ /* 0x0001e80008000405 */
[----:B0-----:R-:W3:Y:S01]  /*1fc10*/  LDL.LU R7, [R1+0x110] ;  /* 0x0001100001077983 */ /* 0x001ee20000300800 */
        /* <DEDUP_REMOVED lines=11> */
[----:B----4-:R0:W-:Y:S04]  /*1fcd0*/  STL [R1+0x28], R10 ;  /* 0x0000280a01007387 */ /* 0x0101e80000100800 */
[----:B------:R1:W-:Y:S04]  /*1fce0*/  STS.U16 [R8+UR5+0x4d00], R4 ;  /* 0x004d000408007988 */ /* 0x0003e80008000405 */
[----:B0-----:R-:W4:Y:S04]  /*1fcf0*/  LDL R10, [R1+0x704] ;  /* 0x00070400010a7983 */ /* 0x001f280000100800 */
[----:B-1----:R-:W3:Y:S04]  /*1fd00*/  LDL.LU R4, [R1+0x10c] ;  /* 0x00010c0001047983 */ /* 0x002ee80000300800 */
        /* <DEDUP_REMOVED lines=28> */
[----:B0-----:R-:W3:Y:S01]  /*1fed0*/  LDL.LU R13, [R1+0x100] ;  /* 0x00010000010d7983 */ /* 0x001ee20000300800 */
[----:B------:R-:W-:-:S03]  /*1fee0*/  PRMT R12, RZ, 0x7610, R12 ;  /* 0x00007610ff0c7816 */ /* 0x000fc6000000000c */
[----:B------:R-:W3:Y:S04]  /*1fef0*/  LDL R10, [R1+0x680] ;  /* 0x00068000010a7983 */ /* 0x000ee80000100800 */
[----:B----4-:R-:W4:Y:S04]  /*1ff00*/  @!P3 LDG.E.U16 R9, desc[UR10][R2.64] ;  /* 0x0000000a0209b981 */ /* 0x010f28000c1e1500 */
[----:B------:R-:W2:Y:S04]  /*1ff10*/  LDL R2, [R1+0x6e0] ;  /* 0x0006e00001027983 */ /* 0x000ea80000100800 */
[----:B------:R-:W2:Y:S04]  /*1ff20*/  LDL R3, [R1+0x6e4] ;  /* 0x0006e40001037983 */ /* 0x000ea80000100800 */
[----:B------:R-:W-:Y:S04]  /*1ff30*/  STS.U16 [R8+UR5+0x5d00], R11 ;  /* 0x005d000b08007988 */ /* 0x000fe80008000405 */
        /* <DEDUP_REMOVED lines=10> */
[----:B------:R0:W-:Y:S04]  /*1ffe0*/  STS.U16 [R8+UR5+0x6100], R7 ;  /* 0x0061000708007988 */ /* 0x0001e80008000405 */
[----:B0-----:R-:W2:Y:S04]  /*1fff0*/  LDL R7, [R1+0x664] ;  /* 0x0006640001077983 */ /* 0x001ea80000100800 */
[----:B---3--:R0:W-:Y:S04]  /*20000*/  STL [R1+0x14], R12 ;  /* 0x0000140c01007387 */ /* 0x0081e80000100800 */
[----:B0-----:R-:W3:Y:S01]  /*20010*/  LDL.LU R12, [R1+0xf8] ;  /* 0x0000f800010c7983 */ /* 0x001ee20000300800 */
        /* <DEDUP_REMOVED lines=10> */
[----:B------:R-:W2:Y:S04]  /*200c0*/  @!P3 LDG.E.U16 R24, desc[UR10][R2.64] ;  /* 0x0000000a0218b981 */ /* 0x000ea8000c1e1500 */
[----:B------:R0:W-:Y:S04]  /*200d0*/  STS.U16 [R8+UR5+0x6500], R4 ;  /* 0x0065000408007988 */ /* 0x0001e80008000405 */
[----:B----4-:R1:W-:Y:S04]  /*200e0*/  STL [R1+0x10], R5 ;  /* 0x0000100501007387 */ /* 0x0103e80000100800 */
[----:B0-----:R-:W4:Y:S04]  /*200f0*/  LDL R4, [R1+0x644] ;  /* 0x0006440001047983 */ /* 0x001f280000100800 */
[----:B-1----:R-:W3:Y:S04]  /*20100*/  LDL R5, [R1+0x640] ;  /* 0x0006400001057983 */ /* 0x002ee80000100800 */
[----:B--2---:R0:W-:Y:S04]  /*20110*/  STL [R1+0xc], R24 ;  /* 0x00000c1801007387 */ /* 0x0041e80000100800 */
[----:B0-----:R-:W2:Y:S04]  /*20120*/  LDL.LU R24, [R1+0x1234] ;  /* 0x0012340001187983 */ /* 0x001ea80000300800 */
[----:B------:R-:W4:Y:S01]  /*20130*/  LDL.LU R3, [R1+0x108] ;  /* 0x0001080001037983 */ /* 0x000f220000300800 */
[----:B------:R-:W-:-:S03]  /*20140*/  @!P3 IMAD.MOV.U32 R2, RZ, RZ, R9 ;  /* 0x000000ffff02b224 */ /* 0x000fc600078e0009 */
[----:B------:R-:W3:Y:S01]  /*20150*/  LDL R9, [R1+0x624] ;  /* 0x0006240001097983 */ /* 0x000ee20000100800 */
[----:B--2---:R-:W-:-:S03]  /*20160*/  PRMT R24, RZ, 0x7610, R24 ;  /* 0x00007610ff187816 */ /* 0x004fc60000000018 */
[----:B----4-:R0:W-:Y:S02]  /*20170*/  STS.U16 [R8+UR5+0x6900], R3 ;  /* 0x0069000308007988 */ /* 0x0101e40008000405 */
[----:B0-----:R-:W-:Y:S02]  /*20180*/  @!P3 IMAD.MOV.U32 R3, RZ, RZ, R10 ;  /* 0x000000ffff03b224 */ /* 0x001fe400078e000a */
[----:B------:R-:W2:Y:S04]  /*20190*/  LDL R10, [R1+0x620] ;  /* 0x00062000010a7983 */ /* 0x000ea80000100800 */
[----:B------:R-:W4:Y:S04]  /*201a0*/  @!P3 LDG.E.U16 R24, desc[UR10][R2.64] ;  /* 0x0000000a0218b981 */ /* 0x000f28000c1e1500 */
[----:B----4-:R0:W-:Y:S04]  /*201b0*/  STL [R1+0x8], R24 ;  /* 0x0000081801007387 */ /* 0x0101e80000100800 */
[----:B0-----:R-:W4:Y:S04]  /*201c0*/  LDL.LU R24, [R1+0x1230] ;  /* 0x0012300001187983 */ /* 0x001f280000300800 */
[----:B------:R-:W3:Y:S04]  /*201d0*/  LDL.LU R2, [R1+0x104] ;  /* 0x0001040001027983 */ /* 0x000ee80000300800 */
[----:B------:R-:W2:Y:S01]  /*201e0*/  LDL R3, [R1+0x660] ;  /* 0x0006600001037983 */ /* 0x000ea20000100800 */
[----:B------:R-:W-:-:S03]  /*201f0*/  PRMT R6, RZ, 0x7610, R6 ;  /* 0x00007610ff067816 */ /* 0x000fc60000000006 */
[----:B---3--:R0:W-:Y:S02]  /*20200*/  STS.U16 [R8+UR5+0x6d00], R2 ;  /* 0x006d000208007988 */ /* 0x0081e40008000405 */
[----:B0-----:R-:W-:Y:S02]  /*20210*/  @!P3 IMAD.MOV.U32 R2, RZ, RZ, R7 ;  /* 0x000000ffff02b224 */ /* 0x001fe400078e0007 */
[----:B------:R-:W3:Y:S04]  /*20220*/  LDL R7, [R1+0x600] ;  /* 0x0006000001077983 */ /* 0x000ee80000100800 */
[----:B--2---:R0:W2:Y:S01]  /*20230*/  @!P3 LDG.E.U16 R6, desc[UR10][R2.64] ;  /* 0x0000000a0206b981 */ /* 0x0040a2000c1e1500 */
[----:B------:R-:W-:Y:S02]  /*20240*/  PRMT R0, RZ, 0x7610, R0 ;  /* 0x00007610ff007816 */ /* 0x000fe40000000000 */
[----:B------:R-:W-:Y:S01]  /*20250*/  PRMT R28, RZ, 0x7610, R28 ;  /* 0x00007610ff1c7816 */ /* 0x000fe2000000001c */
[----:B0-----:R-:W-:-:S02]  /*20260*/  @!P3 IMAD.MOV.U32 R2, RZ, RZ, R4 ;  /* 0x000000ffff02b224 */ /* 0x001fc400078e0004 */
[----:B------:R-:W-:-:S05]  /*20270*/  @!P3 IMAD.MOV.U32 R3, RZ, RZ, R5 ;  /* 0x000000ffff03b224 */ /* 0x000fca00078e0005 */
[----:B------:R0:W4:Y:S04]  /*20280*/  @!P3 LDG.E.U16 R0, desc[UR10][R2.64] ;  /* 0x0000000a0200b981 */ /* 0x000128000c1e1500 */
[----:B--2---:R1:W-:Y:S01]  /*20290*/  STL [R1+0x4], R6 ;  /* 0x0000040601007387 */ /* 0x0043e20000100800 */
[----:B0-----:R-:W-:Y:S02]  /*202a0*/  @!P3 IMAD.MOV.U32 R2, RZ, RZ, R9 ;  /* 0x000000ffff02b224 */ /* 0x001fe400078e0009 */
[----:B------:R-:W-:Y:S01]  /*202b0*/  @!P3 IMAD.MOV.U32 R3, RZ, RZ, R10 ;  /* 0x000000ffff03b224 */ /* 0x000fe200078e000a */
[----:B------:R-:W-:Y:S01]  /*202c0*/  PRMT R26, RZ, 0x7610, R26 ;  /* 0x00007610ff1a7816 */ /* 0x000fe2000000001a */
[----:B------:R-:W2:Y:S04]  /*202d0*/  LDL R5, [R1+0x5e0] ;  /* 0x0005e00001057983 */ /* 0x000ea80000100800 */
[----:B------:R3:W2:Y:S04]  /*202e0*/  @!P3 LDG.E.U16 R28, desc[UR10][R2.64] ;  /* 0x0000000a021cb981 */ /* 0x0006a8000c1e1500 */
[----:B-1----:R-:W2:Y:S04]  /*202f0*/  LDL R6, [R1+0x604] ;  /* 0x0006040001067983 */ /* 0x002ea80000100800 */
[----:B------:R-:W2:Y:S01]  /*20300*/  LDL R4, [R1+0x5e4] ;  /* 0x0005e40001047983 */ /* 0x000ea20000100800 */
[----:B---3--:R-:W-:-:S03]  /*20310*/  @!P3 IMAD.MOV.U32 R3, RZ, RZ, R7 ;  /* 0x000000ffff03b224 */ /* 0x008fc600078e0007 */
[----:B----4-:R0:W-:Y:S04]  /*20320*/  STL [R1+0x11b4], R0 ;  /* 0x0011b40001007387 */ /* 0x0101e80000100800 */
[----:B------:R-:W3:Y:S01]  /*20330*/  LDL R9, [R1+0x5c4] ;  /* 0x0005c40001097983 */ /* 0x000ee20000100800 */
[----:B--2---:R-:W-:-:S05]  /*20340*/  @!P3 IMAD.MOV.U32 R2, RZ, RZ, R6 ;  /* 0x000000ffff02b224 */ /* 0x004fca00078e0006 */
[----:B------:R1:W2:Y:S04]  /*20350*/  @!P3 LDG.E.U16 R26, desc[UR10][R2.64] ;  /* 0x0000000a021ab981 */ /* 0x0002a8000c1e1500 */
[----:B------:R-:W-:Y:S04]  /*20360*/  STL [R1+0x11b8], R28 ;  /* 0x0011b81c01007387 */ /* 0x000fe80000100800 */
[----:B------:R-:W4:Y:S04]  /*20370*/  LDL R10, [R1+0x5c0] ;  /* 0x0005c000010a7983 */ /* 0x000f280000100800 */
[----:B------:R-:W4:Y:S04]  /*20380*/  LDL R7, [R1+0x5a0] ;  /* 0x0005a00001077983 */ /* 0x000f280000100800 */
[----:B0-----:R-:W4:Y:S01]  /*20390*/  LDL R0, [R1+0x5a4] ;  /* 0x0005a40001007983 */ /* 0x001f220000100800 */
[----:B-1----:R-:W-:-:S02]  /*203a0*/  @!P3 IMAD.MOV.U32 R2, RZ, RZ, R4 ;  /* 0x000000ffff02b224 */ /* 0x002fc400078e0004 */
[----:B------:R-:W-:Y:S01]  /*203b0*/  @!P3 IMAD.MOV.U32 R3, RZ, RZ, R5 ;  /* 0x000000ffff03b224 */ /* 0x000fe200078e0005 */
[----:B------:R-:W-:Y:S04]  /*203c0*/  STS.U16 [R8+UR5+0x7100], R13 ;  /* 0x0071000d08007988 */ /* 0x000fe80008000405 */
[----:B--2---:R-:W-:Y:S04]  /*203d0*/  STL [R1+0x11bc], R26 ;  /* 0x0011bc1a01007387 */ /* 0x004fe80000100800 */
[----:B------:R-:W2:Y:S04]  /*203e0*/  LDL R5, [R1+0x580] ;  /* 0x0005800001057983 */ /* 0x000ea80000100800 */
[----:B------:R-:W2:Y:S04]  /*203f0*/  LDL R4, [R1+0x584] ;  /* 0x0005840001047983 */ /* 0x000ea80000100800 */
[----:B------:R-:W-:Y:S04]  /*20400*/  STS.U16 [R8+UR5+0x7500], R11 ;  /* 0x0075000b08007988 */ /* 0x000fe80008000405 */
[----:B------:R-:W-:Y:S04]  /*20410*/  STS.U16 [R8+UR5+0x7900], R12 ;  /* 0x0079000c08007988 */ /* 0x000fe80008000405 */
[----:B------:R0:W-:Y:S04]  /*20420*/  STS.U16 [R8+UR5+0x7d00], R24 ;  /* 0x007d001808007988 */ /* 0x0001e80008000405 */
[----:B------:R1:W-:Y:S04]  /*20430*/  STS.U16 [R8+UR5+0x8100], R22 ;  /* 0x0081001608007988 */ /* 0x0003e80008000405 */
[----:B------:R-:W2:Y:S01]  /*20440*/  LDL.LU R6, [R1+0xf4] ;  /* 0x0000f40001067983 */ /* 0x000ea20000300800 */
[----:B0-----:R-:W-:-:S02]  /*20450*/  PRMT R24, RZ, 0x7610, R24 ;  /* 0x00007610ff187816 */ /* 0x001fc40000000018 */
[----:B-1----:R-:W-:-:S04]  /*20460*/  PRMT R22, RZ, 0x7610, R22 ;  /* 0x00007610ff167816 */ /* 0x002fc80000000016 */
[----:B------:R3:W2:Y:S04]  /*20470*/  @!P3 LDG.E.U16 R24, desc[UR10][R2.64] ;  /* 0x0000000a0218b981 */ /* 0x0006a8000c1e1500 */
[----:B------:R0:W-:Y:S01]  /*20480*/  STS.U16 [R8+UR5+0x8500], R20 ;  /* 0x0085001408007988 */ /* 0x0001e20008000405 */
[----:B---3--:R-:W-:Y:S02]  /*20490*/  @!P3 IMAD.MOV.U32 R2, RZ, RZ, R9 ;  /* 0x000000ffff02b224 */ /* 0x008fe400078e0009 */
[----:B----4-:R-:W-:Y:S01]  /*204a0*/  @!P3 IMAD.MOV.U32 R3, RZ, RZ, R10 ;  /* 0x000000ffff03b224 */ /* 0x010fe200078e000a */
[----:B0-----:R-:W-:-:S04]  /*204b0*/  PRMT R20, RZ, 0x7610, R20 ;  /* 0x00007610ff147816 */ /* 0x001fc80000000014 */
[----:B------:R0:W3:Y:S04]  /*204c0*/  @!P3 LDG.E.U16 R22, desc[UR10][R2.64] ;  /* 0x0000000a0216b981 */ /* 0x0000e8000c1e1500 */
[----:B------:R1:W-:Y:S01]  /*204d0*/  STS.U16 [R8+UR5+0x8900], R18 ;  /* 0x0089001208007988 */ /* 0x0003e20008000405 */
[----:B0-----:R-:W-:Y:S02]  /*204e0*/  @!P3 IMAD.MOV.U32 R2, RZ, RZ, R0 ;  /* 0x000000ffff02b224 */ /* 0x001fe400078e0000 */
[----:B------:R-:W-:Y:S01]  /*204f0*/  @!P3 IMAD.MOV.U32 R3, RZ, RZ, R7 ;  /* 0x000000ffff03b224 */ /* 0x000fe200078e0007 */
[----:B-1----:R-:W-:-:S04]  /*20500*/  PRMT R18, RZ, 0x7610, R18 ;  /* 0x00007610ff127816 */ /* 0x002fc80000000012 */
[----:B------:R2:W4:Y:S02]  /*20510*/  @!P3 LDG.E.U16 R20, desc[UR10][R2.64] ;  /* 0x0000000a0214b981 */ /* 0x000524000c1e1500 */
[----:B--2---:R-:W-:Y:S02]  /*20520*/  @!P3 IMAD.MOV.U32 R3, RZ, RZ, R5 ;  /* 0x000000ffff03b224 */ /* 0x004fe400078e0005 */
[----:B------:R-:W-:-:S05]  /*20530*/  @!P3 IMAD.MOV.U32 R2, RZ, RZ, R4 ;  /* 0x000000ffff02b224 */ /* 0x000fca00078e0004 */
[----:B------:R-:W2:Y:S04]  /*20540*/  @!P3 LDG.E.U16 R18, desc[UR10][R2.64] ;  /* 0x0000000a0212b981 */ /* 0x000ea8000c1e1500 */
[----:B------:R-:W-:Y:S04]  /*20550*/  STL [R1+0x11c0], R24 ;  /* 0x0011c01801007387 */ /* 0x000fe80000100800 */
[----:B------:R-:W2:Y:S04]  /*20560*/  LDL.LU R12, [R1+0xf0] ;  /* 0x0000f000010c7983 */ /* 0x000ea80000300800 */
[----:B---3--:R-:W-:Y:S04]  /*20570*/  STL [R1+0x11c4], R22 ;  /* 0x0011c41601007387 */ /* 0x008fe80000100800 */
[----:B------:R-:W3:Y:S04]  /*20580*/  LDL R7, [R1+0x560] ;  /* 0x0005600001077983 */ /* 0x000ee80000100800 */
[----:B------:R-:W3:Y:S04]  /*20590*/  LDL R0, [R1+0x564] ;  /* 0x0005640001007983 */ /* 0x000ee80000100800 */
[----:B------:R-:W3:Y:S04]  /*205a0*/  LDL.LU R9, [R1+0xec] ;  /* 0x0000ec0001097983 */ /* 0x000ee80000300800 */
[----:B----4-:R-:W-:Y:S04]  /*205b0*/  STL [R1+0x11c8], R20 ;  /* 0x0011c81401007387 */ /* 0x010fe80000100800 */
[----:B------:R-:W4:Y:S04]  /*205c0*/  LDL R5, [R1+0x540] ;  /* 0x0005400001057983 */ /* 0x000f280000100800 */
[----:B------:R-:W4:Y:S04]  /*205d0*/  LDL R4, [R1+0x544] ;  /* 0x0005440001047983 */ /* 0x000f280000100800 */
[----:B------:R-:W4:Y:S04]  /*205e0*/  LDL R11, [R1+0x520] ;  /* 0x00052000010b7983 */ /* 0x000f280000100800 */
[----:B------:R-:W4:Y:S04]  /*205f0*/  LDL R8, [R1+0x524] ;  /* 0x0005240001087983 */ /* 0x000f280000100800 */
[----:B------:R-:W4:Y:S04]  /*20600*/  LDL.LU R10, [R1+0xe8] ;  /* 0x0000e800010a7983 */ /* 0x000f280000300800 */
[----:B--2---:R0:W-:Y:S04]  /*20610*/  STL [R1+0x11cc], R18 ;  /* 0x0011cc1201007387 */ /* 0x0041e80000100800 */
[----:B0-----:R-:W2:Y:S04]  /*20620*/  LDL R18, [R1+0xb04] ;  /* 0x000b040001127983 */ /* 0x001ea80000100800 */
[----:B------:R-:W4:Y:S01]  /*20630*/  LDL.LU R28, [R1+0xe4] ;  /* 0x0000e400011c7983 */ /* 0x000f220000300800 */
[----:B---3--:R-:W-:-:S02]  /*20640*/  @!P3 IMAD.MOV.U32 R3, RZ, RZ, R7 ;  /* 0x000000ffff03b224 */ /* 0x008fc400078e0007 */
[----:B------:R-:W-:Y:S01]  /*20650*/  @!P3 IMAD.MOV.U32 R2, RZ, RZ, R0 ;  /* 0x000000ffff02b224 */ /* 0x000fe200078e0000 */
[----:B--2---:R0:W-:Y:S02]  /*20660*/  STS.U16 [R18+UR5+0x8d00], R16 ;  /* 0x008d001012007988 */ /* 0x0041e40008000405 */
[----:B0-----:R-:W-:-:S06]  /*20670*/  PRMT R16, RZ, 0x7610, R16 ;  /* 0x00007610ff107816 */ /* 0x001fcc0000000010 */
[----:B------:R0:W2:Y:S02]  /*20680*/  @!P3 LDG.E.U16 R16, desc[UR10][R2.64] ;  /* 0x0000000a0210b981 */ /* 0x0000a4000c1e1500 */
[----:B0-----:R-:W-:-:S06]  /*20690*/  PRMT R2, RZ, 0x7610, R2 ;  /* 0x00007610ff027816 */ /* 0x001fcc0000000002 */
[----:B----4-:R0:W3:Y:S01]  /*206a0*/  @!P3 LDG.E.U16 R2, desc[UR10][R4.64] ;  /* 0x0000000a0402b981 */ /* 0x0100e2000c1e1500 */
[----:B------:R-:W-:Y:S01]  /*206b0*/  PRMT R3, RZ, 0x7610, R3 ;  /* 0x00007610ff037816 */ /* 0x000fe20000000003 */
[----:B0-----:R-:W-:Y:S02]  /*206c0*/  @!P3 IMAD.MOV.U32 R4, RZ, RZ, R8 ;  /* 0x000000ffff04b224 */ /* 0x001fe400078e0008 */
[----:B------:R-:W-:-:S05]  /*206d0*/  @!P3 IMAD.MOV.U32 R5, RZ, RZ, R11 ;  /* 0x000000ffff05b224 */ /* 0x000fca00078e000b */
[----:B------:R-:W4:Y:S04]  /*206e0*/  @!P3 LDG.E.U16 R3, desc[UR10][R4.64] ;  /* 0x0000000a0403b981 */ /* 0x000f28000c1e1500 */
[----:B------:R0:W-:Y:S04]  /*206f0*/  STS.U16 [R18+UR5+0x9100], R6 ;  /* 0x0091000612007988 */ /* 0x0001e80008000405 */
[----:B--2---:R1:W-:Y:S04]  /*20700*/  STL [R1+0x11d0], R16 ;  /* 0x0011d01001007387 */ /* 0x0043e80000100800 */
[----:B------:R-:W2:Y:S04]  /*20710*/  LDL R7, [R1+0x500] ;  /* 0x0005000001077983 */ /* 0x000ea80000100800 */
[----:B0-----:R-:W2:Y:S04]  /*20720*/  LDL R6, [R1+0x504] ;  /* 0x0005040001067983 */ /* 0x001ea80000100800 */
[----:B------:R-:W2:Y:S04]  /*20730*/  LDL.LU R0, [R1+0xe0] ;  /* 0x0000e00001007983 */ /* 0x000ea80000300800 */
[----:B---3--:R-:W-:Y:S04]  /*20740*/  STL [R1+0x11d4], R2 ;  /* 0x0011d40201007387 */ /* 0x008fe80000100800 */
[----:B------:R0:W-:Y:S04]  /*20750*/  STS.U16 [R18+UR5+0x9500], R12 ;  /* 0x0095000c12007988 */ /* 0x0001e80008000405 */
[----:B-1----:R-:W3:Y:S04]  /*20760*/  LDL R16, [R1+0x4e0] ;  /* 0x0004e00001107983 */ /* 0x002ee80000100800 */
[----:B------:R-:W3:Y:S04]  /*20770*/  LDL R8, [R1+0x4c4] ;  /* 0x0004c40001087983 */ /* 0x000ee80000100800 */
[----:B0-----:R-:W3:Y:S04]  /*20780*/  LDL R12, [R1+0x4e4] ;  /* 0x0004e400010c7983 */ /* 0x001ee80000100800 */
[----:B------:R-:W3:Y:S04]  /*20790*/  LDL.LU R11, [R1+0xdc] ;  /* 0x0000dc00010b7983 */ /* 0x000ee80000300800 */
[----:B----4-:R-:W-:Y:S04]  /*207a0*/  STL [R1+0x11d8], R3 ;  /* 0x0011d80301007387 */ /* 0x010fe80000100800 */
[----:B------:R0:W-:Y:S01]  /*207b0*/  STS.U16 [R18+UR5+0x9900], R9 ;  /* 0x0099000912007988 */ /* 0x0001e20008000405 */
[----:B------:R-:W-:-:S02]  /*207c0*/  PRMT R4, RZ, 0x7610, R4 ;  /* 0x00007610ff047816 */ /* 0x000fc40000000004 */
[----:B------:R-:W-:Y:S01]  /*207d0*/  PRMT R5, RZ, 0x7610, R5 ;  /* 0x00007610ff057816 */ /* 0x000fe20000000005 */
[----:B------:R-:W4:Y:S04]  /*207e0*/  LDL R2, [R1+0x4a4] ;  /* 0x0004a40001027983 */ /* 0x000f280000100800 */
[----:B0-----:R-:W4:Y:S04]  /*207f0*/  LDL R9, [R1+0x4c0] ;  /* 0x0004c00001097983 */ /* 0x001f280000100800 */
[----:B------:R-:W4:Y:S04]  /*20800*/  LDL.LU R13, [R1+0xd8] ;  /* 0x0000d800010d7983 */ /* 0x000f280000300800 */
[----:B--2---:R3:W2:Y:S02]  /*20810*/  @!P3 LDG.E.U16 R4, desc[UR10][R6.64] ;  /* 0x0000000a0604b981 */ /* 0x0046a4000c1e1500 */
[----:B---3--:R-:W-:-:S02]  /*20820*/  @!P3 IMAD.MOV.U32 R7, RZ, RZ, R16 ;  /* 0x000000ffff07b224 */ /* 0x008fc400078e0010 */
[----:B------:R-:W-:-:S05]  /*20830*/  @!P3 IMAD.MOV.U32 R6, RZ, RZ, R12 ;  /* 0x000000ffff06b224 */ /* 0x000fca00078e000c */
[----:B------:R0:W3:Y:S02]  /*20840*/  @!P3 LDG.E.U16 R5, desc[UR10][R6.64] ;  /* 0x0000000a0605b981 */ /* 0x0000e4000c1e1500 */
[----:B0-----:R-:W-:-:S06]  /*20850*/  PRMT R6, RZ, 0x7610, R6 ;  /* 0x00007610ff067816 */ /* 0x001fcc0000000006 */
[----:B----4-:R0:W4:Y:S04]  /*20860*/  @!P3 LDG.E.U16 R6, desc[UR10][R8.64] ;  /* 0x0000000a0806b981 */ /* 0x010128000c1e1500 */
[----:B------:R1:W-:Y:S04]  /*20870*/  STS.U16 [R18+UR5+0x9d00], R10 ;  /* 0x009d000a12007988 */ /* 0x0003e80008000405 */
[----:B--2---:R2:W-:Y:S04]  /*20880*/  STL [R1+0x11dc], R4 ;  /* 0x0011dc0401007387 */ /* 0x0045e80000100800 */
[----:B-1----:R-:W4:Y:S04]  /*20890*/  LDL R10, [R1+0x4a0] ;  /* 0x0004a000010a7983 */ /* 0x002f280000100800 */
[----:B------:R-:W4:Y:S04]  /*208a0*/  LDL R3, [R1+0x484] ;  /* 0x0004840001037983 */ /* 0x000f280000100800 */
[----:B--2---:R-:W2:Y:S04]  /*208b0*/  LDL R4, [R1+0x480] ;  /* 0x0004800001047983 */ /* 0x004ea80000100800 */
[----:B------:R-:W2:Y:S04]  /*208c0*/  LDL.LU R12, [R1+0xd4] ;  /* 0x0000d400010c7983 */ /* 0x000ea80000300800 */
[----:B------:R-:W-:Y:S04]  /*208d0*/  STS.U16 [R18+UR5+0xa100], R28 ;  /* 0x00a1001c12007988 */ /* 0x000fe80008000405 */
[----:B------:R1:W-:Y:S04]  /*208e0*/  STS.U16 [R18+UR5+0xa500], R0 ;  /* 0x00a5000012007988 */ /* 0x0003e80008000405 */
[----:B---3--:R3:W-:Y:S01]  /*208f0*/  STL [R1+0x11e0], R5 ;  /* 0x0011e00501007387 */ /* 0x0087e20000100800 */
[----:B------:R-:W-:Y:S01]  /*20900*/  PRMT R7, RZ, 0x7610, R7 ;  /* 0x00007610ff077816 */ /* 0x000fe20000000007 */
[----:B0-----:R-:W-:-:S02]  /*20910*/  @!P3 IMAD.MOV.U32 R8, RZ, RZ, R2 ;  /* 0x000000ffff08b224 */ /* 0x001fc400078e0002 */
[----:B----4-:R0:W-:Y:S04]  /*20920*/  STL [R1+0x11e4], R6 ;  /* 0x0011e40601007387 */ /* 0x0101e80000100800 */
[----:B-1----:R-:W4:Y:S04]  /*20930*/  LDL R0, [R1+0x464] ;  /* 0x0004640001007983 */ /* 0x002f280000100800 */
[----:B---3--:R-:W3:Y:S04]  /*20940*/  LDL R5, [R1+0x440] ;  /* 0x0004400001057983 */ /* 0x008ee80000100800 */
[----:B0-----:R-:W3:Y:S04]  /*20950*/  LDL R6, [R1+0x460] ;  /* 0x0004600001067983 */ /* 0x001ee80000100800 */
[----:B------:R-:W3:Y:S04]  /*20960*/  LDL R2, [R1+0x444] ;  /* 0x0004440001027983 */ /* 0x000ee80000100800 */
[----:B------:R2:W-:Y:S01]  /*20970*/  STS.U16 [R18+UR5+0xa900], R11 ;  /* 0x00a9000b12007988 */ /* 0x0005e20008000405 */
[----:B------:R-:W-:-:S05]  /*20980*/  @!P3 IMAD.MOV.U32 R9, RZ, RZ, R10 ;  /* 0x000000ffff09b224 */ /* 0x000fca00078e000a */
[----:B------:R0:W3:Y:S01]  /*20990*/  @!P3 LDG.E.U16 R7, desc[UR10][R8.64] ;  /* 0x0000000a0807b981 */ /* 0x0000e2000c1e1500 */
[----:B------:R-:W-:Y:S02]  /*209a0*/  @!P3 IMAD.MOV.U32 R10, RZ, RZ, R3 ;  /* 0x000000ffff0ab224 */ /* 0x000fe400078e0003 */
[----:B--2---:R-:W-:Y:S01]  /*209b0*/  @!P3 IMAD.MOV.U32 R11, RZ, RZ, R4 ;  /* 0x000000ffff0bb224 */ /* 0x004fe200078e0004 */
[----:B0-----:R-:W-:-:S06]  /*209c0*/  PRMT R8, RZ, 0x7610, R8 ;  /* 0x00007610ff087816 */ /* 0x001fcc0000000008 */
[----:B------:R4:W2:Y:S01]  /*209d0*/  @!P3 LDG.E.U16 R8, desc[UR10][R10.64] ;  /* 0x0000000a0a08b981 */ /* 0x0008a2000c1e1500 */
[----:B------:R-:W-:-:S03]  /*209e0*/  PRMT R9, RZ, 0x7610, R9 ;  /* 0x00007610ff097816 */ /* 0x000fc60000000009 */
[----:B------:R-:W-:Y:S04]  /*209f0*/  STS.U16 [R18+UR5+0xad00], R13 ;  /* 0x00ad000d12007988 */ /* 0x000fe80008000405 */
[----:B------:R0:W-:Y:S01]  /*20a00*/  STS.U16 [R18+UR5+0xb100], R12 ;  /* 0x00b1000c12007988 */ /* 0x0001e20008000405 */
[----:B----4-:R-:W-:Y:S02]  /*20a10*/  @!P3 IMAD.MOV.U32 R10, RZ, RZ, R0 ;  /* 0x000000ffff0ab224 */ /* 0x010fe400078e0000 */
[----:B---3--:R-:W-:-:S05]  /*20a20*/  @!P3 IMAD.MOV.U32 R11, RZ, RZ, R6 ;  /* 0x000000ffff0bb224 */ /* 0x008fca00078e0006 */
[----:B------:R1:W3:Y:S01]  /*20a30*/  @!P3 LDG.E.U16 R9, desc[UR10][R10.64] ;  /* 0x0000000a0a09b981 */ /* 0x0002e2000c1e1500 */
[----:B0-----:R-:W-:Y:S02]  /*20a40*/  @!P3 IMAD.MOV.U32 R12, RZ, RZ, R2 ;  /* 0x000000ffff0cb224 */ /* 0x001fe400078e0002 */
[----:B------:R-:W-:Y:S01]  /*20a50*/  @!P3 IMAD.MOV.U32 R13, RZ, RZ, R5 ;  /* 0x000000ffff0db224 */ /* 0x000fe200078e0005 */
[----:B-1----:R-:W-:-:S06]  /*20a60*/  PRMT R10, RZ, 0x7610, R10 ;  /* 0x00007610ff0a7816 */ /* 0x002fcc000000000a */
[----:B------:R-:W4:Y:S04]  /*20a70*/  @!P3 LDG.E.U16 R10, desc[UR10][R12.64] ;  /* 0x0000000a0c0ab981 */ /* 0x000f28000c1e1500 */
[----:B------:R-:W-:Y:S04]  /*20a80*/  STL [R1+0x11e8], R7 ;  /* 0x0011e80701007387 */ /* 0x000fe80000100800 */
[----:B------:R-:W4:Y:S04]  /*20a90*/  LDL.LU R28, [R1+0xd0] ;  /* 0x0000d000011c7983 */ /* 0x000f280000300800 */
[----:B------:R-:W4:Y:S04]  /*20aa0*/  LDL R4, [R1+0x420] ;  /* 0x0004200001047983 */ /* 0x000f280000100800 */
[----:B------:R-:W4:Y:S04]  /*20ab0*/  LDL R3, [R1+0x424] ;  /* 0x0004240001037983 */ /* 0x000f280000100800 */
[----:B--2---:R-:W-:Y:S04]  /*20ac0*/  STL [R1+0x11ec], R8 ;  /* 0x0011ec0801007387 */ /* 0x004fe80000100800 */
[----:B------:R-:W2:Y:S04]  /*20ad0*/  LDL.LU R26, [R1+0xcc] ;  /* 0x0000cc00011a7983 */ /* 0x000ea80000300800 */
[----:B------:R-:W2:Y:S04]  /*20ae0*/  LDL R6, [R1+0x400] ;  /* 0x0004000001067983 */ /* 0x000ea80000100800 */
[----:B------:R-:W2:Y:S01]  /*20af0*/  LDL R0, [R1+0x404] ;  /* 0x0004040001007983 */ /* 0x000ea20000100800 */
[----:B------:R-:W-:-:S03]  /*20b00*/  PRMT R11, RZ, 0x7610, R11 ;  /* 0x00007610ff0b7816 */ /* 0x000fc6000000000b */
[----:B---3--:R-:W-:Y:S04]  /*20b10*/  STL [R1+0x11f0], R9 ;  /* 0x0011f00901007387 */ /* 0x008fe80000100800 */
[----:B------:R-:W3:Y:S04]  /*20b20*/  LDL R5, [R1+0x3e0] ;  /* 0x0003e00001057983 */ /* 0x000ee80000100800 */
[----:B------:R-:W3:Y:S04]  /*20b30*/  LDL R2, [R1+0x3e4] ;  /* 0x0003e40001027983 */ /* 0x000ee80000100800 */
[----:B----4-:R-:W-:Y:S04]  /*20b40*/  STL [R1+0x11f4], R10 ;  /* 0x0011f40a01007387 */ /* 0x010fe80000100800 */
[----:B------:R2:W-:Y:S04]  /*20b50*/  STS.U16 [R18+UR5+0xb500], R15 ;  /* 0x00b5000f12007988 */ /* 0x0005e80008000405 */
[----:B------:R0:W-:Y:S01]  /*20b60*/  STS.U16 [R18+UR5+0xb900], R14 ;  /* 0x00b9000e12007988 */ /* 0x0001e20008000405 */
[----:B------:R-:W-:-:S03]  /*20b70*/  @!P3 IMAD.MOV.U32 R13, RZ, RZ, R4 ;  /* 0x000000ffff0db224 */ /* 0x000fc600078e0004 */
[----:B------:R-:W4:Y:S01]  /*20b80*/  LDL R4, [R1+0x3c0] ;  /* 0x0003c00001047983 */ /* 0x000f220000100800 */
[----:B------:R-:W-:-:S03]  /*20b90*/  @!P3 IMAD.MOV.U32 R12, RZ, RZ, R3 ;  /* 0x000000ffff0cb224 */ /* 0x000fc600078e0003 */
[----:B------:R-:W4:Y:S04]  /*20ba0*/  LDL R3, [R1+0x3c4] ;  /* 0x0003c40001037983 */ /* 0x000f280000100800 */
[----:B------:R1:W4:Y:S01]  /*20bb0*/  @!P3 LDG.E.U16 R11, desc[UR10][R12.64] ;  /* 0x0000000a0c0bb981 */ /* 0x000322000c1e1500 */
[----:B--2---:R-:W-:Y:S01]  /*20bc0*/  @!P3 IMAD.MOV.U32 R15, RZ, RZ, R6 ;  /* 0x000000ffff0fb224 */ /* 0x004fe200078e0006 */
[----:B-1----:R-:W-:Y:S01]  /*20bd0*/  PRMT R12, RZ, 0x7610, R12 ;  /* 0x00007610ff0c7816 */ /* 0x002fe2000000000c */
[----:B0-----:R-:W-:-:S05]  /*20be0*/  @!P3 IMAD.MOV.U32 R14, RZ, RZ, R0 ;  /* 0x000000ffff0eb224 */ /* 0x001fca00078e0000 */
[----:B------:R3:W2:Y:S01]  /*20bf0*/  @!P3 LDG.E.U16 R12, desc[UR10][R14.64] ;  /* 0x0000000a0e0cb981 */ /* 0x0006a2000c1e1500 */
[----:B------:R-:W-:Y:S02]  /*20c00*/  PRMT R13, RZ, 0x7610, R13 ;  /* 0x00007610ff0d7816 */ /* 0x000fe4000000000d */
[----:B------:R-:W-:Y:S01]  /*20c10*/  PRMT R17, RZ, 0x7610, R17 ;  /* 0x00007610ff117816 */ /* 0x000fe20000000011 */
[----:B---3--:R-:W-:Y:S02]  /*20c20*/  @!P3 IMAD.MOV.U32 R15, RZ, RZ, R5 ;  /* 0x000000ffff0fb224 */ /* 0x008fe400078e0005 */
[----:B------:R-:W-:-:S05]  /*20c30*/  @!P3 IMAD.MOV.U32 R14, RZ, RZ, R2 ;  /* 0x000000ffff0eb224 */ /* 0x000fca00078e0002 */
[----:B------:R4:W3:Y:S02]  /*20c40*/  @!P3 LDG.E.U16 R13, desc[UR10][R14.64] ;  /* 0x0000000a0e0db981 */ /* 0x0008e4000c1e1500 */
[----:B----4-:R-:W-:Y:S02]  /*20c50*/  @!P3 IMAD.MOV.U32 R15, RZ, RZ, R4 ;  /* 0x000000ffff0fb224 */ /* 0x010fe400078e0004 */
[----:B------:R-:W-:-:S05]  /*20c60*/  @!P3 IMAD.MOV.U32 R14, RZ, RZ, R3 ;  /* 0x000000ffff0eb224 */ /* 0x000fca00078e0003 */
[----:B------:R-:W4:Y:S04]  /*20c70*/  @!P3 LDG.E.U16 R17, desc[UR10][R14.64] ;  /* 0x0000000a0e11b981 */ /* 0x000f28000c1e1500 */
[----:B------:R-:W-:Y:S04]  /*20c80*/  STL [R1+0x11f8], R11 ;  /* 0x0011f80b01007387 */ /* 0x000fe80000100800 */
[----:B------:R-:W4:Y:S04]  /*20c90*/  LDL R0, [R1+0x3a4] ;  /* 0x0003a40001007983 */ /* 0x000f280000100800 */
[----:B--2---:R-:W-:Y:S04]  /*20ca0*/  STL [R1+0x11fc], R12 ;  /* 0x0011fc0c01007387 */ /* 0x004fe80000100800 */
[----:B------:R-:W2:Y:S04]  /*20cb0*/  LDL R2, [R1+0x3a0] ;  /* 0x0003a00001027983 */ /* 0x000ea80000100800 */
[----:B------:R-:W2:Y:S04]  /*20cc0*/  LDL R10, [R1+0x380] ;  /* 0x00038000010a7983 */ /* 0x000ea80000100800 */
[----:B------:R-:W2:Y:S04]  /*20cd0*/  LDL R9, [R1+0x384] ;  /* 0x0003840001097983 */ /* 0x000ea80000100800 */
[----:B------:R0:W-:Y:S04]  /*20ce0*/  STS.U16 [R18+UR5+0xbd00], R28 ;  /* 0x00bd001c12007988 */ /* 0x0001e80008000405 */
[----:B0-----:R-:W2:Y:S04]  /*20cf0*/  LDL.LU R28, [R1+0xc8] ;  /* 0x0000c800011c7983 */ /* 0x001ea80000300800 */
[----:B---3--:R-:W-:Y:S04]  /*20d00*/  STL [R1+0x1200], R13 ;  /* 0x0012000d01007387 */ /* 0x008fe80000100800 */
[----:B------:R-:W3:Y:S04]  /*20d10*/  LDL R8, [R1+0x360] ;  /* 0x0003600001087983 */ /* 0x000ee80000100800 */
[----:B------:R-:W3:Y:S04]  /*20d20*/  LDL R7, [R1+0x364] ;  /* 0x0003640001077983 */ /* 0x000ee80000100800 */
[----:B------:R-:W3:Y:S04]  /*20d30*/  LDL R6, [R1+0x340] ;  /* 0x0003400001067983 */ /* 0x000ee80000100800 */
[----:B------:R-:W3:Y:S04]  /*20d40*/  LDL R5, [R1+0x344] ;  /* 0x0003440001057983 */ /* 0x000ee80000100800 */
[----:B----4-:R-:W-:Y:S04]  /*20d50*/  STL [R1+0x1204], R17 ;  /* 0x0012041101007387 */ /* 0x010fe80000100800 */
[----:B------:R-:W4:Y:S04]  /*20d60*/  LDL R4, [R1+0x32c] ;  /* 0x00032c0001047983 */ /* 0x000f280000100800 */
[----:B------:R-:W4:Y:S01]  /*20d70*/  LDL R3, [R1+0xacc] ;  /* 0x000acc0001037983 */ /* 0x000f220000100800 */
[----:B------:R-:W-:-:S03]  /*20d80*/  @!P3 IMAD.MOV.U32 R14, RZ, RZ, R0 ;  /* 0x000000ffff0eb224 */ /* 0x000fc600078e0000 */
[----:B------:R-:W4:Y:S01]  /*20d90*/  LDL R0, [R1+0xaf4] ;  /* 0x000af40001007983 */ /* 0x000f220000100800 */
[----:B--2---:R-:W-:-:S03]  /*20da0*/  @!P3 IMAD.MOV.U32 R15, RZ, RZ, R2 ;  /* 0x000000ffff0fb224 */ /* 0x004fc600078e0002 */
[----:B------:R-:W2:Y:S04]  /*20db0*/  LDL R2, [R1+0x31c] ;  /* 0x00031c0001027983 */ /* 0x000ea80000100800 */
[----:B------:R-:W-:Y:S04]  /*20dc0*/  STS.U16 [R18+UR5+0xc100], R26 ;  /* 0x00c1001a12007988 */ /* 0x000fe80008000405 */
[----:B------:R0:W-:Y:S04]  /*20dd0*/  STS.U16 [R18+UR5+0xc500], R19 ;  /* 0x00c5001312007988 */ /* 0x0001e80008000405 */
[----:B------:R1:W-:Y:S01]  /*20de0*/  STS.U16 [R18+UR5+0xc900], R21 ;  /* 0x00c9001512007988 */ /* 0x0003e20008000405 */
[----:B0-----:R-:W-:-:S02]  /*20df0*/  PRMT R19, RZ, 0x7610, R19 ;  /* 0x00007610ff137816 */ /* 0x001fc40000000013 */
[----:B-1----:R-:W-:-:S04]  /*20e00*/  PRMT R21, RZ, 0x7610, R21 ;  /* 0x00007610ff157816 */ /* 0x002fc80000000015 */
[----:B------:R0:W2:Y:S04]  /*20e10*/  @!P3 LDG.E.U16 R19, desc[UR10][R14.64] ;  /* 0x0000000a0e13b981 */ /* 0x0000a8000c1e1500 */
[----:B------:R1:W-:Y:S01]  /*20e20*/  STS.U16 [R18+UR5+0xcd00], R23 ;  /* 0x00cd001712007988 */ /* 0x0003e20008000405 */
[----:B0-----:R-:W-:Y:S02]  /*20e30*/  @!P3 IMAD.MOV.U32 R14, RZ, RZ, R9 ;  /* 0x000000ffff0eb224 */ /* 0x001fe400078e0009 */
[----:B------:R-:W-:Y:S01]  /*20e40*/  @!P3 IMAD.MOV.U32 R15, RZ, RZ, R10 ;  /* 0x000000ffff0fb224 */ /* 0x000fe200078e000a */
[----:B-1----:R-:W-:-:S04]  /*20e50*/  PRMT R23, RZ, 0x7610, R23 ;  /* 0x00007610ff177816 */ /* 0x002fc80000000017 */
[----:B------:R3:W2:Y:S04]  /*20e60*/  @!P3 LDG.E.U16 R21, desc[UR10][R14.64] ;  /* 0x0000000a0e15b981 */ /* 0x0006a8000c1e1500 */
[----:B------:R0:W-:Y:S01]  /*20e70*/  STS.U16 [R18+UR5+0xd100], R25 ;  /* 0x00d1001912007988 */ /* 0x0001e20008000405 */
[----:B---3--:R-:W-:Y:S02]  /*20e80*/  @!P3 IMAD.MOV.U32 R14, RZ, RZ, R7 ;  /* 0x000000ffff0eb224 */ /* 0x008fe400078e0007 */
[----:B------:R-:W-:Y:S01]  /*20e90*/  @!P3 IMAD.MOV.U32 R15, RZ, RZ, R8 ;  /* 0x000000ffff0fb224 */ /* 0x000fe200078e0008 */
[----:B0-----:R-:W-:-:S04]  /*20ea0*/  PRMT R25, RZ, 0x7610, R25 ;  /* 0x00007610ff197816 */ /* 0x001fc80000000019 */
[----:B------:R0:W3:Y:S01]  /*20eb0*/  @!P3 LDG.E.U16 R23, desc[UR10][R14.64] ;  /* 0x0000000a0e17b981 */ /* 0x0000e2000c1e1500 */
[----:B------:R-:W-:Y:S01]  /*20ec0*/  PRMT R27, RZ, 0x7610, R27 ;  /* 0x00007610ff1b7816 */ /* 0x000fe2000000001b */
[----:B0-----:R-:W-:Y:S02]  /*20ed0*/  @!P3 IMAD.MOV.U32 R14, RZ, RZ, R5 ;  /* 0x000000ffff0eb224 */ /* 0x001fe400078e0005 */
[----:B------:R-:W-:-:S05]  /*20ee0*/  @!P3 IMAD.MOV.U32 R15, RZ, RZ, R6 ;  /* 0x000000ffff0fb224 */ /* 0x000fca00078e0006 */
[----:B------:R4:W3:Y:S04]  /*20ef0*/  @!P3 LDG.E.U16 R25, desc[UR10][R14.64] ;  /* 0x0000000a0e19b981 */ /* 0x0008e8000c1e1500 */
[----:B------:R-:W-:Y:S04]  /*20f00*/  STS.U16 [R18+UR5+0xd500], R28 ;  /* 0x00d5001c12007988 */ /* 0x000fe80008000405 */
[----:B------:R0:W-:Y:S02]  /*20f10*/  STS.U16 [R18+UR5+0xd900], R29 ;  /* 0x00d9001d12007988 */ /* 0x0001e40008000405 */
[----:B0-----:R-:W-:Y:S01]  /*20f20*/  PRMT R29, RZ, 0x7610, R29 ;  /* 0x00007610ff1d7816 */ /* 0x001fe2000000001d */
[----:B----4-:R-:W-:-:S02]  /*20f30*/  @!P3 IMAD.MOV.U32 R15, RZ, RZ, R4 ;  /* 0x000000ffff0fb224 */ /* 0x010fc400078e0004 */
[----:B------:R-:W-:-:S05]  /*20f40*/  @!P3 IMAD.MOV.U32 R14, RZ, RZ, R3 ;  /* 0x000000ffff0eb224 */ /* 0x000fca00078e0003 */
[----:B------:R0:W4:Y:S02]  /*20f50*/  @!P3 LDG.E.U16 R27, desc[UR10][R14.64] ;  /* 0x0000000a0e1bb981 */ /* 0x000124000c1e1500 */
[----:B0-----:R-:W-:Y:S02]  /*20f60*/  @!P3 IMAD.MOV.U32 R14, RZ, RZ, R0 ;  /* 0x000000ffff0eb224 */ /* 0x001fe400078e0000 */
[----:B--2---:R-:W-:-:S05]  /*20f70*/  @!P3 IMAD.MOV.U32 R15, RZ, RZ, R2 ;  /* 0x000000ffff0fb224 */ /* 0x004fca00078e0002 */
[----:B------:R-:W2:Y:S04]  /*20f80*/  @!P3 LDG.E.U16 R29, desc[UR10][R14.64] ;  /* 0x0000000a0e1db981 */ /* 0x000ea8000c1e1500 */
[----:B------:R-:W-:Y:S04]  /*20f90*/  STL [R1+0x1208], R19 ;  /* 0x0012081301007387 */ /* 0x000fe80000100800 */
[----:B------:R-:W-:Y:S04]  /*20fa0*/  STL [R1+0x120c], R21 ;  /* 0x00120c1501007387 */ /* 0x000fe80000100800 */
[----:B---3--:R-:W-:Y:S04]  /*20fb0*/  STL [R1+0x1210], R23 ;  /* 0x0012101701007387 */ /* 0x008fe80000100800 */
[----:B------:R-:W-:Y:S04]  /*20fc0*/  STL [R1+0x1214], R25 ;  /* 0x0012141901007387 */ /* 0x000fe80000100800 */
[----:B----4-:R-:W-:Y:S04]  /*20fd0*/  STL [R1+0x1218], R27 ;  /* 0x0012181b01007387 */ /* 0x010fe80000100800 */
[----:B------:R-:W3:Y:S04]  /*20fe0*/  LDL.LU R8, [R1+0xc4] ;  /* 0x0000c40001087983 */ /* 0x000ee80000300800 */
[----:B------:R-:W4:Y:S04]  /*20ff0*/  LDL.LU R7, [R1+0xb4] ;  /* 0x0000b40001077983 */ /* 0x000f280000300800 */
        /* <DEDUP_REMOVED lines=27> */
[----:B0-----:R-:W2:Y:S04]  /*211b0*/  LDL R14, [R1+0xb00] ;  /* 0x000b0000010e7983 */ /* 0x001ea80000100800 */
        /* <DEDUP_REMOVED lines=15> */
[----:B---3--:R0:W-:Y:S04]  /*212b0*/  STL [R1+0x1224], R15 ;  /* 0x0012240f01007387 */ /* 0x0081e80000100800 */
[----:B0-----:R-:W3:Y:S04]  /*212c0*/  LDL.LU R15, [R1+0x74] ;  /* 0x00007400010f7983 */ /* 0x001ee80000300800 */
[----:B---3--:R0:W-:Y:S04]  /*212d0*/  STL [R1+0x1228], R15 ;  /* 0x0012280f01007387 */ /* 0x0081e80000100800 */
[----:B0-----:R-:W3:Y:S04]  /*212e0*/  LDL.LU R15, [R1+0x78] ;  /* 0x00007800010f7983 */ /* 0x001ee80000300800 */
[----:B------:R-:W-:Y:S04]  /*212f0*/  STS.U16 [R18+UR5+0xdd00], R8 ;  /* 0x00dd000812007988 */ /* 0x000fe80008000405 */
[----:B----4-:R-:W-:Y:S04]  /*21300*/  STS.U16 [R18+UR5+0xe100], R7 ;  /* 0x00e1000712007988 */ /* 0x010fe80008000405 */
[----:B------:R-:W-:Y:S04]  /*21310*/  STS.U16 [R18+UR5+0xe500], R6 ;  /* 0x00e5000612007988 */ /* 0x000fe80008000405 */
[----:B---3--:R0:W-:Y:S04]  /*21320*/  STL [R1+0x122c], R15 ;  /* 0x00122c0f01007387 */ /* 0x0081e80000100800 */
[----:B0-----:R-:W3:Y:S04]  /*21330*/  LDL.LU R15, [R1+0x7c] ;  /* 0x00007c00010f7983 */ /* 0x001ee80000300800 */
        /* <DEDUP_REMOVED lines=14> */
[----:B------:R0:W-:Y:S04]  /*21420*/  STS.U16 [R18+UR5+0xe900], R5 ;  /* 0x00e9000512007988 */ /* 0x0001e80008000405 */
[----:B------:R-:W4:Y:S04]  /*21430*/  LDL.LU R6, [R1+0x34] ;  /* 0x0000340001067983 */ /* 0x000f280000300800 */
[----:B------:R1:W-:Y:S04]  /*21440*/  STS.U16 [R18+UR5+0xed00], R4 ;  /* 0x00ed000412007988 */ /* 0x0003e80008000405 */
[----:B0-----:R-:W4:Y:S04]  /*21450*/  LDL.LU R5, [R1+0x30] ;  /* 0x0000300001057983 */ /* 0x001f280000300800 */
[----:B------:R0:W-:Y:S04]  /*21460*/  STS.U16 [R18+UR5+0xf100], R3 ;  /* 0x00f1000312007988 */ /* 0x0001e80008000405 */
[----:B-1----:R-:W4:Y:S04]  /*21470*/  LDL.LU R4, [R1+0x2c] ;  /* 0x00002c0001047983 */ /* 0x002f280000300800 */
[----:B------:R1:W-:Y:S04]  /*21480*/  STS.U16 [R18+UR5+0xf500], R2 ;  /* 0x00f5000212007988 */ /* 0x0003e80008000405 */
[----:B0-----:R-:W4:Y:S04]  /*21490*/  LDL.LU R3, [R1+0x28] ;  /* 0x0000280001037983 */ /* 0x001f280000300800 */
[----:B------:R0:W-:Y:S04]  /*214a0*/  STS.U16 [R18+UR5+0xf900], R16 ;  /* 0x00f9001012007988 */ /* 0x0001e80008000405 */
[----:B-1----:R-:W4:Y:S04]  /*214b0*/  LDL.LU R2, [R1+0x24] ;  /* 0x0000240001027983 */ /* 0x002f280000300800 */
[----:B------:R1:W-:Y:S04]  /*214c0*/  STS.U16 [R18+UR5+0xfd00], R20 ;  /* 0x00fd001412007988 */ /* 0x0003e80008000405 */
[----:B0-----:R-:W4:Y:S04]  /*214d0*/  LDL.LU R16, [R1+0x20] ;  /* 0x0000200001107983 */ /* 0x001f280000300800 */
[----:B--2---:R0:W-:Y:S04]  /*214e0*/  STS.U16 [R14+UR5+0x200], R22 ;  /* 0x000200160e007988 */ /* 0x0041e80008000405 */
[----:B-1----:R-:W2:Y:S04]  /*214f0*/  LDL.LU R18, [R1+0x1c] ;  /* 0x00001c0001127983 */ /* 0x002ea80000300800 */
[----:B------:R-:W2:Y:S04]  /*21500*/  LDL.LU R20, [R1+0x18] ;  /* 0x0000180001147983 */ /* 0x000ea80000300800 */
[----:B------:R1:W-:Y:S04]  /*21510*/  STS.U16 [R14+UR5+0x600], R24 ;  /* 0x000600180e007988 */ /* 0x0003e80008000405 */
[----:B0-----:R-:W2:Y:S04]  /*21520*/  LDL.LU R22, [R1+0x14] ;  /* 0x0000140001167983 */ /* 0x001ea80000300800 */
[----:B------:R0:W-:Y:S04]  /*21530*/  STS.U16 [R14+UR5+0xa00], R26 ;  /* 0x000a001a0e007988 */ /* 0x0001e80008000405 */
[----:B-1----:R-:W2:Y:S04]  /*21540*/  LDL.LU R24, [R1+0x10] ;  /* 0x0000100001187983 */ /* 0x002ea80000300800 */
[----:B------:R1:W-:Y:S04]  /*21550*/  STS.U16 [R14+UR5+0xe00], R28 ;  /* 0x000e001c0e007988 */ /* 0x0003e80008000405 */
[----:B0-----:R-:W2:Y:S04]  /*21560*/  LDL.LU R26, [R1+0xc] ;  /* 0x00000c00011a7983 */ /* 0x001ea80000300800 */
[----:B------:R0:W-:Y:S04]  /*21570*/  STS.U16 [R14+UR5+0x1200], R0 ;  /* 0x001200000e007988 */ /* 0x0001e80008000405 */
[----:B-1----:R-:W2:Y:S04]  /*21580*/  LDL.LU R28, [R1+0x8] ;  /* 0x00000800011c7983 */ /* 0x002ea80000300800 */
[----:B0-----:R-:W2:Y:S04]  /*21590*/  LDL.LU R0, [R1+0x4] ;  /* 0x0000040001007983 */ /* 0x001ea80000300800 */
[----:B---3--:R0:W-:Y:S04]  /*215a0*/  STS.U16 [R14+UR5+0x1600], R15 ;  /* 0x0016000f0e007988 */ /* 0x0081e80008000405 */
[----:B0-----:R-:W3:Y:S04]  /*215b0*/  LDL.LU R15, [R1+0x122c] ;  /* 0x00122c00010f7983 */ /* 0x001ee80000300800 */
[----:B---3--:R0:W-:Y:S04]  /*215c0*/  STS.U16 [R14+UR5+0x1a00], R15 ;  /* 0x001a000f0e007988 */ /* 0x0081e80008000405 */
[----:B0-----:R-:W3:Y:S04]  /*215d0*/  LDL.LU R15, [R1+0x1228] ;  /* 0x00122800010f7983 */ /* 0x001ee80000300800 */
[----:B---3--:R0:W-:Y:S04]  /*215e0*/  STS.U16 [R14+UR5+0x1e00], R15 ;  /* 0x001e000f0e007988 */ /* 0x0081e80008000405 */
[----:B0-----:R-:W3:Y:S04]  /*215f0*/  LDL.LU R15, [R1+0x1224] ;  /* 0x00122400010f7983 */ /* 0x001ee80000300800 */
[----:B---3--:R0:W-:Y:S04]  /*21600*/  STS.U16 [R14+UR5+0x2200], R15 ;  /* 0x0022000f0e007988 */ /* 0x0081e80008000405 */
[----:B----4-:R1:W-:Y:S04]  /*21610*/  STS.U16 [R14+UR5+0x2600], R29 ;  /* 0x0026001d0e007988 */ /* 0x0103e80008000405 */
[----:B------:R3:W-:Y:S04]  /*21620*/  STS.U16 [R14+UR5+0x2a00], R27 ;  /* 0x002a001b0e007988 */ /* 0x0007e80008000405 */
[----:B0-----:R-:W4:Y:S04]  /*21630*/  LDL.LU R15, [R1+0x1220] ;  /* 0x00122000010f7983 */ /* 0x001f280000300800 */
[----:B-1----:R-:W4:Y:S04]  /*21640*/  LDL.LU R29, [R1+0x121c] ;  /* 0x00121c00011d7983 */ /* 0x002f280000300800 */
[----:B---3--:R-:W3:Y:S04]  /*21650*/  LDL.LU R27, [R1+0x1218] ;  /* 0x00121800011b7983 */ /* 0x008ee80000300800 */
[----:B------:R0:W-:Y:S04]  /*21660*/  STS.U16 [R14+UR5+0x2e00], R25 ;  /* 0x002e00190e007988 */ /* 0x0001e80008000405 */
[----:B------:R1:W-:Y:S04]  /*21670*/  STS.U16 [R14+UR5+0x3200], R23 ;  /* 0x003200170e007988 */ /* 0x0003e80008000405 */
[----:B------:R2:W-:Y:S04]  /*21680*/  STS.U16 [R14+UR5+0x3600], R21 ;  /* 0x003600150e007988 */ /* 0x0005e80008000405 */
[----:B0-----:R-:W4:Y:S04]  /*21690*/  LDL.LU R25, [R1+0x1214] ;  /* 0x0012140001197983 */ /* 0x001f280000300800 */
[----:B-1----:R-:W3:Y:S04]  /*216a0*/  LDL.LU R23, [R1+0x1210] ;  /* 0x0012100001177983 */ /* 0x002ee80000300800 */
[----:B--2---:R-:W2:Y:S04]  /*216b0*/  LDL.LU R21, [R1+0x120c] ;  /* 0x00120c0001157983 */ /* 0x004ea80000300800 */
[----:B------:R0:W-:Y:S04]  /*216c0*/  STS.U16 [R14+UR5+0x3a00], R19 ;  /* 0x003a00130e007988 */ /* 0x0001e80008000405 */
[----:B------:R1:W-:Y:S04]  /*216d0*/  STS.U16 [R14+UR5+0x3e00], R17 ;  /* 0x003e00110e007988 */ /* 0x0003e80008000405 */
[----:B------:R1:W-:Y:S04]  /*216e0*/  STS.U16 [R14+UR5+0x4200], R13 ;  /* 0x0042000d0e007988 */ /* 0x0003e80008000405 */
[----:B0-----:R-:W4:Y:S04]  /*216f0*/  LDL.LU R19, [R1+0x1208] ;  /* 0x0012080001137983 */ /* 0x001f280000300800 */
[----:B-1----:R-:W3:Y:S04]  /*21700*/  LDL.LU R17, [R1+0x1204] ;  /* 0x0012040001117983 */ /* 0x002ee80000300800 */
[----:B------:R-:W2:Y:S04]  /*21710*/  LDL.LU R13, [R1+0x1200] ;  /* 0x00120000010d7983 */ /* 0x000ea80000300800 */
        /* <DEDUP_REMOVED lines=37> */
[----:B0-----:R-:W4:Y:S04]  /*21970*/  LDL.LU R0, [R1+0x11b4] ;  /* 0x0011b40001007983 */ /* 0x001f280000300800 */
[----:B----4-:R0:W-:Y:S04]  /*21980*/  STS.U16 [R14+UR5+0x9200], R0 ;  /* 0x009200000e007988 */ /* 0x0101e80008000405 */
[----:B0-----:R-:W4:Y:S04]  /*21990*/  LDL.LU R0, [R1+0xad8] ;  /* 0x000ad80001007983 */ /* 0x001f280000300800 */
[----:B--2---:R-:W-:Y:S04]  /*219a0*/  STS.U16 [R14+UR5+0x9600], R28 ;  /* 0x0096001c0e007988 */ /* 0x004fe80008000405 */
[----:B---3--:R-:W-:Y:S04]  /*219b0*/  STS.U16 [R14+UR5+0x9a00], R26 ;  /* 0x009a001a0e007988 */ /* 0x008fe80008000405 */
[----:B------:R-:W-:Y:S04]  /*219c0*/  STS.U16 [R14+UR5+0x9e00], R24 ;  /* 0x009e00180e007988 */ /* 0x000fe80008000405 */
[----:B------:R-:W-:Y:S04]  /*219d0*/  STS.U16 [R14+UR5+0xa200], R22 ;  /* 0x00a200160e007988 */ /* 0x000fe80008000405 */
[----:B------:R-:W-:Y:S04]  /*219e0*/  STS.U16 [R14+UR5+0xa600], R20 ;  /* 0x00a600140e007988 */ /* 0x000fe80008000405 */
[----:B------:R-:W-:Y:S04]  /*219f0*/  STS.U16 [R14+UR5+0xaa00], R18 ;  /* 0x00aa00120e007988 */ /* 0x000fe80008000405 */
[----:B------:R-:W-:Y:S04]  /*21a00*/  STS.U16 [R14+UR5+0xae00], R16 ;  /* 0x00ae00100e007988 */ /* 0x000fe80008000405 */
[----:B------:R0:W-:Y:S04]  /*21a10*/  STS.U16 [R14+UR5+0xb200], R2 ;  /* 0x00b200020e007988 */ /* 0x0001e80008000405 */
[----:B------:R1:W-:Y:S04]  /*21a20*/  STS.U16 [R14+UR5+0xb600], R3 ;  /* 0x00b600030e007988 */ /* 0x0003e80008000405 */
[----:B----4-:R2:W-:Y:S04]  /*21a30*/  STL [R1+0x11ac], R0 ;  /* 0x0011ac0001007387 */ /* 0x0105e80000100800 */
[----:B0-----:R-:W3:Y:S04]  /*21a40*/  LDL R2, [R1+0xaa8] ;  /* 0x000aa80001027983 */ /* 0x001ee80000100800 */
[----:B-1----:R-:W3:Y:S01]  /*21a50*/  LDL R3, [R1+0x310] ;  /* 0x0003100001037983 */ /* 0x002ee20000100800 */
[----:B--2---:R-:W-:-:S03]  /*21a60*/  PRMT R0, RZ, 0x7610, R0 ;  /* 0x00007610ff007816 */ /* 0x004fc60000000000 */
[----:B------:R-:W-:Y:S04]  /*21a70*/  STS.U16 [R14+UR5+0xba00], R4 ;  /* 0x00ba00040e007988 */ /* 0x000fe80008000405 */
[----:B------:R-:W-:Y:S04]  /*21a80*/  STS.U16 [R14+UR5+0xbe00], R5 ;  /* 0x00be00050e007988 */ /* 0x000fe80008000405 */
[----:B------:R-:W-:Y:S04]  /*21a90*/  STS.U16 [R14+UR5+0xc200], R6 ;  /* 0x00c200060e007988 */ /* 0x000fe80008000405 */
[----:B---3--:R-:W2:Y:S04]  /*21aa0*/  @!P3 LDG.E.U16 R0, desc[UR10][R2.64] ;  /* 0x0000000a0200b981 */ /* 0x008ea8000c1e1500 */
        /* <DEDUP_REMOVED lines=28> */
[----:B---3--:R-:W-:-:S02]  /*21c70*/  PRMT R14, RZ, 0x7610, R14 ;  /* 0x00007610ff0e7816 */ /* 0x008fc4000000000e */
        /* <DEDUP_REMOVED lines=8> */
[----:B----4-:R-:W-:-:S02]  /*21d00*/  PRMT R15, RZ, 0x7610, R15 ;  /* 0x00007610ff0f7816 */ /* 0x010fc4000000000f */
        /* <DEDUP_REMOVED lines=135> */
[----:B------:R-:W-:Y:S01]  /*22580*/  @!P3 LOP3.LUT R3, R3, R2, RZ, 0x3c, !PT ;  /* 0x000000020303b212 */ /* 0x000fe200078e3cff */
[----:B----4-:R0:W-:Y:S04]  /*22590*/  STL [R1+0x54], R13 ;  /* 0x0000540d01007387 */ /* 0x0101e80000100800 */
[----:B------:R1:W4:Y:S01]  /*225a0*/  @!P3 LDG.E.U16 R11, desc[UR10][R2.64] ;  /* 0x0000000a020bb981 */ /* 0x000322000c1e1500 */
[----:B---3--:R-:W-:-:S03]  /*225b0*/  PRMT R15, RZ, 0x7610, R15 ;  /* 0x00007610ff0f7816 */ /* 0x008fc6000000000f */
[----:B0-----:R-:W3:Y:S04]  /*225c0*/  LDL R13, [R1+0x7dc] ;  /* 0x0007dc00010d7983 */ /* 0x001ee80000100800 */
[----:B------:R-:W1:Y:S04]  /*225d0*/  LDL R2, [R1+0x858] ;  /* 0x0008580001027983 */ /* 0x000e680000100800 */
[----:B------:R-:W1:Y:S02]  /*225e0*/  LDL R3, [R1+0x85c] ;  /* 0x00085c0001037983 */ /* 0x000e640000100800 */
[----:B-1----:R-:W-:-:S04]  /*225f0*/  @!P3 LOP3.LUT R3, R3, R2, RZ, 0x3c, !PT ;  /* 0x000000020303b212 */ /* 0x002fc800078e3cff */
        /* <DEDUP_REMOVED lines=31> */
[----:B------:R-:W3:Y:S01]  /*227f0*/  @!P3 LDG.E.U16 R14, desc[UR10][R2.64] ;  /* 0x0000000a020eb981 */ /* 0x000ee2000c1e1500 */
[----:B--2---:R-:W-:-:S03]  /*22800*/  PRMT R15, RZ, 0x7610, R15 ;  /* 0x00007610ff0f7816 */ /* 0x004fc6000000000f */
[----:B---3--:R0:W-:Y:S04]  /*22810*/  STL [R1+0x40], R14 ;  /* 0x0000400e01007387 */ /* 0x0081e80000100800 */
[----:B0-----:R-:W2:Y:S04]  /*22820*/  LDL.LU R14, [R1+0x115c] ;  /* 0x00115c00010e7983 */ /* 0x001ea80000300800 */
[----:B------:R-:W3:Y:S01]  /*22830*/  LDL R3, [R1+0x7d8] ;  /* 0x0007d80001037983 */ /* 0x000ee20000100800 */
[----:B------:R-:W-:-:S03]  /*22840*/  @!P3 IMAD.MOV.U32 R2, RZ, RZ, R13 ;  /* 0x000000ffff02b224 */ /* 0x000fc600078e000d */
[----:B------:R-:W4:Y:S04]  /*22850*/  LDL R13, [R1+0x73c] ;  /* 0x00073c00010d7983 */ /* 0x000f280000100800 */
[----:B---3--:R-:W3:Y:S01]  /*22860*/  @!P3 LDG.E.U16 R15, desc[UR10][R2.64] ;  /* 0x0000000a020fb981 */ /* 0x008ee2000c1e1500 */
[----:B--2---:R-:W-:-:S03]  /*22870*/  PRMT R14, RZ, 0x7610, R14 ;  /* 0x00007610ff0e7816 */ /* 0x004fc6000000000e */
[----:B---3--:R0:W-:Y:S04]  /*22880*/  STL [R1+0x3c], R15 ;  /* 0x00003c0f01007387 */ /* 0x0081e80000100800 */
[----:B0-----:R-:W2:Y:S04]  /*22890*/  LDL.LU R15, [R1+0x1158] ;  /* 0x00115800010f7983 */ /* 0x001ea80000300800 */
[----:B------:R-:W3:Y:S01]  /*228a0*/  LDL R3, [R1+0x7b8] ;  /* 0x0007b80001037983 */ /* 0x000ee20000100800 */
[----:B------:R-:W-:-:S03]  /*228b0*/  @!P3 IMAD.MOV.U32 R2, RZ, RZ, R11 ;  /* 0x000000ffff02b224 */ /* 0x000fc600078e000b */
[----:B------:R-:W4:Y:S04]  /*228c0*/  LDL R11, [R1+0x71c] ;  /* 0x00071c00010b7983 */ /* 0x000f280000100800 */
[----:B---3--:R-:W3:Y:S04]  /*228d0*/  @!P3 LDG.E.U16 R14, desc[UR10][R2.64] ;  /* 0x0000000a020eb981 */ /* 0x008ee8000c1e1500 */
        /* <DEDUP_REMOVED lines=26> */
[----:B------:R0:W4:Y:S04]  /*22a80*/  @!P3 LDG.E.U16 R9, desc[UR10][R2.64] ;  /* 0x0000000a0209b981 */ /* 0x000128000c1e1500 */
[----:B------:R-:W2:Y:S01]  /*22a90*/  LDL R3, [R1+0x738] ;  /* 0x0007380001037983 */ /* 0x000ea20000100800 */
[----:B------:R-:W-:Y:S01]  /*22aa0*/  PRMT R12, RZ, 0x7610, R12 ;  /* 0x00007610ff0c7816 */ /* 0x000fe2000000000c */
[----:B0-----:R-:W-:Y:S02]  /*22ab0*/  @!P3 IMAD.MOV.U32 R2, RZ, RZ, R13 ;  /* 0x000000ffff02b224 */ /* 0x001fe400078e000d */
[----:B----4-:R0:W-:Y:S01]  /*22ac0*/  STL [R1+0x2c], R9 ;  /* 0x00002c0901007387 */ /* 0x0101e20000100800 */
[----:B------:R-:W-:-:S03]  /*22ad0*/  PRMT R5, RZ, 0x7610, R5 ;  /* 0x00007610ff057816 */ /* 0x000fc60000000005 */
[----:B------:R-:W4:Y:S04]  /*22ae0*/  LDL R13, [R1+0x698] ;  /* 0x00069800010d7983 */ /* 0x000f280000100800 */
[----:B--2---:R1:W2:Y:S04]  /*22af0*/  @!P3 LDG.E.U16 R12, desc[UR10][R2.64] ;  /* 0x0000000a020cb981 */ /* 0x0042a8000c1e1500 */
[----:B0-----:R-:W4:Y:S04]  /*22b00*/  LDL R9, [R1+0x6bc] ;  /* 0x0006bc0001097983 */ /* 0x001f280000100800 */
[----:B------:R-:W4:Y:S01]  /*22b10*/  LDL R3, [R1+0x718] ;  /* 0x0007180001037983 */ /* 0x000f220000100800 */
[----:B-1----:R-:W-:-:S03]  /*22b20*/  @!P3 IMAD.MOV.U32 R2, RZ, RZ, R11 ;  /* 0x000000ffff02b224 */ /* 0x002fc600078e000b */
[----:B--2---:R0:W-:Y:S01]  /*22b30*/  STL [R1+0x28], R12 ;  /* 0x0000280c01007387 */ /* 0x0041e20000100800 */
[----:B---3--:R-:W-:-:S03]  /*22b40*/  PRMT R14, RZ, 0x7610, R14 ;  /* 0x00007610ff0e7816 */ /* 0x008fc6000000000e */
[----:B------:R-:W2:Y:S04]  /*22b50*/  LDL R11, [R1+0x678] ;  /* 0x00067800010b7983 */ /* 0x000ea80000100800 */
[----:B----4-:R1:W3:Y:S04]  /*22b60*/  @!P3 LDG.E.U16 R5, desc[UR10][R2.64] ;  /* 0x0000000a0205b981 */ /* 0x0102e8000c1e1500 */
[----:B0-----:R-:W4:Y:S04]  /*22b70*/  LDL R12, [R1+0x69c] ;  /* 0x00069c00010c7983 */ /* 0x001f280000100800 */
[----:B------:R-:W1:Y:S04]  /*22b80*/  LDL R2, [R1+0x6f8] ;  /* 0x0006f80001027983 */ /* 0x000e680000100800 */
[----:B------:R-:W1:Y:S02]  /*22b90*/  LDL R3, [R1+0x6fc] ;  /* 0x0006fc0001037983 */ /* 0x000e640000100800 */
[----:B-1----:R-:W-:-:S04]  /*22ba0*/  @!P3 LOP3.LUT R3, R3, R2, RZ, 0x3c, !PT ;  /* 0x000000020303b212 */ /* 0x002fc800078e3cff */
[----:B------:R-:W-:-:S04]  /*22bb0*/  @!P3 LOP3.LUT R2, R3, R2, RZ, 0x3c, !PT ;  /* 0x000000020302b212 */ /* 0x000fc800078e3cff */
[----:B------:R-:W-:-:S05]  /*22bc0*/  @!P3 LOP3.LUT R3, R3, R2, RZ, 0x3c, !PT ;  /* 0x000000020303b212 */ /* 0x000fca00078e3cff */
[----:B------:R-:W2:Y:S04]  /*22bd0*/  @!P3 LDG.E.U16 R14, desc[UR10][R2.64] ;  /* 0x0000000a020eb981 */ /* 0x000ea8000c1e1500 */
[----:B---3--:R0:W-:Y:S04]  /*22be0*/  STL [R1+0x24], R5 ;  /* 0x0000240501007387 */ /* 0x0081e80000100800 */
        /* <DEDUP_REMOVED lines=13> */
[----:B------:R-:W3:Y:S01]  /*22cc0*/  LDL R3, [R1+0x6b8] ;  /* 0x0006b80001037983 */ /* 0x000ee20000100800 */
[----:B------:R-:W-:Y:S01]  /*22cd0*/  @!P3 IMAD.MOV.U32 R2, RZ, RZ, R9 ;  /* 0x000000ffff02b224 */ /* 0x000fe200078e0009 */
[----:B------:R-:W-:-:S02]  /*22ce0*/  PRMT R7, RZ, 0x7610, R7 ;  /* 0x00007610ff077816 */ /* 0x000fc40000000007 */
[----:B------:R-:W-:Y:S01]  /*22cf0*/  PRMT R4, RZ, 0x7610, R4 ;  /* 0x00007610ff047816 */ /* 0x000fe20000000004 */
[----:B------:R-:W2:Y:S04]  /*22d00*/  LDL R9, [R1+0x638] ;  /* 0x0006380001097983 */ /* 0x000ea80000100800 */
[----:B---3--:R0:W3:Y:S02]  /*22d10*/  @!P3 LDG.E.U16 R8, desc[UR10][R2.64] ;  /* 0x0000000a0208b981 */ /* 0x0080e4000c1e1500 */
[----:B0-----:R-:W-:Y:S02]  /*22d20*/  @!P3 IMAD.MOV.U32 R2, RZ, RZ, R12 ;  /* 0x000000ffff02b224 */ /* 0x001fe400078e000c */
[----:B------:R-:W-:-:S05]  /*22d30*/  @!P3 IMAD.MOV.U32 R3, RZ, RZ, R13 ;  /* 0x000000ffff03b224 */ /* 0x000fca00078e000d */
[----:B------:R0:W4:Y:S02]  /*22d40*/  @!P3 LDG.E.U16 R7, desc[UR10][R2.64] ;  /* 0x0000000a0207b981 */ /* 0x000124000c1e1500 */
[----:B0-----:R-:W-:Y:S02]  /*22d50*/  @!P3 IMAD.MOV.U32 R2, RZ, RZ, R5 ;  /* 0x000000ffff02b224 */ /* 0x001fe400078e0005 */
[----:B------:R-:W-:-:S05]  /*22d60*/  @!P3 IMAD.MOV.U32 R3, RZ, RZ, R11 ;  /* 0x000000ffff03b224 */ /* 0x000fca00078e000b */
[----:B------:R-:W2:Y:S04]  /*22d70*/  @!P3 LDG.E.U16 R4, desc[UR10][R2.64] ;  /* 0x0000000a0204b981 */ /* 0x000ea8000c1e1500 */
[----:B---3--:R0:W-:Y:S04]  /*22d80*/  STL [R1+0x18], R8 ;  /* 0x0000180801007387 */ /* 0x0081e80000100800 */
[----:B------:R-:W3:Y:S04]  /*22d90*/  LDL R13, [R1+0x618] ;  /* 0x00061800010d7983 */ /* 0x000ee80000100800 */
[----:B0-----:R-:W3:Y:S04]  /*22da0*/  LDL R8, [R1+0x63c] ;  /* 0x00063c0001087983 */ /* 0x001ee80000100800 */
[----:B----4-:R0:W-:Y:S04]  /*22db0*/  STL [R1+0x14], R7 ;  /* 0x0000140701007387 */ /* 0x0101e80000100800 */
[----:B------:R-:W4:Y:S04]  /*22dc0*/  LDL R2, [R1+0x658] ;  /* 0x0006580001027983 */ /* 0x000f280000100800 */
[----:B------:R-:W4:Y:S01]  /*22dd0*/  LDL R3, [R1+0x65c] ;  /* 0x00065c0001037983 */ /* 0x000f220000100800 */
[----:B------:R-:W-:-:S02]  /*22de0*/  PRMT R15, RZ, 0x7610, R15 ;  /* 0x00007610ff0f7816 */ /* 0x000fc4000000000f */
[----:B--2---:R-:W-:Y:S02]  /*22df0*/  PRMT R14, RZ, 0x7610, R14 ;  /* 0x00007610ff0e7816 */ /* 0x004fe4000000000e */
[----:B------:R-:W-:Y:S01]  /*22e00*/  PRMT R6, RZ, 0x7610, R6 ;  /* 0x00007610ff067816 */ /* 0x000fe20000000006 */
[----:B------:R-:W2:Y:S04]  /*22e10*/  LDL R12, [R1+0x5f8] ;  /* 0x0005f800010c7983 */ /* 0x000ea80000100800 */
[----:B------:R-:W2:Y:S04]  /*22e20*/  LDL R11, [R1+0x5fc] ;  /* 0x0005fc00010b7983 */ /* 0x000ea80000100800 */
[----:B0-----:R-:W2:Y:S04]  /*22e30*/  LDL R7, [R1+0x61c] ;  /* 0x00061c0001077983 */ /* 0x001ea80000100800 */
[----:B------:R-:W2:Y:S04]  /*22e40*/  LDL R5, [R1+0x5d8] ;  /* 0x0005d80001057983 */ /* 0x000ea80000100800 */
[----:B------:R0:W-:Y:S04]  /*22e50*/  STL [R1+0x10], R4 ;  /* 0x0000100401007387 */ /* 0x0001e80000100800 */
[----:B0-----:R-:W2:Y:S01]  /*22e60*/  LDL R4, [R1+0x5dc] ;  /* 0x0005dc0001047983 */ /* 0x001ea20000100800 */
[----:B----4-:R-:W-:-:S04]  /*22e70*/  @!P3 LOP3.LUT R3, R3, R2, RZ, 0x3c, !PT ;  /* 0x000000020303b212 */ /* 0x010fc800078e3cff */
[----:B------:R-:W-:-:S04]  /*22e80*/  @!P3 LOP3.LUT R2, R3, R2, RZ, 0x3c, !PT ;  /* 0x000000020302b212 */ /* 0x000fc800078e3cff */
[----:B------:R-:W-:-:S05]  /*22e90*/  @!P3 LOP3.LUT R3, R3, R2, RZ, 0x3c, !PT ;  /* 0x000000020303b212 */ /* 0x000fca00078e3cff */
[----:B------:R3:W4:Y:S02]  /*22ea0*/  @!P3 LDG.E.U16 R15, desc[UR10][R2.64] ;  /* 0x0000000a020fb981 */ /* 0x000724000c1e1500 */
[----:B---3--:R-:W-:Y:S02]  /*22eb0*/  @!P3 IMAD.MOV.U32 R2, RZ, RZ, R8 ;  /* 0x000000ffff02b224 */ /* 0x008fe400078e0008 */
[----:B------:R-:W-:Y:S01]  /*22ec0*/  @!P3 IMAD.MOV.U32 R3, RZ, RZ, R9 ;  /* 0x000000ffff03b224 */ /* 0x000fe200078e0009 */
[----:B------:R-:W3:Y:S04]  /*22ed0*/  LDL R8, [R1+0x5bc] ;  /* 0x0005bc0001087983 */ /* 0x000ee80000100800 */
[----:B------:R-:W4:Y:S04]  /*22ee0*/  LDL R9, [R1+0x5b8] ;  /* 0x0005b80001097983 */ /* 0x000f280000100800 */
[----:B------:R2:W4:Y:S02]  /*22ef0*/  @!P3 LDG.E.U16 R14, desc[UR10][R2.64] ;  /* 0x0000000a020eb981 */ /* 0x000524000c1e1500 */
[----:B--2---:R-:W-:-:S02]  /*22f00*/  @!P3 IMAD.MOV.U32 R2, RZ, RZ, R7 ;  /* 0x000000ffff02b224 */ /* 0x004fc400078e0007 */
[----:B------:R-:W-:Y:S01]  /*22f10*/  @!P3 IMAD.MOV.U32 R3, RZ, RZ, R13 ;  /* 0x000000ffff03b224 */ /* 0x000fe200078e000d */
[----:B------:R-:W2:Y:S04]  /*22f20*/  LDL R7, [R1+0x598] ;  /* 0x0005980001077983 */ /* 0x000ea80000100800 */
[----:B------:R0:W3:Y:S01]  /*22f30*/  @!P3 LDG.E.U16 R6, desc[UR10][R2.64] ;  /* 0x0000000a0206b981 */ /* 0x0000e2000c1e1500 */
[----:B------:R-:W-:Y:S02]  /*22f40*/  PRMT R10, RZ, 0x7610, R10 ;  /* 0x00007610ff0a7816 */ /* 0x000fe4000000000a */
[----:B------:R-:W-:Y:S01]  /*22f50*/  PRMT R28, RZ, 0x7610, R28 ;  /* 0x00007610ff1c7816 */ /* 0x000fe2000000001c */
[----:B0-----:R-:W-:Y:S02]  /*22f60*/  @!P3 IMAD.MOV.U32 R2, RZ, RZ, R11 ;  /* 0x000000ffff02b224 */ /* 0x001fe400078e000b */
[----:B------:R-:W-:-:S05]  /*22f70*/  @!P3 IMAD.MOV.U32 R3, RZ, RZ, R12 ;  /* 0x000000ffff03b224 */ /* 0x000fca00078e000c */
[----:B------:R0:W2:Y:S02]  /*22f80*/  @!P3 LDG.E.U16 R10, desc[UR10][R2.64] ;  /* 0x0000000a020ab981 */ /* 0x0000a4000c1e1500 */
[----:B0-----:R-:W-:Y:S02]  /*22f90*/  @!P3 IMAD.MOV.U32 R2, RZ, RZ, R4 ;  /* 0x000000ffff02b224 */ /* 0x001fe400078e0004 */
[----:B------:R-:W-:-:S05]  /*22fa0*/  @!P3 IMAD.MOV.U32 R3, RZ, RZ, R5 ;  /* 0x000000ffff03b224 */ /* 0x000fca00078e0005 */
[----:B------:R0:W2:Y:S01]  /*22fb0*/  @!P3 LDG.E.U16 R28, desc[UR10][R2.64] ;  /* 0x0000000a021cb981 */ /* 0x0000a2000c1e1500 */
[----:B------:R-:W-:-:S03]  /*22fc0*/  PRMT R26, RZ, 0x7610, R26 ;  /* 0x00007610ff1a7816 */ /* 0x000fc6000000001a */
[----:B---3--:R1:W-:Y:S04]  /*22fd0*/  STL [R1+0x4], R6 ;  /* 0x0000040601007387 */ /* 0x0083e80000100800 */
[----:B------:R-:W3:Y:S04]  /*22fe0*/  LDL R5, [R1+0x578] ;  /* 0x0005780001057983 */ /* 0x000ee80000100800 */
[----:B------:R-:W3:Y:S04]  /*22ff0*/  LDL R4, [R1+0x57c] ;  /* 0x00057c0001047983 */ /* 0x000ee80000100800 */
[----:B-1----:R-:W3:Y:S01]  /*23000*/  LDL R6, [R1+0x59c] ;  /* 0x00059c0001067983 */ /* 0x002ee20000100800 */
[----:B0-----:R-:W-:-:S02]  /*23010*/  @!P3 IMAD.MOV.U32 R2, RZ, RZ, R8 ;  /* 0x000000ffff02b224 */ /* 0x001fc400078e0008 */
[----:B----4-:R-:W-:-:S05]  /*23020*/  @!P3 IMAD.MOV.U32 R3, RZ, RZ, R9 ;  /* 0x000000ffff03b224 */ /* 0x010fca00078e0009 */
[----:B------:R2:W4:Y:S01]  /*23030*/  @!P3 LDG.E.U16 R26, desc[UR10][R2.64] ;  /* 0x0000000a021ab981 */ /* 0x000522000c1e1500 */
[----:B------:R-:W-:Y:S02]  /*23040*/  PRMT R24, RZ, 0x7610, R24 ;  /* 0x00007610ff187816 */ /* 0x000fe40000000018 */
[----:B------:R-:W-:Y:S01]  /*23050*/  PRMT R22, RZ, 0x7610, R22 ;  /* 0x00007610ff167816 */ /* 0x000fe20000000016 */
[----:B--2---:R-:W-:Y:S01]  /*23060*/  @!P3 IMAD.MOV.U32 R3, RZ, RZ, R7 ;  /* 0x000000ffff03b224 */ /* 0x004fe200078e0007 */
[----:B------:R-:W-:Y:S04]  /*23070*/  STL [R1+0x10d4], R28 ;  /* 0x0010d41c01007387 */ /* 0x000fe80000100800 */
[----:B------:R-:W2:Y:S04]  /*23080*/  LDL R9, [R1+0x558] ;  /* 0x0005580001097983 */ /* 0x000ea80000100800 */
[----:B------:R-:W2:Y:S01]  /*23090*/  LDL R8, [R1+0x55c] ;  /* 0x00055c0001087983 */ /* 0x000ea20000100800 */
[----:B---3--:R-:W-:-:S05]  /*230a0*/  @!P3 IMAD.MOV.U32 R2, RZ, RZ, R6 ;  /* 0x000000ffff02b224 */ /* 0x008fca00078e0006 */
[----:B------:R0:W3:Y:S02]  /*230b0*/  @!P3 LDG.E.U16 R24, desc[UR10][R2.64] ;  /* 0x0000000a0218b981 */ /* 0x0000e4000c1e1500 */
[----:B0-----:R-:W-:Y:S02]  /*230c0*/  @!P3 IMAD.MOV.U32 R2, RZ, RZ, R4 ;  /* 0x000000ffff02b224 */ /* 0x001fe400078e0004 */
[----:B------:R-:W-:-:S05]  /*230d0*/  @!P3 IMAD.MOV.U32 R3, RZ, RZ, R5 ;  /* 0x000000ffff03b224 */ /* 0x000fca00078e0005 */
[----:B------:R2:W3:Y:S04]  /*230e0*/  @!P3 LDG.E.U16 R22, desc[UR10][R2.64] ;  /* 0x0000000a0216b981 */ /* 0x0004e8000c1e1500 */
[----:B----4-:R-:W-:Y:S04]  /*230f0*/  STL [R1+0x10d8], R26 ;  /* 0x0010d81a01007387 */ /* 0x010fe80000100800 */
[----:B------:R-:W4:Y:S04]  /*23100*/  LDL R11, [R1+0x538] ;  /* 0x00053800010b7983 */ /* 0x000f280000100800 */
[----:B------:R0:W-:Y:S04]  /*23110*/  STL [R1], R10 ;  /* 0x0000000a01007387 */ /* 0x0001e80000100800 */
[----:B0-----:R-:W4:Y:S04]  /*23120*/  LDL R10, [R1+0x53c] ;  /* 0x00053c00010a7983 */ /* 0x001f280000100800 */
[----:B------:R-:W-:Y:S04]  /*23130*/  STL [R1+0xc], R15 ;  /* 0x00000c0f01007387 */ /* 0x000fe80000100800 */
[----:B------:R-:W4:Y:S04]  /*23140*/  LDL R7, [R1+0x518] ;  /* 0x0005180001077983 */ /* 0x000f280000100800 */
[----:B------:R-:W4:Y:S01]  /*23150*/  LDL R6, [R1+0x51c] ;  /* 0x00051c0001067983 */ /* 0x000f220000100800 */
[----:B--2---:R-:W-:-:S02]  /*23160*/  @!P3 IMAD.MOV.U32 R2, RZ, RZ, R8 ;  /* 0x000000ffff02b224 */ /* 0x004fc400078e0008 */
[----:B------:R-:W-:Y:S01]  /*23170*/  @!P3 IMAD.MOV.U32 R3, RZ, RZ, R9 ;  /* 0x000000ffff03b224 */ /* 0x000fe200078e0009 */
[----:B------:R-:W-:Y:S02]  /*23180*/  PRMT R20, RZ, 0x7610, R20 ;  /* 0x00007610ff147816 */ /* 0x000fe40000000014 */
[----:B------:R-:W-:-:S04]  /*23190*/  PRMT R18, RZ, 0x7610, R18 ;  /* 0x00007610ff127816 */ /* 0x000fc80000000012 */
[----:B------:R4:W2:Y:S04]  /*231a0*/  @!P3 LDG.E.U16 R20, desc[UR10][R2.64] ;  /* 0x0000000a0214b981 */ /* 0x0008a8000c1e1500 */
[----:B---3--:R-:W-:Y:S04]  /*231b0*/  STL [R1+0x10dc], R24 ;  /* 0x0010dc1801007387 */ /* 0x008fe80000100800 */
[----:B------:R0:W-:Y:S04]  /*231c0*/  STL [R1+0x8], R14 ;  /* 0x0000080e01007387 */ /* 0x0001e80000100800 */
[----:B------:R-:W3:Y:S04]  /*231d0*/  LDL R5, [R1+0x4f8] ;  /* 0x0004f80001057983 */ /* 0x000ee80000100800 */
[----:B------:R-:W3:Y:S04]  /*231e0*/  LDL R4, [R1+0x4fc] ;  /* 0x0004fc0001047983 */ /* 0x000ee80000100800 */
[----:B------:R-:W-:Y:S04]  /*231f0*/  STL [R1+0x10e0], R22 ;  /* 0x0010e01601007387 */ /* 0x000fe80000100800 */
[----:B------:R-:W3:Y:S04]  /*23200*/  LDL R9, [R1+0x4d8] ;  /* 0x0004d80001097983 */ /* 0x000ee80000100800 */
[----:B------:R-:W3:Y:S01]  /*23210*/  LDL R8, [R1+0x4dc] ;  /* 0x0004dc0001087983 */ /* 0x000ee20000100800 */
[----:B----4-:R-:W-:-:S02]  /*23220*/  @!P3 IMAD.MOV.U32 R3, RZ, RZ, R11 ;  /* 0x000000ffff03b224 */ /* 0x010fc400078e000b */
[----:B------:R-:W-:-:S05]  /*23230*/  @!P3 IMAD.MOV.U32 R2, RZ, RZ, R10 ;  /* 0x000000ffff02b224 */ /* 0x000fca00078e000a */
[----:B------:R1:W4:Y:S01]  /*23240*/  @!P3 LDG.E.U16 R18, desc[UR10][R2.64] ;  /* 0x0000000a0212b981 */ /* 0x000322000c1e1500 */
[----:B------:R-:W-:Y:S01]  /*23250*/  PRMT R16, RZ, 0x7610, R16 ;  /* 0x00007610ff107816 */ /* 0x000fe20000000010 */
[----:B-1----:R-:W-:Y:S02]  /*23260*/  @!P3 IMAD.MOV.U32 R2, RZ, RZ, R6 ;  /* 0x000000ffff02b224 */ /* 0x002fe400078e0006 */
[----:B------:R-:W-:-:S05]  /*23270*/  @!P3 IMAD.MOV.U32 R3, RZ, RZ, R7 ;  /* 0x000000ffff03b224 */ /* 0x000fca00078e0007 */
[----:B------:R1:W4:Y:S02]  /*23280*/  @!P3 LDG.E.U16 R16, desc[UR10][R2.64] ;  /* 0x0000000a0210b981 */ /* 0x000324000c1e1500 */
[----:B-1----:R-:W-:Y:S02]  /*23290*/  PRMT R2, RZ, 0x7610, R2 ;  /* 0x00007610ff027816 */ /* 0x002fe40000000002 */
[----:B------:R-:W-:Y:S01]  /*232a0*/  PRMT R3, RZ, 0x7610, R3 ;  /* 0x00007610ff037816 */ /* 0x000fe20000000003 */
[----:B--2---:R-:W-:Y:S04]  /*232b0*/  STL [R1+0x10e4], R20 ;  /* 0x0010e41401007387 */ /* 0x004fe80000100800 */
[----:B---3--:R1:W2:Y:S02]  /*232c0*/  @!P3 LDG.E.U16 R2, desc[UR10][R4.64] ;  /* 0x0000000a0402b981 */ /* 0x0082a4000c1e1500 */
[----:B-1----:R-:W-:-:S02]  /*232d0*/  @!P3 IMAD.MOV.U32 R5, RZ, RZ, R9 ;  /* 0x000000ffff05b224 */ /* 0x002fc400078e0009 */
[----:B------:R-:W-:-:S05]  /*232e0*/  @!P3 IMAD.MOV.U32 R4, RZ, RZ, R8 ;  /* 0x000000ffff04b224 */ /* 0x000fca00078e0008 */
[----:B------:R1:W3:Y:S04]  /*232f0*/  @!P3 LDG.E.U16 R3, desc[UR10][R4.64] ;  /* 0x0000000a0403b981 */ /* 0x0002e8000c1e1500 */
[----:B----4-:R-:W-:Y:S04]  /*23300*/  STL [R1+0x10e8], R18 ;  /* 0x0010e81201007387 */ /* 0x010fe80000100800 */
[----:B------:R-:W4:Y:S04]  /*23310*/  LDL R7, [R1+0x4b8] ;  /* 0x0004b80001077983 */ /* 0x000f280000100800 */
[----:B------:R-:W4:Y:S04]  /*23320*/  LDL R6, [R1+0x4bc] ;  /* 0x0004bc0001067983 */ /* 0x000f280000100800 */
[----:B------:R-:W-:Y:S04]  /*23330*/  STL [R1+0x10ec], R16 ;  /* 0x0010ec1001007387 */ /* 0x000fe80000100800 */
[----:B0-----:R-:W4:Y:S04]  /*23340*/  LDL R14, [R1+0x498] ;  /* 0x00049800010e7983 */ /* 0x001f280000100800 */
[----:B------:R-:W4:Y:S01]  /*23350*/  LDL R12, [R1+0x49c] ;  /* 0x00049c00010c7983 */ /* 0x000f220000100800 */
[----:B-1----:R-:W-:-:S03]  /*23360*/  PRMT R4, RZ, 0x7610, R4 ;  /* 0x00007610ff047816 */ /* 0x002fc60000000004 */
[----:B--2---:R0:W-:Y:S04]  /*23370*/  STL [R1+0x10f0], R2 ;  /* 0x0010f00201007387 */ /* 0x0041e80000100800 */
[----:B------:R-:W2:Y:S04]  /*23380*/  LDL R9, [R1+0x478] ;  /* 0x0004780001097983 */ /* 0x000ea80000100800 */
[----:B------:R-:W2:Y:S04]  /*23390*/  LDL R8, [R1+0x47c] ;  /* 0x00047c0001087983 */ /* 0x000ea80000100800 */
[----:B------:R-:W2:Y:S04]  /*233a0*/  LDL R13, [R1+0x458] ;  /* 0x00045800010d7983 */ /* 0x000ea80000100800 */
[----:B0-----:R-:W2:Y:S04]  /*233b0*/  LDL R2, [R1+0x45c] ;  /* 0x00045c0001027983 */ /* 0x001ea80000100800 */
[----:B---3--:R-:W-:Y:S04]  /*233c0*/  STL [R1+0x10f4], R3 ;  /* 0x0010f40301007387 */ /* 0x008fe80000100800 */
[----:B------:R-:W3:Y:S04]  /*233d0*/  LDL R11, [R1+0x438] ;  /* 0x00043800010b7983 */ /* 0x000ee80000100800 */
[----:B------:R-:W3:Y:S04]  /*233e0*/  LDL R10, [R1+0x43c] ;  /* 0x00043c00010a7983 */ /* 0x000ee80000100800 */
[----:B----4-:R0:W4:Y:S01]  /*233f0*/  @!P3 LDG.E.U16 R4, desc[UR10][R6.64] ;  /* 0x0000000a0604b981 */ /* 0x010122000c1e1500 */
[----:B------:R-:W-:Y:S01]  /*23400*/  PRMT R5, RZ, 0x7610, R5 ;  /* 0x00007610ff057816 */ /* 0x000fe20000000005 */
[----:B0-----:R-:W-:-:S02]  /*23410*/  @!P3 IMAD.MOV.U32 R7, RZ, RZ, R14 ;  /* 0x000000ffff07b224 */ /* 0x001fc400078e000e */
[----:B------:R-:W-:-:S05]  /*23420*/  @!P3 IMAD.MOV.U32 R6, RZ, RZ, R12 ;  /* 0x000000ffff06b224 */ /* 0x000fca00078e000c */
[----:B------:R0:W4:Y:S02]  /*23430*/  @!P3 LDG.E.U16 R5, desc[UR10][R6.64] ;  /* 0x0000000a0605b981 */ /* 0x000124000c1e1500 */
[----:B0-----:R-:W-:Y:S02]  /*23440*/  PRMT R6, RZ, 0x7610, R6 ;  /* 0x00007610ff067816 */ /* 0x001fe40000000006 */
[----:B------:R-:W-:-:S04]  /*23450*/  PRMT R7, RZ, 0x7610, R7 ;  /* 0x00007610ff077816 */ /* 0x000fc80000000007 */
[----:B--2---:R0:W2:Y:S02]  /*23460*/  @!P3 LDG.E.U16 R6, desc[UR10][R8.64] ;  /* 0x0000000a0806b981 */ /* 0x0040a4000c1e1500 */
[----:B0-----:R-:W-:Y:S02]  /*23470*/  @!P3 IMAD.MOV.U32 R8, RZ, RZ, R2 ;  /* 0x000000ffff08b224 */ /* 0x001fe400078e0002 */
[----:B------:R-:W-:-:S05]  /*23480*/  @!P3 IMAD.MOV.U32 R9, RZ, RZ, R13 ;  /* 0x000000ffff09b224 */ /* 0x000fca00078e000d */
[----:B------:R0:W2:Y:S02]  /*23490*/  @!P3 LDG.E.U16 R7, desc[UR10][R8.64] ;  /* 0x0000000a0807b981 */ /* 0x0000a4000c1e1500 */
[----:B0-----:R-:W-:-:S06]  /*234a0*/  PRMT R8, RZ, 0x7610, R8 ;  /* 0x00007610ff087816 */ /* 0x001fcc0000000008 */
[----:B---3--:R-:W3:Y:S04]  /*234b0*/  @!P3 LDG.E.U16 R8, desc[UR10][R10.64] ;  /* 0x0000000a0a08b981 */ /* 0x008ee8000c1e1500 */
[----:B----4-:R0:W-:Y:S04]  /*234c0*/  STL [R1+0x10f8], R4 ;  /* 0x0010f80401007387 */ /* 0x0101e80000100800 */
[----:B------:R-:W4:Y:S04]  /*234d0*/  LDL R12, [R1+0xad0] ;  /* 0x000ad000010c7983 */ /* 0x000f280000100800 */
[----:B0-----:R-:W4:Y:S04]  /*234e0*/  LDL R4, [R1+0xae4] ;  /* 0x000ae40001047983 */ /* 0x001f280000100800 */
[----:B------:R-:W-:Y:S04]  /*234f0*/  STL [R1+0x10fc], R5 ;  /* 0x0010fc0501007387 */ /* 0x000fe80000100800 */
[----:B--2---:R-:W-:Y:S04]  /*23500*/  STL [R1+0x1100], R6 ;  /* 0x0011000601007387 */ /* 0x004fe80000100800 */
[----:B------:R-:W2:Y:S04]  /*23510*/  LDL R3, [R1+0x418] ;  /* 0x0004180001037983 */ /* 0x000ea80000100800 */
[----:B------:R-:W2:Y:S04]  /*23520*/  LDL R2, [R1+0x41c] ;  /* 0x00041c0001027983 */ /* 0x000ea80000100800 */
[----:B------:R0:W-:Y:S04]  /*23530*/  STL [R1+0x1104], R7 ;  /* 0x0011040701007387 */ /* 0x0001e80000100800 */
[----:B------:R-:W2:Y:S04]  /*23540*/  LDL R16, [R1+0x3f8] ;  /* 0x0003f80001107983 */ /* 0x000ea80000100800 */
[----:B------:R-:W2:Y:S04]  /*23550*/  LDL R15, [R1+0x3fc] ;  /* 0x0003fc00010f7983 */ /* 0x000ea80000100800 */
[----:B---3--:R1:W-:Y:S04]  /*23560*/  STL [R1+0x1108], R8 ;  /* 0x0011080801007387 */ /* 0x0083e80000100800 */
[----:B------:R-:W3:Y:S04]  /*23570*/  LDL R14, [R1+0x3d8] ;  /* 0x0003d800010e7983 */ /* 0x000ee80000100800 */
[----:B0-----:R-:W3:Y:S04]  /*23580*/  LDL R7, [R1+0x3b8] ;  /* 0x0003b80001077983 */ /* 0x001ee80000100800 */
[----:B------:R-:W3:Y:S04]  /*23590*/  LDL R6, [R1+0x3bc] ;  /* 0x0003bc0001067983 */ /* 0x000ee80000100800 */
[----:B------:R-:W3:Y:S04]  /*235a0*/  LDL R5, [R1+0x398] ;  /* 0x0003980001057983 */ /* 0x000ee80000100800 */
[----:B-1----:R-:W3:Y:S01]  /*235b0*/  LDL R8, [R1+0x3dc] ;  /* 0x0003dc0001087983 */ /* 0x002ee20000100800 */
[----:B----4-:R-:W-:-:S03]  /*235c0*/  @!P3 IMAD.MOV.U32 R10, RZ, RZ, R4 ;  /* 0x000000ffff0ab224 */ /* 0x010fc600078e0004 */
[----:B------:R-:W4:Y:S01]  /*235d0*/  LDL R4, [R1+0x39c] ;  /* 0x00039c0001047983 */ /* 0x000f220000100800 */
[----:B------:R-:W-:Y:S01]  /*235e0*/  PRMT R9, RZ, 0x7610, R9 ;  /* 0x00007610ff097816 */ /* 0x000fe20000000009 */
[----:B------:R-:W-:-:S05]  /*235f0*/  @!P3 IMAD.MOV.U32 R11, RZ, RZ, R12 ;  /* 0x000000ffff0bb224 */ /* 0x000fca00078e000c */
[----:B------:R0:W4:Y:S02]  /*23600*/  @!P3 LDG.E.U16 R9, desc[UR10][R10.64] ;  /* 0x0000000a0a09b981 */ /* 0x000124000c1e1500 */
[----:B0-----:R-:W-:Y:S02]  /*23610*/  PRMT R10, RZ, 0x7610, R10 ;  /* 0x00007610ff0a7816 */ /* 0x001fe4000000000a */
[----:B------:R-:W-:Y:S02]  /*23620*/  PRMT R11, RZ, 0x7610, R11 ;  /* 0x00007610ff0b7816 */ /* 0x000fe4000000000b */
[----:B------:R-:W-:Y:S01]  /*23630*/  PRMT R17, RZ, 0x7610, R17 ;  /* 0x00007610ff117816 */ /* 0x000fe20000000011 */
[----:B--2---:R-:W-:Y:S02]  /*23640*/  @!P3 IMAD.MOV.U32 R13, RZ, RZ, R3 ;  /* 0x000000ffff0db224 */ /* 0x004fe400078e0003 */
[----:B------:R-:W-:Y:S01]  /*23650*/  @!P3 IMAD.MOV.U32 R12, RZ, RZ, R2 ;  /* 0x000000ffff0cb224 */ /* 0x000fe200078e0002 */
[----:B------:R-:W2:Y:S04]  /*23660*/  LDL R3, [R1+0x378] ;  /* 0x0003780001037983 */ /* 0x000ea80000100800 */
[----:B------:R-:W2:Y:S04]  /*23670*/  LDL R2, [R1+0x37c] ;  /* 0x00037c0001027983 */ /* 0x000ea80000100800 */
[----:B------:R0:W2:Y:S02]  /*23680*/  @!P3 LDG.E.U16 R10, desc[UR10][R12.64] ;  /* 0x0000000a0c0ab981 */ /* 0x0000a4000c1e1500 */
[----:B0-----:R-:W-:-:S02]  /*23690*/  @!P3 IMAD.MOV.U32 R13, RZ, RZ, R16 ;  /* 0x000000ffff0db224 */ /* 0x001fc400078e0010 */
[----:B------:R-:W-:-:S05]  /*236a0*/  @!P3 IMAD.MOV.U32 R12, RZ, RZ, R15 ;  /* 0x000000ffff0cb224 */ /* 0x000fca00078e000f */
[----:B------:R0:W2:Y:S02]  /*236b0*/  @!P3 LDG.E.U16 R11, desc[UR10][R12.64] ;  /* 0x0000000a0c0bb981 */ /* 0x0000a4000c1e1500 */
[----:B0-----:R-:W-:Y:S01]  /*236c0*/  PRMT R12, RZ, 0x7610, R12 ;  /* 0x00007610ff0c7816 */ /* 0x001fe2000000000c */
[----:B---3--:R-:W-:Y:S01]  /*236d0*/  @!P3 IMAD.MOV.U32 R15, RZ, RZ, R14 ;  /* 0x000000ffff0fb224 */ /* 0x008fe200078e000e */
[----:B------:R-:W-:Y:S01]  /*236e0*/  PRMT R13, RZ, 0x7610, R13 ;  /* 0x00007610ff0d7816 */ /* 0x000fe2000000000d */
[----:B------:R-:W-:-:S05]  /*236f0*/  @!P3 IMAD.MOV.U32 R14, RZ, RZ, R8 ;  /* 0x000000ffff0eb224 */ /* 0x000fca00078e0008 */
[----:B------:R0:W3:Y:S02]  /*23700*/  @!P3 LDG.E.U16 R12, desc[UR10][R14.64] ;  /* 0x0000000a0e0cb981 */ /* 0x0000e4000c1e1500 */
[----:B0-----:R-:W-:Y:S02]  /*23710*/  @!P3 IMAD.MOV.U32 R14, RZ, RZ, R6 ;  /* 0x000000ffff0eb224 */ /* 0x001fe400078e0006 */
[----:B------:R-:W-:-:S05]  /*23720*/  @!P3 IMAD.MOV.U32 R15, RZ, RZ, R7 ;  /* 0x000000ffff0fb224 */ /* 0x000fca00078e0007 */
[----:B------:R4:W3:Y:S02]  /*23730*/  @!P3 LDG.E.U16 R13, desc[UR10][R14.64] ;  /* 0x0000000a0e0db981 */ /* 0x0008e4000c1e1500 */
[----:B----4-:R-:W-:Y:S02]  /*23740*/  @!P3 IMAD.MOV.U32 R14, RZ, RZ, R4 ;  /* 0x000000ffff0eb224 */ /* 0x010fe400078e0004 */
[----:B------:R-:W-:-:S05]  /*23750*/  @!P3 IMAD.MOV.U32 R15, RZ, RZ, R5 ;  /* 0x000000ffff0fb224 */ /* 0x000fca00078e0005 */
[----:B------:R-:W4:Y:S04]  /*23760*/  @!P3 LDG.E.U16 R17, desc[UR10][R14.64] ;  /* 0x0000000a0e11b981 */ /* 0x000f28000c1e1500 */
[----:B--2---:R-:W-:Y:S04]  /*23770*/  STL [R1+0x110c], R10 ;  /* 0x00110c0a01007387 */ /* 0x004fe80000100800 */
[----:B------:R-:W-:Y:S04]  /*23780*/  STL [R1+0x1110], R11 ;  /* 0x0011100b01007387 */ /* 0x000fe80000100800 */
[----:B---3--:R-:W-:Y:S04]  /*23790*/  STL [R1+0x1114], R12 ;  /* 0x0011140c01007387 */ /* 0x008fe80000100800 */
[----:B------:R0:W-:Y:S04]  /*237a0*/  STL [R1+0x1118], R13 ;  /* 0x0011180d01007387 */ /* 0x0001e80000100800 */
[----:B----4-:R-:W-:Y:S04]  /*237b0*/  STL [R1+0x111c], R17 ;  /* 0x00111c1101007387 */ /* 0x010fe80000100800 */
[----:B0-----:R-:W2:Y:S04]  /*237c0*/  LDL R13, [R1+0x358] ;  /* 0x00035800010d7983 */ /* 0x001ea80000100800 */
[----:B------:R-:W3:Y:S04]  /*237d0*/  LDL R12, [R1+0x35c] ;  /* 0x00035c00010c7983 */ /* 0x000ee80000100800 */
[----:B------:R-:W4:Y:S04]  /*237e0*/  LDL R11, [R1+0x338] ;  /* 0x00033800010b7983 */ /* 0x000f280000100800 */
[----:B------:R-:W4:Y:S04]  /*237f0*/  LDL R10, [R1+0x33c] ;  /* 0x00033c00010a7983 */ /* 0x000f280000100800 */
[----:B------:R-:W4:Y:S04]  /*23800*/  LDL R8, [R1+0x328] ;  /* 0x0003280001087983 */ /* 0x000f280000100800 */
[----:B------:R-:W4:Y:S04]  /*23810*/  LDL R7, [R1+0xad4] ;  /* 0x000ad40001077983 */ /* 0x000f280000100800 */
[----:B------:R-:W4:Y:S04]  /*23820*/  LDL R6, [R1+0xab8] ;  /* 0x000ab80001067983 */ /* 0x000f280000100800 */
[----:B------:R-:W4:Y:S04]  /*23830*/  LDL R5, [R1+0xaf0] ;  /* 0x000af00001057983 */ /* 0x000f280000100800 */
[----:B------:R-:W4:Y:S01]  /*23840*/  LDL R4, [R1+0xae0] ;  /* 0x000ae00001047983 */ /* 0x000f220000100800 */
[----:B------:R-:W-:Y:S01]  /*23850*/  PRMT R19, RZ, 0x7610, R19 ;  /* 0x00007610ff137816 */ /* 0x000fe20000000013 */
[----:B------:R-:W-:-:S02]  /*23860*/  @!P3 IMAD.MOV.U32 R14, RZ, RZ, R2 ;  /* 0x000000ffff0eb224 */ /* 0x000fc400078e0002 */
[----:B------:R-:W-:Y:S01]  /*23870*/  @!P3 IMAD.MOV.U32 R15, RZ, RZ, R3 ;  /* 0x000000ffff0fb224 */ /* 0x000fe200078e0003 */
[----:B------:R-:W-:Y:S02]  /*23880*/  PRMT R21, RZ, 0x7610, R21 ;  /* 0x00007610ff157816 */ /* 0x000fe40000000015 */
[----:B------:R-:W-:Y:S02]  /*23890*/  PRMT R23, RZ, 0x7610, R23 ;  /* 0x00007610ff177816 */ /* 0x000fe40000000017 */
[----:B------:R-:W-:Y:S02]  /*238a0*/  PRMT R25, RZ, 0x7610, R25 ;  /* 0x00007610ff197816 */ /* 0x000fe40000000019 */
[----:B------:R-:W-:Y:S01]  /*238b0*/  PRMT R27, RZ, 0x7610, R27 ;  /* 0x00007610ff1b7816 */ /* 0x000fe2000000001b */
[----:B------:R2:W4:Y:S01]  /*238c0*/  @!P3 LDG.E.U16 R19, desc[UR10][R14.64] ;  /* 0x0000000a0e13b981 */ /* 0x000522000c1e1500 */
[----:B------:R-:W-:-:S03]  /*238d0*/  PRMT R29, RZ, 0x7610, R29 ;  /* 0x00007610ff1d7816 */ /* 0x000fc6000000001d */
[----:B------:R-:W4:Y:S04]  /*238e0*/  LDL R3, [R1+0xb00] ;  /* 0x000b000001037983 */ /* 0x000f280000100800 */
        /* <DEDUP_REMOVED lines=8> */
[----:B--2---:R-:W-:-:S02]  /*23970*/  @!P3 IMAD.MOV.U32 R15, RZ, RZ, R13 ;  /* 0x000000ffff0fb224 */ /* 0x004fc400078e000d */
[----:B---3--:R-:W-:-:S05]  /*23980*/  @!P3 IMAD.MOV.U32 R14, RZ, RZ, R12 ;  /* 0x000000ffff0eb224 */ /* 0x008fca00078e000c */
[----:B------:R4:W2:Y:S02]  /*23990*/  @!P3 LDG.E.U16 R21, desc[UR10][R14.64] ;  /* 0x0000000a0e15b981 */ /* 0x0008a4000c1e1500 */
[----:B----4-:R-:W-:Y:S02]  /*239a0*/  @!P3 IMAD.MOV.U32 R14, RZ, RZ, R10 ;  /* 0x000000ffff0eb224 */ /* 0x010fe400078e000a */
[----:B------:R-:W-:-:S05]  /*239b0*/  @!P3 IMAD.MOV.U32 R15, RZ, RZ, R11 ;  /* 0x000000ffff0fb224 */ /* 0x000fca00078e000b */
[----:B------:R0:W3:Y:S02]  /*239c0*/  @!P3 LDG.E.U16 R23, desc[UR10][R14.64] ;  /* 0x0000000a0e17b981 */ /* 0x0000e4000c1e1500 */
[----:B0-----:R-:W-:Y:S02]  /*239d0*/  @!P3 IMAD.MOV.U32 R14, RZ, RZ, R7 ;  /* 0x000000ffff0eb224 */ /* 0x001fe400078e0007 */
[----:B------:R-:W-:-:S05]  /*239e0*/  @!P3 IMAD.MOV.U32 R15, RZ, RZ, R8 ;  /* 0x000000ffff0fb224 */ /* 0x000fca00078e0008 */
[----:B------:R0:W4:Y:S02]  /*239f0*/  @!P3 LDG.E.U16 R25, desc[UR10][R14.64] ;  /* 0x0000000a0e19b981 */ /* 0x000124000c1e1500 */
[----:B0-----:R-:W-:Y:S02]  /*23a00*/  @!P3 IMAD.MOV.U32 R14, RZ, RZ, R5 ;  /* 0x000000ffff0eb224 */ /* 0x001fe400078e0005 */
[----:B------:R-:W-:-:S05]  /*23a10*/  @!P3 IMAD.MOV.U32 R15, RZ, RZ, R6 ;  /* 0x000000ffff0fb224 */ /* 0x000fca00078e0006 */
[----:B------:R0:W4:Y:S02]  /*23a20*/  @!P3 LDG.E.U16 R27, desc[UR10][R14.64] ;  /* 0x0000000a0e1bb981 */ /* 0x000124000c1e1500 */
[----:B0-----:R-:W-:Y:S02]  /*23a30*/  @!P3 IMAD.MOV.U32 R14, RZ, RZ, R4 ;  /* 0x000000ffff0eb224 */ /* 0x001fe400078e0004 */
[----:B------:R-:W-:-:S05]  /*23a40*/  @!P3 IMAD.MOV.U32 R15, RZ, RZ, R0 ;  /* 0x000000ffff0fb224 */ /* 0x000fca00078e0000 */
[----:B------:R-:W4:Y:S04]  /*23a50*/  @!P3 LDG.E.U16 R29, desc[UR10][R14.64] ;  /* 0x0000000a0e1db981 */ /* 0x000f28000c1e1500 */
[----:B------:R-:W-:Y:S04]  /*23a60*/  STL [R1+0x1120], R19 ;  /* 0x0011201301007387 */ /* 0x000fe80000100800 */
[----:B--2---:R-:W-:Y:S04]  /*23a70*/  STL [R1+0x1124], R21 ;  /* 0x0011241501007387 */ /* 0x004fe80000100800 */
[----:B---3--:R-:W-:Y:S04]  /*23a80*/  STL [R1+0x1128], R23 ;  /* 0x0011281701007387 */ /* 0x008fe80000100800 */
[----:B----4-:R-:W-:Y:S04]  /*23a90*/  STL [R1+0x112c], R25 ;  /* 0x00112c1901007387 */ /* 0x010fe80000100800 */
[----:B------:R-:W-:Y:S04]  /*23aa0*/  STL [R1+0x1130], R27 ;  /* 0x0011301b01007387 */ /* 0x000fe80000100800 */
[----:B------:R-:W-:Y:S04]  /*23ab0*/  STL [R1+0xb40], R0 ;  /* 0x000b400001007387 */ /* 0x000fe80000100800 */
[----:B------:R0:W-:Y:S04]  /*23ac0*/  STL [R1+0x1134], R29 ;  /* 0x0011341d01007387 */ /* 0x0001e80000100800 */
[----:B------:R-:W2:Y:S04]  /*23ad0*/  LDL R15, [R1+0xafc] ;  /* 0x000afc00010f7983 */ /* 0x000ea80000100800 */
[----:B0-----:R-:W3:Y:S04]  /*23ae0*/  LDL.LU R29, [R1+0x6c] ;  /* 0x00006c00011d7983 */ /* 0x001ee80000300800 */
[----:B---3--:R0:W-:Y:S04]  /*23af0*/  STL [R1+0x1138], R29 ;  /* 0x0011381d01007387 */ /* 0x0081e80000100800 */
[----:B0-----:R-:W3:Y:S04]  /*23b00*/  LDL.LU R29, [R1+0x70] ;  /* 0x00007000011d7983 */ /* 0x001ee80000300800 */
[----:B---3--:R0:W-:Y:S04]  /*23b10*/  STL [R1+0x113c], R29 ;  /* 0x00113c1d01007387 */ /* 0x0081e80000100800 */
[----:B0-----:R-:W3:Y:S04]  /*23b20*/  LDL.LU R29, [R1+0x74] ;  /* 0x00007400011d7983 */ /* 0x001ee80000300800 */
[----:B------:R-:W-:Y:S04]  /*23b30*/  STS.U16 [R3+UR5+0xfe00], R9 ;  /* 0x00fe000903007988 */ /* 0x000fe80008000405 */
[----:B--2---:R-:W-:Y:S04]  /*23b40*/  STS.U16 [R15+UR5+0x300], R2 ;  /* 0x000300020f007988 */ /* 0x004fe80008000405 */
[----:B------:R-:W-:Y:S04]  /*23b50*/  STS.U16 [R15+UR5+0x700], R16 ;  /* 0x000700100f007988 */ /* 0x000fe80008000405 */
[----:B------:R-:W-:Y:S04]  /*23b60*/  STS.U16 [R15+UR5+0xb00], R18 ;  /* 0x000b00120f007988 */ /* 0x000fe80008000405 */
[----:B------:R-:W-:Y:S04]  /*23b70*/  STS.U16 [R15+UR5+0xf00], R20 ;  /* 0x000f00140f007988 */ /* 0x000fe80008000405 */
[----:B------:R-:W-:Y:S04]  /*23b80*/  STS.U16 [R15+UR5+0x1300], R22 ;  /* 0x001300160f007988 */ /* 0x000fe80008000405 */
[----:B---3--:R0:W-:Y:S04]  /*23b90*/  STL [R1+0x1140], R29 ;  /* 0x0011401d01007387 */ /* 0x0081e80000100800 */
[----:B0-----:R-:W2:Y:S04]  /*23ba0*/  LDL.LU R29, [R1+0x78] ;  /* 0x00007800011d7983 */ /* 0x001ea80000300800 */
        /* <DEDUP_REMOVED lines=23> */
[----:B------:R1:W-:Y:S04]  /*23d20*/  STS.U16 [R15+UR5+0x1f00], R28 ;  /* 0x001f001c0f007988 */ /* 0x0003e80008000405 */
[----:B0-----:R-:W4:Y:S04]  /*23d30*/  LDL.LU R24, [R1+0x14] ;  /* 0x0000140001187983 */ /* 0x001f280000300800 */
[----:B-1----:R-:W4:Y:S04]  /*23d40*/  LDL.LU R26, [R1+0x10] ;  /* 0x00001000011a7983 */ /* 0x002f280000300800 */
[----:B------:R-:W4:Y:S04]  /*23d50*/  LDL.LU R28, [R1+0xc] ;  /* 0x00000c00011c7983 */ /* 0x000f280000300800 */
[----:B------:R-:W4:Y:S04]  /*23d60*/  LDL.LU R9, [R1+0x8] ;  /* 0x0000080001097983 */ /* 0x000f280000300800 */
[----:B------:R-:W4:Y:S04]  /*23d70*/  LDL.LU R14, [R1+0x4] ;  /* 0x00000400010e7983 */ /* 0x000f280000300800 */
[----:B------:R-:W4:Y:S04]  /*23d80*/  LDL.LU R0, [R1] ;  /* 0x0000000001007983 */ /* 0x000f280000300800 */
[----:B--2---:R0:W-:Y:S04]  /*23d90*/  STS.U16 [R15+UR5+0x2300], R29 ;  /* 0x0023001d0f007988 */ /* 0x0041e80008000405 */
[----:B0-----:R-:W2:Y:S04]  /*23da0*/  LDL.LU R29, [R1+0x1140] ;  /* 0x00114000011d7983 */ /* 0x001ea80000300800 */
[----:B--2---:R0:W-:Y:S04]  /*23db0*/  STS.U16 [R15+UR5+0x2700], R29 ;  /* 0x0027001d0f007988 */ /* 0x0041e80008000405 */
[----:B0-----:R-:W2:Y:S04]  /*23dc0*/  LDL.LU R29, [R1+0x113c] ;  /* 0x00113c00011d7983 */ /* 0x001ea80000300800 */
[----:B--2---:R0:W-:Y:S04]  /*23dd0*/  STS.U16 [R15+UR5+0x2b00], R29 ;  /* 0x002b001d0f007988 */ /* 0x0041e80008000405 */
[----:B0-----:R-:W2:Y:S04]  /*23de0*/  LDL.LU R29, [R1+0x1138] ;  /* 0x00113800011d7983 */ /* 0x001ea80000300800 */
[----:B--2---:R0:W-:Y:S04]  /*23df0*/  STS.U16 [R15+UR5+0x2f00], R29 ;  /* 0x002f001d0f007988 */ /* 0x0041e80008000405 */
[----:B---3--:R1:W-:Y:S04]  /*23e00*/  STS.U16 [R15+UR5+0x3300], R27 ;  /* 0x0033001b0f007988 */ /* 0x0083e80008000405 */
[----:B----4-:R2:W-:Y:S04]  /*23e10*/  STS.U16 [R15+UR5+0x3700], R25 ;  /* 0x003700190f007988 */ /* 0x0105e80008000405 */
[----:B------:R3:W-:Y:S04]  /*23e20*/  STS.U16 [R15+UR5+0x3b00], R23 ;  /* 0x003b00170f007988 */ /* 0x0007e80008000405 */
[----:B------:R4:W-:Y:S04]  /*23e30*/  STS.U16 [R15+UR5+0x3f00], R21 ;  /* 0x003f00150f007988 */ /* 0x0009e80008000405 */
[----:B------:R4:W-:Y:S04]  /*23e40*/  STS.U16 [R15+UR5+0x4300], R19 ;  /* 0x004300130f007988 */ /* 0x0009e80008000405 */
[----:B0-----:R-:W4:Y:S04]  /*23e50*/  LDL.LU R29, [R1+0x1134] ;  /* 0x00113400011d7983 */ /* 0x001f280000300800 */
[----:B-1----:R-:W4:Y:S04]  /*23e60*/  LDL.LU R27, [R1+0x1130] ;  /* 0x00113000011b7983 */ /* 0x002f280000300800 */
[----:B--2---:R-:W2:Y:S04]  /*23e70*/  LDL.LU R25, [R1+0x112c] ;  /* 0x00112c0001197983 */ /* 0x004ea80000300800 */
[----:B---3--:R-:W3:Y:S04]  /*23e80*/  LDL.LU R23, [R1+0x1128] ;  /* 0x0011280001177983 */ /* 0x008ee80000300800 */
[----:B----4-:R-:W4:Y:S04]  /*23e90*/  LDL.LU R21, [R1+0x1124] ;  /* 0x0011240001157983 */ /* 0x010f280000300800 */
[----:B------:R-:W2:Y:S04]  /*23ea0*/  LDL.LU R19, [R1+0x1120] ;  /* 0x0011200001137983 */ /* 0x000ea80000300800 */
[----:B------:R0:W-:Y:S04]  /*23eb0*/  STS.U16 [R15+UR5+0x4700], R17 ;  /* 0x004700110f007988 */ /* 0x0001e80008000405 */
[----:B------:R1:W-:Y:S04]  /*23ec0*/  STS.U16 [R15+UR5+0x4b00], R13 ;  /* 0x004b000d0f007988 */ /* 0x0003e80008000405 */
[----:B------:R1:W-:Y:S04]  /*23ed0*/  STS.U16 [R15+UR5+0x4f00], R12 ;  /* 0x004f000c0f007988 */ /* 0x0003e80008000405 */
[----:B------:R1:W-:Y:S04]  /*23ee0*/  STS.U16 [R15+UR5+0x5300], R11 ;  /* 0x0053000b0f007988 */ /* 0x0003e80008000405 */
[----:B------:R1:W-:Y:S04]  /*23ef0*/  STS.U16 [R15+UR5+0x5700], R10 ;  /* 0x0057000a0f007988 */ /* 0x0003e80008000405 */
[----:B------:R1:W-:Y:S04]  /*23f00*/  STS.U16 [R15+UR5+0x5b00], R8 ;  /* 0x005b00080f007988 */ /* 0x0003e80008000405 */
[----:B0-----:R-:W3:Y:S04]  /*23f10*/  LDL.LU R17, [R1+0x111c] ;  /* 0x00111c0001117983 */ /* 0x001ee80000300800 */
[----:B-1----:R-:W4:Y:S04]  /*23f20*/  LDL.LU R13, [R1+0x1118] ;  /* 0x00111800010d7983 */ /* 0x002f280000300800 */
[----:B------:R-:W2:Y:S04]  /*23f30*/  LDL.LU R12, [R1+0x1114] ;  /* 0x00111400010c7983 */ /* 0x000ea80000300800 */
[----:B------:R-:W3:Y:S04]  /*23f40*/  LDL.LU R11, [R1+0x1110] ;  /* 0x00111000010b7983 */ /* 0x000ee80000300800 */
[----:B------:R-:W4:Y:S04]  /*23f50*/  LDL.LU R10, [R1+0x110c] ;  /* 0x00110c00010a7983 */ /* 0x000f280000300800 */
        /* <DEDUP_REMOVED lines=26> */
[----:B0-----:R-:W3:Y:S04]  /*24100*/  LDL.LU R28, [R1+0x10d4] ;  /* 0x0010d400011c7983 */ /* 0x001ee80000300800 */
[----:B------:R-:W-:Y:S04]  /*24110*/  STS.U16 [R15+UR5+0x9300], R9 ;  /* 0x009300090f007988 */ /* 0x000fe80008000405 */
[----:B------:R-:W-:Y:S04]  /*24120*/  STS.U16 [R15+UR5+0x9700], R14 ;  /* 0x0097000e0f007988 */ /* 0x000fe80008000405 */
[----:B------:R0:W-:Y:S04]  /*24130*/  STS.U16 [R15+UR5+0x9b00], R0 ;  /* 0x009b00000f007988 */ /* 0x0001e80008000405 */
[----:B0-----:R-:W4:Y:S04]  /*24140*/  LDL R0, [R1+0x2a0] ;  /* 0x0002a00001007983 */ /* 0x001f280000100800 */
[----:B---3--:R-:W-:Y:S04]  /*24150*/  STS.U16 [R15+UR5+0x9f00], R28 ;  /* 0x009f001c0f007988 */ /* 0x008fe80008000405 */
[----:B--2---:R0:W-:Y:S04]  /*24160*/  STS.U16 [R15+UR5+0xa300], R26 ;  /* 0x00a3001a0f007988 */ /* 0x0041e80008000405 */
[----:B----4-:R-:W-:Y:S04]  /*24170*/  STS.U16 [R15+UR5+0xa700], R24 ;  /* 0x00a700180f007988 */ /* 0x010fe80008000405 */
        /* <DEDUP_REMOVED lines=21> */
[----:B------:R-:W-:Y:S01]  /*242d0*/  STS.U16 [R15+UR5+0xff00], R29 ;  /* 0x00ff001d0f007988 */ /* 0x000fe20008000405 */
[----:B------:R-:W-:Y:S06]  /*242e0*/  BAR.SYNC.DEFER_BLOCKING 0x0 ;  /* 0x0000000000007b1d */ /* 0x000fec0000010000 */
[----:B0-----:R-:W2:Y:S04]  /*242f0*/  LDL R26, [R1+0x2a4] ;  /* 0x0002a400011a7983 */ /* 0x001ea80000100800 */
[----:B------:R-:W0:Y:S04]  /*24300*/  LDSM.16.M88.4 R4, [R0+UR5] ;  /* 0x000000050004783b */ /* 0x000e280008000200 */
[----:B------:R-:W1:Y:S04]  /*24310*/  LDSM.16.M88.4 R8, [R0+UR5+0x1000] ;  /* 0x001000050008783b */ /* 0x000e680008000200 */
[----:B------:R-:W-:Y:S04]  /*24320*/  LDSM.16.M88.4 R16, [R0+UR5+0x4000] ;  /* 0x004000050010783b */ /* 0x000fe80008000200 */
[----:B0-----:R-:W-:Y:S04]  /*24330*/  STL [R1+0xf9c], R6 ;  /* 0x000f9c0601007387 */ /* 0x001fe80000100800 */
[----:B------:R-:W-:Y:S01]  /*24340*/  STL [R1+0xf98], R7 ;  /* 0x000f980701007387 */ /* 0x000fe20000100800 */
[----:B-1----:R-:W-:-:S02]  /*24350*/  IMAD.MOV.U32 R12, RZ, RZ, R8 ;  /* 0x000000ffff0c7224 */ /* 0x002fc400078e0008 */
[----:B------:R-:W-:Y:S01]  /*24360*/  IMAD.MOV.U32 R2, RZ, RZ, R9 ;  /* 0x000000ffff027224 */ /* 0x000fe200078e0009 */
[----:B------:R-:W-:Y:S01]  /*24370*/  STL [R1+0x1a8], R10 ;  /* 0x0001a80a01007387 */ /* 0x000fe20000100800 */
[----:B------:R-:W-:-:S03]  /*24380*/  IMAD.MOV.U32 R3, RZ, RZ, R11 ;  /* 0x000000ffff037224 */ /* 0x000fc600078e000b */
[----:B------:R-:W0:Y:S04]  /*24390*/  LDSM.16.M88.4 R8, [R0+UR5+0x2000] ;  /* 0x002000050008783b */ /* 0x000e280008000200 */
[----:B------:R0:W-:Y:S02]  /*243a0*/  STL [R1+0xfe0], R3 ;  /* 0x000fe00301007387 */ /* 0x0001e40000100800 */
[----:B0-----:R-:W-:Y:S02]  /*243b0*/  IMAD.MOV.U32 R3, RZ, RZ, R8 ;  /* 0x000000ffff037224 */ /* 0x001fe400078e0008 */
[----:B------:R-:W-:Y:S01]  /*243c0*/  STL.64 [R1+0x198], R10 ;  /* 0x0001980a01007387 */ /* 0x000fe20000100a00 */
[----:B------:R-:W-:-:S03]  /*243d0*/  IMAD.MOV.U32 R29, RZ, RZ, R9 ;  /* 0x000000ffff1d7224 */ /* 0x000fc600078e0009 */
[----:B------:R-:W0:Y:S02]  /*243e0*/  LDSM.16.M88.4 R8, [R0+UR5+0x3000] ;  /* 0x003000050008783b */ /* 0x000e240008000200 */
[----:B0-----:R-:W-:Y:S02]  /*243f0*/  IMAD.MOV.U32 R7, RZ, RZ, R8 ;  /* 0x000000ffff077224 */ /* 0x001fe400078e0008 */
[----:B------:R0:W-:Y:S01]  /*24400*/  STL.64 [R1+0x188], R10 ;  /* 0x0001880a01007387 */ /* 0x0001e20000100a00 */
[----:B------:R-:W-:-:S03]  /*24410*/  IMAD.MOV.U32 R6, RZ, RZ, R9 ;  /* 0x000000ffff067224 */ /* 0x000fc600078e0009 */
[----:B------:R-:W3:Y:S04]  /*24420*/  LDL.LU.64 R8, [R1+0x2b0] ;  /* 0x0002b00001087983 */ /* 0x000ee80000300a00 */
[----:B0-----:R-:W3:Y:S01]  /*24430*/  LDL.LU.64 R10, [R1+0x2b8] ;  /* 0x0002b800010a7983 */ /* 0x001ee20000300a00 */
[----:B------:R-:W-:-:S03]  /*24440*/  IMAD.MOV.U32 R28, RZ, RZ, R16 ;  /* 0x000000ffff1c7224 */ /* 0x000fc600078e0010 */
[----:B------:R-:W-:Y:S01]  /*24450*/  STL.64 [R1+0x178], R18 ;  /* 0x0001781201007387 */ /* 0x000fe20000100a00 */
[----:B------:R-:W-:-:S03]  /*24460*/  IMAD.MOV.U32 R27, RZ, RZ, R17 ;  /* 0x000000ffff1b7224 */ /* 0x000fc600078e0011 */
[----:B------:R-:W0:Y:S02]  /*24470*/  LDSM.16.M88.4 R16, [R0+UR5+0x5000] ;  /* 0x005000050010783b */ /* 0x000e240008000200 */
[----:B0-----:R-:W-:Y:S02]  /*24480*/  IMAD.MOV.U32 R25, RZ, RZ, R16 ;  /* 0x000000ffff197224 */ /* 0x001fe400078e0010 */
[----:B------:R-:W-:Y:S01]  /*24490*/  IMAD.MOV.U32 R24, RZ, RZ, R17 ;  /* 0x000000ffff187224 */ /* 0x000fe200078e0011 */
[----:B------:R-:W-:Y:S04]  /*244a0*/  STL.64 [R1+0x168], R18 ;  /* 0x0001681201007387 */ /* 0x000fe80000100a00 */
[----:B------:R-:W-:Y:S04]  /*244b0*/  LDSM.16.M88.4 R16, [R0+UR5+0x6000] ;  /* 0x006000050010783b */ /* 0x000fe80008000200 */
[----:B--2---:R-:W-:Y:S04]  /*244c0*/  LDSM.16.MT88.4 R20, [R26+0x10000] ;  /* 0x010000001a14783b */ /* 0x004fe80000004200 */
[----:B------:R-:W-:Y:S04]  /*244d0*/  STL [R1+0x10d0], R26 ;  /* 0x0010d01a01007387 */ /* 0x000fe80000100800 */
[----:B------:R0:W-:Y:S02]  /*244e0*/  STL.64 [R1+0x10c8], R24 ;  /* 0x0010c81801007387 */ /* 0x0001e40000100a00 */
[----:B0-----:R-:W-:-:S02]  /*244f0*/  IMAD.MOV.U32 R24, RZ, RZ, R12 ;  /* 0x000000ffff187224 */ /* 0x001fc400078e000c */
[----:B------:R-:W0:Y:S04]  /*24500*/  LDSM.16.M88.4 R12, [R0+UR5+0x7000] ;  /* 0x00700005000c783b */ /* 0x000e280008000200 */
[----:B0-----:R-:W-:Y:S04]  /*24510*/  STL.64 [R1+0x148], R14 ;  /* 0x0001480e01007387 */ /* 0x001fe80000100a00 */
[----:B------:R-:W-:Y:S04]  /*24520*/  STL.64 [R1+0x158], R18 ;  /* 0x0001581201007387 */ /* 0x000fe80000100a00 */
[----:B------:R0:W-:Y:S04]  /*24530*/  STL.64 [R1+0x10b8], R16 ;  /* 0x0010b81001007387 */ /* 0x0001e80000100a00 */
[----:B0-----:R-:W2:Y:S04]  /*24540*/  LDL.LU.64 R16, [R1+0x280] ;  /* 0x0002800001107983 */ /* 0x001ea80000300a00 */
[----:B------:R-:W2:Y:S01]  /*24550*/  LDL.LU.64 R18, [R1+0x288] ;  /* 0x0002880001127983 */ /* 0x000ea20000300a00 */
[----:B---3--:R-:W-:-:S15]  /*24560*/  HMMA.16816.F32 R8, R20, R4, R8 ;  /* 0x000000041408723c */ /* 0x008fde0000001808 */
[----:B------:R-:W-:-:S08]  /*24570*/  NOP ;  /* 0x0000000000007918 */ /* 0x000fd00000000000 */
[----:B------:R-:W-:Y:S04]  /*24580*/  STL.64 [R1+0xf90], R10 ;  /* 0x000f900a01007387 */ /* 0x000fe80000100a00 */
[----:B------:R0:W-:Y:S04]  /*24590*/  STL.64 [R1+0xf88], R8 ;  /* 0x000f880801007387 */ /* 0x0001e80000100a00 */
[----:B0-----:R-:W3:Y:S04]  /*245a0*/  LDL.LU.64 R8, [R1+0x290] ;  /* 0x0002900001087983 */ /* 0x001ee80000300a00 */
[----:B------:R-:W3:Y:S01]  /*245b0*/  LDL.LU.64 R10, [R1+0x298] ;  /* 0x00029800010a7983 */ /* 0x000ee20000300a00 */
[----:B------:R-:W-:-:S02]  /*245c0*/  IMAD.MOV.U32 R26, RZ, RZ, R3 ;  /* 0x000000ffff1a7224 */ /* 0x000fc400078e0003 */
[----:B------:R-:W-:Y:S02]  /*245d0*/  IMAD.MOV.U32 R25, RZ, RZ, R2 ;  /* 0x000000ffff197224 */ /* 0x000fe400078e0002 */
[----:B------:R-:W-:Y:S02]  /*245e0*/  IMAD.MOV.U32 R3, RZ, RZ, R12 ;  /* 0x000000ffff037224 */ /* 0x000fe400078e000c */
[----:B------:R-:W-:Y:S02]  /*245f0*/  IMAD.MOV.U32 R2, RZ, RZ, R13 ;  /* 0x000000ffff027224 */ /* 0x000fe400078e000d */
[----:B------:R-:W0:Y:S01]  /*24600*/  LDSM.16.M88.4 R12, [R0+UR5+0x8000] ;  /* 0x00800005000c783b */ /* 0x000e220008000200 */
[----:B------:R-:W-:-:S03]  /*24610*/  IMAD.MOV.U32 R4, RZ, RZ, R26 ;  /* 0x000000ffff047224 */ /* 0x000fc600078e001a */
[----:B0-----:R-:W-:Y:S04]  /*24620*/  STL.64 [R1+0x138], R14 ;  /* 0x0001380e01007387 */ /* 0x001fe80000100a00 */
[----:B------:R0:W-:Y:S02]  /*24630*/  STL.64 [R1+0x10a8], R12 ;  /* 0x0010a80c01007387 */ /* 0x0001e40000100a00 */
[----:B0-----:R-:W-:Y:S02]  /*24640*/  IMAD.MOV.U32 R13, RZ, RZ, R27 ;  /* 0x000000ffff0d7224 */ /* 0x001fe400078e001b */
[----:B---3--:R-:W-:-:S15]  /*24650*/  HMMA.16816.F32 R24, R20, R24, R8 ;  /* 0x000000181418723c */ /* 0x008fde0000001808 */
[----:B------:R-:W-:-:S09]  /*24660*/  NOP ;  /* 0x0000000000007918 */ /* 0x000fd20000000000 */
[----:B------:R-:W-:Y:S02]  /*24670*/  IMAD.MOV.U32 R9, RZ, RZ, R26 ;  /* 0x000000ffff097224 */ /* 0x000fe400078e001a */
[----:B------:R-:W-:Y:S02]  /*24680*/  IMAD.MOV.U32 R11, RZ, RZ, R24 ;  /* 0x000000ffff0b7224 */ /* 0x000fe400078e0018 */
[----:B------:R-:W-:Y:S01]  /*24690*/  IMAD.MOV.U32 R10, RZ, RZ, R25 ;  /* 0x000000ffff0a7224 */ /* 0x000fe200078e0019 */
[----:B------:R-:W3:Y:S04]  /*246a0*/  LDL.LU R26, [R1+0x10d0] ;  /* 0x0010d000011a7983 */ /* 0x000ee80000300800 */
[----:B------:R-:W4:Y:S01]  /*246b0*/  LDL.LU.64 R24, [R1+0x10c8] ;  /* 0x0010c80001187983 */ /* 0x000f220000300a00 */
[----:B------:R-:W-:-:S07]  /*246c0*/  IMAD.MOV.U32 R5, RZ, RZ, R29 ;  /* 0x000000ffff057224 */ /* 0x000fce00078e001d */
[----:B--2---:R-:W-:Y:S01]  /*246d0*/  HMMA.16816.F32 R16, R20, R4, R16 ;  /* 0x000000041410723c */ /* 0x004fe20000001810 */
[----:B------:R-:W-:-:S05]  /*246e0*/  IMAD.MOV.U32 R8, RZ, RZ, R27 ;  /* 0x000000ffff087224 */ /* 0x000fca00078e001b */
[----:B------:R0:W-:Y:S04]  /*246f0*/  STL [R1+0xfac], R8 ;  /* 0x000fac0801007387 */ /* 0x0001e80000100800 */
[----:B------:R1:W-:Y:S01]  /*24700*/  STL [R1+0xfa8], R9 ;  /* 0x000fa80901007387 */ /* 0x0003e20000100800 */
[----:B------:R-:W-:-:S03]  /*24710*/  IMAD.MOV.U32 R12, RZ, RZ, R28 ;  /* 0x000000ffff0c7224 */ /* 0x000fc600078e001c */
[----:B------:R-:W-:Y:S04]  /*24720*/  STL [R1+0xfa4], R10 ;  /* 0x000fa40a01007387 */ /* 0x000fe80000100800 */
[----:B------:R-:W-:Y:S01]  /*24730*/  STL [R1+0xfa0], R11 ;  /* 0x000fa00b01007387 */ /* 0x000fe20000100800 */
[----:B0-----:R-:W-:Y:S02]  /*24740*/  IMAD.MOV.U32 R8, RZ, RZ, R7 ;  /* 0x000000ffff087224 */ /* 0x001fe400078e0007 */
[----:B-1----:R-:W-:-:S03]  /*24750*/  IMAD.MOV.U32 R9, RZ, RZ, R6 ;  /* 0x000000ffff097224 */ /* 0x002fc600078e0006 */
[----:B------:R-:W-:Y:S02]  /*24760*/  IMAD.MOV.U32 R6, RZ, RZ, R16 ;  /* 0x000000ffff067224 */ /* 0x000fe400078e0010 */
[----:B------:R-:W-:Y:S02]  /*24770*/  IMAD.MOV.U32 R7, RZ, RZ, R17 ;  /* 0x000000ffff077224 */ /* 0x000fe400078e0011 */
[----:B------:R-:W-:Y:S02]  /*24780*/  IMAD.MOV.U32 R28, RZ, RZ, R19 ;  /* 0x000000ffff1c7224 */ /* 0x000fe400078e0013 */
[----:B------:R-:W-:Y:S02]  /*24790*/  IMAD.MOV.U32 R29, RZ, RZ, R18 ;  /* 0x000000ffff1d7224 */ /* 0x000fe400078e0012 */
[----:B----4-:R-:W-:Y:S02]  /*247a0*/  IMAD.MOV.U32 R16, RZ, RZ, R25 ;  /* 0x000000ffff107224 */ /* 0x010fe400078e0019 */
[----:B------:R-:W-:-:S05]  /*247b0*/  IMAD.MOV.U32 R17, RZ, RZ, R24 ;  /* 0x000000ffff117224 */ /* 0x000fca00078e0018 */
[----:B------:R0:W-:Y:S04]  /*247c0*/  STL.64 [R1+0x10c0], R16 ;  /* 0x0010c01001007387 */ /* 0x0001e80000100a00 */
[----:B0-----:R-:W2:Y:S04]  /*247d0*/  LDL.LU.64 R16, [R1+0x260] ;  /* 0x0002600001107983 */ /* 0x001ea80000300a00 */
[----:B------:R-:W2:Y:S04]  /*247e0*/  LDL.LU.64 R18, [R1+0x268] ;  /* 0x0002680001127983 */ /* 0x000ea80000300a00 */
[----:B------:R-:W-:Y:S04]  /*247f0*/  STL [R1+0xfbc], R28 ;  /* 0x000fbc1c01007387 */ /* 0x000fe80000100800 */
[----:B------:R-:W-:Y:S04]  /*24800*/  STL [R1+0xfb8], R29 ;  /* 0x000fb81d01007387 */ /* 0x000fe80000100800 */
[----:B------:R-:W-:Y:S04]  /*24810*/  STL [R1+0xfb4], R7 ;  /* 0x000fb40701007387 */ /* 0x000fe80000100800 */
[----:B------:R0:W-:Y:S04]  /*24820*/  STL [R1+0xfb0], R6 ;  /* 0x000fb00601007387 */ /* 0x0001e80000100800 */
[----:B------:R-:W4:Y:S04]  /*24830*/  LDL.LU.64 R4, [R1+0x270] ;  /* 0x0002700001047983 */ /* 0x000f280000300a00 */
[----:B0-----:R-:W4:Y:S01]  /*24840*/  LDL.LU.64 R6, [R1+0x278] ;  /* 0x0002780001067983 */ /* 0x001f220000300a00 */
[C---:B--2---:R-:W-:Y:S03]  /*24850*/  HMMA.16816.F32 R12, R20.reuse, R12, R16 ;  /* 0x0000000c140c723c */ /* 0x044fe60000001810 */
[----:B------:R-:W0:Y:S03]  /*24860*/  LDSM.16.M88.4 R16, [R0+UR5+0x9000] ;  /* 0x009000050010783b */ /* 0x000e260008000200 */
[----:B----4-:R-:W-:-:S15]  /*24870*/  HMMA.16816.F32 R4, R20, R8, R4 ;  /* 0x000000081404723c */ /* 0x010fde0000001804 */
[----:B------:R-:W-:-:S03]  /*24880*/  NOP ;  /* 0x0000000000007918 */ /* 0x000fc60000000000 */
[----:B------:R-:W-:Y:S02]  /*24890*/  IMAD.MOV.U32 R28, RZ, RZ, R12 ;  /* 0x000000ffff1c7224 */ /* 0x000fe400078e000c */
[----:B------:R-:W-:Y:S02]  /*248a0*/  IMAD.MOV.U32 R29, RZ, RZ, R13 ;  /* 0x000000ffff1d7224 */ /* 0x000fe400078e000d */
[----:B------:R-:W-:Y:S02]  /*248b0*/  IMAD.MOV.U32 R12, RZ, RZ, R3 ;  /* 0x000000ffff0c7224 */ /* 0x000fe400078e0003 */
[----:B------:R-:W-:Y:S02]  /*248c0*/  IMAD.MOV.U32 R13, RZ, RZ, R2 ;  /* 0x000000ffff0d7224 */ /* 0x000fe400078e0002 */
[----:B------:R-:W-:Y:S02]  /*248d0*/  IMAD.MOV.U32 R11, RZ, RZ, R7 ;  /* 0x000000ffff0b7224 */ /* 0x000fe400078e0007 */
[----:B------:R-:W-:-:S02]  /*248e0*/  IMAD.MOV.U32 R10, RZ, RZ, R6 ;  /* 0x000000ffff0a7224 */ /* 0x000fc400078e0006 */
[----:B------:R-:W-:Y:S02]  /*248f0*/  IMAD.MOV.U32 R9, RZ, RZ, R5 ;  /* 0x000000ffff097224 */ /* 0x000fe400078e0005 */
[----:B------:R-:W-:Y:S01]  /*24900*/  IMAD.MOV.U32 R8, RZ, RZ, R4 ;  /* 0x000000ffff087224 */ /* 0x000fe200078e0004 */
[----:B------:R-:W-:Y:S04]  /*24910*/  STL [R1+0xfcc], R11 ;  /* 0x000fcc0b01007387 */ /* 0x000fe80000100800 */
[----:B------:R-:W-:Y:S04]  /*24920*/  STL [R1+0xfc8], R10 ;  /* 0x000fc80a01007387 */ /* 0x000fe80000100800 */
[----:B------:R-:W-:Y:S04]  /*24930*/  STL [R1+0xfc4], R9 ;  /* 0x000fc40901007387 */ /* 0x000fe80000100800 */
[----:B------:R1:W-:Y:S01]  /*24940*/  STL [R1+0xfc0], R8 ;  /* 0x000fc00801007387 */ /* 0x0003e20000100800 */
[----:B------:R-:W-:-:S02]  /*24950*/  IMAD.MOV.U32 R6, RZ, RZ, R15 ;  /* 0x000000ffff067224 */ /* 0x000fc400078e000f */
[----:B------:R-:W-:Y:S01]  /*24960*/  IMAD.MOV.U32 R7, RZ, RZ, R14 ;  /* 0x000000ffff077224 */ /* 0x000fe200078e000e */
[----:B-1----:R-:W2:Y:S04]  /*24970*/  LDL.LU.64 R8, [R1+0x250] ;  /* 0x0002500001087983 */ /* 0x002ea80000300a00 */
[----:B------:R-:W2:Y:S04]  /*24980*/  LDL.LU.64 R10, [R1+0x258] ;  /* 0x00025800010a7983 */ /* 0x000ea80000300a00 */
[----:B------:R1:W-:Y:S01]  /*24990*/  STL.64 [R1+0x10b0], R12 ;  /* 0x0010b00c01007387 */ /* 0x0003e20000100a00 */
[----:B0-----:R-:W-:-:S02]  /*249a0*/  IMAD.MOV.U32 R4, RZ, RZ, R17 ;  /* 0x000000ffff047224 */ /* 0x001fc400078e0011 */
[----:B------:R-:W-:Y:S01]  /*249b0*/  IMAD.MOV.U32 R2, RZ, RZ, R16 ;  /* 0x000000ffff027224 */ /* 0x000fe200078e0010 */
[----:B-1----:R-:W4:Y:S04]  /*249c0*/  LDL.LU.64 R12, [R1+0x240] ;  /* 0x00024000010c7983 */ /* 0x002f280000300a00 */
[----:B------:R-:W4:Y:S04]  /*249d0*/  LDL.LU.64 R14, [R1+0x248] ;  /* 0x00024800010e7983 */ /* 0x000f280000300a00 */
[----:B------:R-:W-:Y:S04]  /*249e0*/  STL [R1+0xfdc], R6 ;  /* 0x000fdc0601007387 */ /* 0x000fe80000100800 */
[----:B------:R-:W-:Y:S04]  /*249f0*/  STL [R1+0xfd8], R7 ;  /* 0x000fd80701007387 */ /* 0x000fe80000100800 */
[----:B------:R-:W-:Y:S04]  /*24a00*/  STL [R1+0xfd4], R29 ;  /* 0x000fd41d01007387 */ /* 0x000fe80000100800 */
[----:B------:R-:W-:Y:S04]  /*24a10*/  STL [R1+0xfd0], R28 ;  /* 0x000fd01c01007387 */ /* 0x000fe80000100800 */
[----:B------:R-:W2:Y:S01]  /*24a20*/  LDL.LU.64 R16, [R1+0x10c0] ;  /* 0x0010c00001107983 */ /* 0x000ea20000300a00 */
[----:B------:R-:W-:-:S02]  /*24a30*/  IMAD.MOV.U32 R25, RZ, RZ, R18 ;  /* 0x000000ffff197224 */ /* 0x000fc400078e0012 */
[----:B------:R-:W-:-:S05]  /*24a40*/  IMAD.MOV.U32 R24, RZ, RZ, R19 ;  /* 0x000000ffff187224 */ /* 0x000fca00078e0013 */
[----:B------:R-:W-:Y:S04]  /*24a50*/  STL [R1+0x1034], R24 ;  /* 0x0010341801007387 */ /* 0x000fe80000100800 */
[----:B------:R-:W-:Y:S01]  /*24a60*/  STL [R1+0x1030], R25 ;  /* 0x0010301901007387 */ /* 0x000fe20000100800 */
[----:B--2---:R-:W-:-:S15]  /*24a70*/  HMMA.16816.F32 R16, R20, R16, R8 ;  /* 0x000000101410723c */ /* 0x004fde0000001808 */
[----:B------:R-:W-:-:S09]  /*24a80*/  NOP ;  /* 0x0000000000007918 */ /* 0x000fd20000000000 */
[----:B------:R-:W-:Y:S02]  /*24a90*/  IMAD.MOV.U32 R11, RZ, RZ, R16 ;  /* 0x000000ffff0b7224 */ /* 0x000fe400078e0010 */
[----:B------:R-:W-:Y:S02]  /*24aa0*/  IMAD.MOV.U32 R10, RZ, RZ, R17 ;  /* 0x000000ffff0a7224 */ /* 0x000fe400078e0011 */
[----:B------:R-:W4:Y:S01]  /*24ab0*/  LDL.LU.64 R16, [R1+0x10b8] ;  /* 0x0010b80001107983 */ /* 0x000f220000300a00 */
[----:B------:R-:W-:Y:S02]  /*24ac0*/  IMAD.MOV.U32 R8, RZ, RZ, R19 ;  /* 0x000000ffff087224 */ /* 0x000fe400078e0013 */
[----:B------:R-:W-:-:S03]  /*24ad0*/  IMAD.MOV.U32 R9, RZ, RZ, R18 ;  /* 0x000000ffff097224 */ /* 0x000fc600078e0012 */
[----:B------:R-:W-:Y:S04]  /*24ae0*/  STL [R1+0xff0], R8 ;  /* 0x000ff00801007387 */ /* 0x000fe80000100800 */
[----:B------:R0:W-:Y:S04]  /*24af0*/  STL [R1+0xfec], R9 ;  /* 0x000fec0901007387 */ /* 0x0001e80000100800 */
[----:B------:R-:W-:Y:S04]  /*24b00*/  STL [R1+0xfe8], R10 ;  /* 0x000fe80a01007387 */ /* 0x000fe80000100800 */
[----:B------:R1:W-:Y:S04]  /*24b10*/  STL [R1+0xfe4], R11 ;  /* 0x000fe40b01007387 */ /* 0x0003e80000100800 */
[----:B0-----:R-:W2:Y:S04]  /*24b20*/  LDL.LU.64 R8, [R1+0x230] ;  /* 0x0002300001087983 */ /* 0x001ea80000300a00 */
[----:B-1----:R-:W2:Y:S01]  /*24b30*/  LDL.LU.64 R10, [R1+0x238] ;  /* 0x00023800010a7983 */ /* 0x002ea20000300a00 */
[----:B----4-:R-:W-:Y:S03]  /*24b40*/  HMMA.16816.F32 R16, R20, R16, R12 ;  /* 0x000000101410723c */ /* 0x010fe6000000180c */
[----:B------:R-:W2:-:S15]  /*24b50*/  LDL.LU.64 R12, [R1+0x10b0] ;  /* 0x0010b000010c7983 */ /* 0x000e9e0000300a00 */
[----:B------:R-:W-:-:S06]  /*24b60*/  NOP ;  /* 0x0000000000007918 */ /* 0x000fcc0000000000 */
[----:B------:R-:W-:Y:S02]  /*24b70*/  IMAD.MOV.U32 R28, RZ, RZ, R19 ;  /* 0x000000ffff1c7224 */ /* 0x000fe400078e0013 */
[----:B------:R-:W-:Y:S02]  /*24b80*/  IMAD.MOV.U32 R29, RZ, RZ, R18 ;  /* 0x000000ffff1d7224 */ /* 0x000fe400078e0012 */
[----:B------:R-:W-:Y:S02]  /*24b90*/  IMAD.MOV.U32 R6, RZ, RZ, R16 ;  /* 0x000000ffff067224 */ /* 0x000fe400078e0010 */
[----:B------:R-:W-:Y:S02]  /*24ba0*/  IMAD.MOV.U32 R7, RZ, RZ, R17 ;  /* 0x000000ffff077224 */ /* 0x000fe400078e0011 */
[----:B------:R-:W4:Y:S04]  /*24bb0*/  LDL.LU.64 R16, [R1+0x1c0] ;  /* 0x0001c00001107983 */ /* 0x000f280000300a00 */
[----:B------:R-:W4:Y:S04]  /*24bc0*/  LDL.LU.64 R18, [R1+0x1c8] ;  /* 0x0001c80001127983 */ /* 0x000f280000300a00 */
[----:B------:R0:W-:Y:S04]  /*24bd0*/  STL [R1+0x1000], R28 ;  /* 0x0010001c01007387 */ /* 0x0001e80000100800 */
[----:B------:R-:W-:Y:S04]  /*24be0*/  STL [R1+0xffc], R29 ;  /* 0x000ffc1d01007387 */ /* 0x000fe80000100800 */
        /* <DEDUP_REMOVED lines=8> */
[----:B------:R-:W-:-:S05]  /*24c70*/  IMAD.MOV.U32 R3, RZ, RZ, R15 ;  /* 0x000000ffff037224 */ /* 0x000fca00078e000f */
[----:B------:R-:W-:Y:S04]  /*24c80*/  STL [R1+0x1010], R3 ;  /* 0x0010100301007387 */ /* 0x000fe80000100800 */
[----:B------:R1:W-:Y:S04]  /*24c90*/  STL [R1+0x100c], R11 ;  /* 0x00100c0b01007387 */ /* 0x0003e80000100800 */
[----:B------:R-:W-:Y:S04]  /*24ca0*/  STL [R1+0x1008], R10 ;  /* 0x0010080a01007387 */ /* 0x000fe80000100800 */
[----:B------:R-:W-:Y:S04]  /*24cb0*/  STL [R1+0x1004], R9 ;  /* 0x0010040901007387 */ /* 0x000fe80000100800 */
[----:B------:R-:W-:Y:S04]  /*24cc0*/  STL.64 [R1+0x10a0], R22 ;  /* 0x0010a01601007387 */ /* 0x000fe80000100a00 */
[----:B------:R-:W-:Y:S01]  /*24cd0*/  STL.64 [R1+0x1098], R20 ;  /* 0x0010981401007387 */ /* 0x000fe20000100a00 */
[----:B0-----:R-:W-:-:S02]  /*24ce0*/  IMAD.MOV.U32 R28, RZ, RZ, R4 ;  /* 0x000000ffff1c7224 */ /* 0x001fc400078e0004 */
[----:B-1----:R-:W-:Y:S01]  /*24cf0*/  IMAD.MOV.U32 R11, RZ, RZ, R2 ;  /* 0x000000ffff0b7224 */ /* 0x002fe200078e0002 */
[----:B----4-:R-:W-:Y:S01]  /*24d00*/  HMMA.16816.F32 R12, R20, R12, R16 ;  /* 0x0000000c140c723c */ /* 0x010fe20000001810 */
[----:B------:R-:W-:Y:S04]  /*24d10*/  LDSM.16.M88.4 R16, [R0+UR5+0xc000] ;  /* 0x00c000050010783b */ /* 0x000fe80008000200 */
[----:B------:R-:W-:-:S15]  /*24d20*/  LDSM.16.M88.4 R20, [R0+UR5+0xf000] ;  /* 0x00f000050014783b */ /* 0x000fde0008000200 */
[----:B------:R-:W-:-:S04]  /*24d30*/  NOP ;  /* 0x0000000000007918 */ /* 0x000fc80000000000 */
[----:B------:R-:W-:Y:S02]  /*24d40*/  IMAD.MOV.U32 R29, RZ, RZ, R12 ;  /* 0x000000ffff1d7224 */ /* 0x000fe400078e000c */
[----:B------:R-:W-:Y:S02]  /*24d50*/  IMAD.MOV.U32 R7, RZ, RZ, R13 ;  /* 0x000000ffff077224 */ /* 0x000fe400078e000d */
[----:B------:R-:W-:Y:S02]  /*24d60*/  IMAD.MOV.U32 R6, RZ, RZ, R14 ;  /* 0x000000ffff067224 */ /* 0x000fe400078e000e */
[----:B------:R-:W-:Y:S02]  /*24d70*/  IMAD.MOV.U32 R8, RZ, RZ, R15 ;  /* 0x000000ffff087224 */ /* 0x000fe400078e000f */
[----:B------:R-:W0:Y:S04]  /*24d80*/  LDSM.16.M88.4 R12, [R0+UR5+0xa000] ;  /* 0x00a00005000c783b */ /* 0x000e280008000200 */
[----:B------:R-:W-:Y:S04]  /*24d90*/  STL [R1+0x1020], R8 ;  /* 0x0010200801007387 */ /* 0x000fe80000100800 */
[----:B------:R-:W-:Y:S04]  /*24da0*/  STL [R1+0x101c], R6 ;  /* 0x00101c0601007387 */ /* 0x000fe80000100800 */
[----:B------:R-:W-:Y:S04]  /*24db0*/  STL [R1+0x1018], R7 ;  /* 0x0010180701007387 */ /* 0x000fe80000100800 */
[----:B------:R-:W1:Y:S04]  /*24dc0*/  LDSM.16.M88.4 R4, [R0+UR5+0xb000] ;  /* 0x00b000050004783b */ /* 0x000e680008000200 */
[----:B------:R-:W-:Y:S01]  /*24dd0*/  STL [R1+0x1014], R29 ;  /* 0x0010141d01007387 */ /* 0x000fe20000100800 */
[----:B0-----:R-:W-:-:S03]  /*24de0*/  IMAD.MOV.U32 R27, RZ, RZ, R15 ;  /* 0x000000ffff1b7224 */ /* 0x001fc600078e000f */
[----:B------:R-:W-:Y:S01]  /*24df0*/  STL [R1+0x118], R14 ;  /* 0x0001180e01007387 */ /* 0x000fe20000100800 */
[----:B------:R-:W-:-:S03]  /*24e00*/  IMAD.MOV.U32 R3, RZ, RZ, R12 ;  /* 0x000000ffff037224 */ /* 0x000fc600078e000c */
[----:B------:R-:W-:Y:S04]  /*24e10*/  STL [R1+0x1038], R27 ;  /* 0x0010381b01007387 */ /* 0x000fe80000100800 */
[----:B---3--:R0:W-:Y:S04]  /*24e20*/  STL [R1+0x1094], R26 ;  /* 0x0010941a01007387 */ /* 0x0081e80000100800 */
[----:B-1----:R1:W-:Y:S01]  /*24e30*/  STL.64 [R1+0x108], R6 ;  /* 0x0001080601007387 */ /* 0x0023e20000100a00 */
[----:B------:R-:W-:Y:S02]  /*24e40*/  IMAD.MOV.U32 R2, RZ, RZ, R13 ;  /* 0x000000ffff027224 */ /* 0x000fe400078e000d */
[----:B------:R-:W-:-:S02]  /*24e50*/  IMAD.MOV.U32 R8, RZ, RZ, R4 ;  /* 0x000000ffff087224 */ /* 0x000fc400078e0004 */
[----:B------:R-:W-:Y:S02]  /*24e60*/  IMAD.MOV.U32 R13, RZ, RZ, R16 ;  /* 0x000000ffff0d7224 */ /* 0x000fe400078e0010 */
[----:B------:R-:W-:Y:S02]  /*24e70*/  IMAD.MOV.U32 R12, RZ, RZ, R17 ;  /* 0x000000ffff0c7224 */ /* 0x000fe400078e0011 */
[----:B------:R-:W-:Y:S01]  /*24e80*/  IMAD.MOV.U32 R4, RZ, RZ, R19 ;  /* 0x000000ffff047224 */ /* 0x000fe200078e0013 */
[----:B------:R-:W2:Y:S04]  /*24e90*/  LDL.LU.64 R24, [R1+0x220] ;  /* 0x0002200001187983 */ /* 0x000ea80000300a00 */
[----:B0-----:R-:W2:Y:S01]  /*24ea0*/  LDL.LU.64 R26, [R1+0x228] ;  /* 0x00022800011a7983 */ /* 0x001ea20000300a00 */
[----:B-1----:R-:W-:-:S02]  /*24eb0*/  IMAD.MOV.U32 R7, RZ, RZ, R5 ;  /* 0x000000ffff077224 */ /* 0x002fc400078e0005 */
[----:B------:R-:W-:Y:S02]  /*24ec0*/  IMAD.MOV.U32 R5, RZ, RZ, R18 ;  /* 0x000000ffff057224 */ /* 0x000fe400078e0012 */
[----:B------:R-:W0:Y:S04]  /*24ed0*/  LDSM.16.M88.4 R16, [R0+UR5+0xd000] ;  /* 0x00d000050010783b */ /* 0x000e280008000200 */
[----:B------:R1:W-:Y:S04]  /*24ee0*/  STL [R1+0x1028], R4 ;  /* 0x0010280401007387 */ /* 0x0003e80000100800 */
[----:B------:R3:W-:Y:S01]  /*24ef0*/  STL [R1+0x1024], R5 ;  /* 0x0010240501007387 */ /* 0x0007e20000100800 */
[----:B------:R-:W-:-:S02]  /*24f00*/  IMAD.MOV.U32 R6, RZ, RZ, R20 ;  /* 0x000000ffff067224 */ /* 0x000fc400078e0014 */
[----:B-1----:R-:W-:Y:S02]  /*24f10*/  IMAD.MOV.U32 R4, RZ, RZ, R3 ;  /* 0x000000ffff047224 */ /* 0x002fe400078e0003 */
[----:B---3--:R-:W-:Y:S02]  /*24f20*/  IMAD.MOV.U32 R5, RZ, RZ, R2 ;  /* 0x000000ffff057224 */ /* 0x008fe400078e0002 */
[----:B------:R-:W-:Y:S02]  /*24f30*/  IMAD.MOV.U32 R2, RZ, RZ, R22 ;  /* 0x000000ffff027224 */ /* 0x000fe400078e0016 */
[----:B------:R-:W-:Y:S02]  /*24f40*/  IMAD.MOV.U32 R3, RZ, RZ, R21 ;  /* 0x000000ffff037224 */ /* 0x000fe400078e0015 */
[----:B0-----:R-:W-:Y:S01]  /*24f50*/  IMAD.MOV.U32 R15, RZ, RZ, R16 ;  /* 0x000000ffff0f7224 */ /* 0x001fe200078e0010 */
[----:B------:R-:W-:Y:S01]  /*24f60*/  STL.64 [R1+0xe8], R18 ;  /* 0x0000e81201007387 */ /* 0x000fe20000100a00 */
[----:B------:R-:W-:-:S03]  /*24f70*/  IMAD.MOV.U32 R14, RZ, RZ, R17 ;  /* 0x000000ffff0e7224 */ /* 0x000fc600078e0011 */
[----:B------:R0:W1:Y:S02]  /*24f80*/  LDSM.16.M88.4 R16, [R0+UR5+0xe000] ;  /* 0x00e000050010783b */ /* 0x0000640008000200 */
[----:B0-----:R-:W-:Y:S02]  /*24f90*/  IMAD.MOV.U32 R0, RZ, RZ, R23 ;  /* 0x000000ffff007224 */ /* 0x001fe400078e0017 */
[----:B------:R-:W2:Y:S04]  /*24fa0*/  LDL.LU.64 R22, [R1+0x10a0] ;  /* 0x0010a00001167983 */ /* 0x000ea80000300a00 */
[----:B------:R-:W2:Y:S04]  /*24fb0*/  LDL.LU.64 R20, [R1+0x1098] ;  /* 0x0010980001147983 */ /* 0x000ea80000300a00 */
[----:B-1----:R-:W-:Y:S04]  /*24fc0*/  STL.64 [R1+0xd8], R18 ;  /* 0x0000d81201007387 */ /* 0x002fe80000100a00 */
[----:B------:R0:W-:Y:S04]  /*24fd0*/  STL.64 [R1+0x1078], R16 ;  /* 0x0010781001007387 */ /* 0x0001e80000100a00 */
[----:B------:R-:W-:Y:S04]  /*24fe0*/  STL [R1+0x103c], R0 ;  /* 0x00103c0001007387 */ /* 0x000fe80000100800 */
[----:B------:R-:W-:Y:S01]  /*24ff0*/  STL [R1+0x102c], R2 ;  /* 0x00102c0201007387 */ /* 0x000fe20000100800 */
[----:B0-----:R-:W-:-:S02]  /*25000*/  IMAD.MOV.U32 R16, RZ, RZ, R11 ;  /* 0x000000ffff107224 */ /* 0x001fc400078e000b */
[----:B------:R-:W-:-:S07]  /*25010*/  IMAD.MOV.U32 R17, RZ, RZ, R28 ;  /* 0x000000ffff117224 */ /* 0x000fce00078e001c */
[----:B--2---:R-:W-:Y:S01]  /*25020*/  HMMA.16816.F32 R16, R20, R16, R24 ;  /* 0x000000101410723c */ /* 0x004fe20000001818 */
[----:B------:R-:W2:-:S15]  /*25030*/  LDL.LU R26, [R1+0x1094] ;  /* 0x00109400011a7983 */ /* 0x000e9e0000300800 */
[----:B------:R-:W-:-:S08]  /*25040*/  NOP ;  /* 0x0000000000007918 */ /* 0x000fd00000000000 */
[----:B------:R-:W-:Y:S02]  /*25050*/  IMAD.MOV.U32 R11, RZ, RZ, R16 ;  /* 0x000000ffff0b7224 */ /* 0x000fe400078e0010 */
[----:B------:R-:W-:Y:S02]  /*25060*/  IMAD.MOV.U32 R10, RZ, RZ, R17 ;  /* 0x000000ffff0a7224 */ /* 0x000fe400078e0011 */
[----:B------:R-:W-:Y:S02]  /*25070*/  IMAD.MOV.U32 R16, RZ, RZ, R15 ;  /* 0x000000ffff107224 */ /* 0x000fe400078e000f */
[----:B------:R-:W-:Y:S02]  /*25080*/  IMAD.MOV.U32 R17, RZ, RZ, R14 ;  /* 0x000000ffff117224 */ /* 0x000fe400078e000e */
[----:B------:R-:W-:Y:S02]  /*25090*/  IMAD.MOV.U32 R28, RZ, RZ, R19 ;  /* 0x000000ffff1c7224 */ /* 0x000fe400078e0013 */
[----:B------:R-:W-:Y:S01]  /*250a0*/  IMAD.MOV.U32 R9, RZ, RZ, R18 ;  /* 0x000000ffff097224 */ /* 0x000fe200078e0012 */
[----:B------:R0:W-:Y:S04]  /*250b0*/  STL.64 [R1+0x1088], R16 ;  /* 0x0010881001007387 */ /* 0x0001e80000100a00 */
[----:B------:R-:W-:Y:S04]  /*250c0*/  STL [R1+0x104c], R28 ;  /* 0x00104c1c01007387 */ /* 0x000fe80000100800 */
[----:B------:R-:W-:Y:S04]  /*250d0*/  STL [R1+0x1048], R9 ;  /* 0x0010480901007387 */ /* 0x000fe80000100800 */
[----:B------:R-:W-:Y:S04]  /*250e0*/  STL [R1+0x1044], R10 ;  /* 0x0010440a01007387 */ /* 0x000fe80000100800 */
[----:B------:R-:W-:Y:S01]  /*250f0*/  STL [R1+0x1040], R11 ;  /* 0x0010400b01007387 */ /* 0x000fe20000100800 */
[----:B0-----:R-:W-:-:S02]  /*25100*/  IMAD.MOV.U32 R16, RZ, RZ, R13 ;  /* 0x000000ffff107224 */ /* 0x001fc400078e000d */
[----:B------:R-:W-:Y:S01]  /*25110*/  IMAD.MOV.U32 R17, RZ, RZ, R12 ;  /* 0x000000ffff117224 */ /* 0x000fe200078e000c */
[----:B--2---:R-:W-:Y:S04]  /*25120*/  STL [R1+0x1090], R26 ;  /* 0x0010901a01007387 */ /* 0x004fe80000100800 */
[----:B------:R0:W1:Y:S04]  /*25130*/  LDSM.16.MT88.4 R12, [R26+0x10200] ;  /* 0x010200001a0c783b */ /* 0x0000680000004200 */
[----:B------:R-:W2:Y:S04]  /*25140*/  LDL.LU.64 R24, [R1+0x210] ;  /* 0x0002100001187983 */ /* 0x000ea80000300a00 */
[----:B0-----:R-:W2:Y:S01]  /*25150*/  LDL.LU.64 R26, [R1+0x218] ;  /* 0x00021800011a7983 */ /* 0x001ea20000300a00 */
[----:B------:R-:W-:-:S03]  /*25160*/  IMAD.MOV.U32 R9, RZ, RZ, R7 ;  /* 0x000000ffff097224 */ /* 0x000fc600078e0007 */
[----:B-1----:R-:W-:Y:S04]  /*25170*/  STL.64 [R1+0x1058], R14 ;  /* 0x0010580e01007387 */ /* 0x002fe80000100a00 */
[----:B------:R0:W-:Y:S02]  /*25180*/  STL.64 [R1+0x1050], R12 ;  /* 0x0010500c01007387 */ /* 0x0001e40000100a00 */
[----:B0-----:R-:W-:Y:S02]  /*25190*/  IMAD.MOV.U32 R12, RZ, RZ, R6 ;  /* 0x000000ffff0c7224 */ /* 0x001fe400078e0006 */
[----:B------:R-:W-:-:S05]  /*251a0*/  IMAD.MOV.U32 R13, RZ, RZ, R3 ;  /* 0x000000ffff0d7224 */ /* 0x000fca00078e0003 */
[----:B------:R0:W-:Y:S04]  /*251b0*/  STL.64 [R1+0x1070], R12 ;  /* 0x0010700c01007387 */ /* 0x0001e80000100a00 */
[----:B0-----:R-:W3:Y:S04]  /*251c0*/  LDL.LU.64 R12, [R1+0x200] ;  /* 0x00020000010c7983 */ /* 0x001ee80000300a00 */
[----:B------:R-:W3:Y:S01]  /*251d0*/  LDL.LU.64 R14, [R1+0x208] ;  /* 0x00020800010e7983 */ /* 0x000ee20000300a00 */
[----:B--2---:R-:W-:-:S15]  /*251e0*/  HMMA.16816.F32 R24, R20, R4, R24 ;  /* 0x000000041418723c */ /* 0x004fde0000001818 */
[----:B------:R-:W-:-:S09]  /*251f0*/  NOP ;  /* 0x0000000000007918 */ /* 0x000fd20000000000 */
[----:B------:R-:W-:Y:S02]  /*25200*/  IMAD.MOV.U32 R6, RZ, RZ, R24 ;  /* 0x000000ffff067224 */ /* 0x000fe400078e0018 */
[----:B------:R-:W-:Y:S02]  /*25210*/  IMAD.MOV.U32 R7, RZ, RZ, R25 ;  /* 0x000000ffff077224 */ /* 0x000fe400078e0019 */
[----:B------:R-:W-:Y:S02]  /*25220*/  IMAD.MOV.U32 R29, RZ, RZ, R26 ;  /* 0x000000ffff1d7224 */ /* 0x000fe400078e001a */
[----:B------:R-:W-:Y:S01]  /*25230*/  IMAD.MOV.U32 R3, RZ, RZ, R27 ;  /* 0x000000ffff037224 */ /* 0x000fe200078e001b */
[----:B------:R-:W2:Y:S04]  /*25240*/  LDL.LU.64 R24, [R1+0x1f0] ;  /* 0x0001f00001187983 */ /* 0x000ea80000300a00 */
[----:B------:R-:W2:Y:S01]  /*25250*/  LDL.LU.64 R26, [R1+0x1f8] ;  /* 0x0001f800011a7983 */ /* 0x000ea20000300a00 */
[----:B---3--:R-:W-:-:S15]  /*25260*/  HMMA.16816.F32 R8, R20, R8, R12 ;  /* 0x000000081408723c */ /* 0x008fde000000180c */
[----:B------:R-:W-:-:S09]  /*25270*/  NOP ;  /* 0x0000000000007918 */ /* 0x000fd20000000000 */
[----:B------:R-:W-:Y:S02]  /*25280*/  IMAD.MOV.U32 R2, RZ, RZ, R8 ;  /* 0x000000ffff027224 */ /* 0x000fe400078e0008 */
[----:B------:R-:W-:Y:S02]  /*25290*/  IMAD.MOV.U32 R8, RZ, RZ, R11 ;  /* 0x000000ffff087224 */ /* 0x000fe400078e000b */
[----:B------:R-:W-:Y:S02]  /*252a0*/  IMAD.MOV.U32 R4, RZ, RZ, R9 ;  /* 0x000000ffff047224 */ /* 0x000fe400078e0009 */
[----:B------:R-:W-:Y:S01]  /*252b0*/  IMAD.MOV.U32 R5, RZ, RZ, R10 ;  /* 0x000000ffff057224 */ /* 0x000fe200078e000a */
[----:B------:R0:W-:Y:S04]  /*252c0*/  STL [R1+0x1080], R8 ;  /* 0x0010800801007387 */ /* 0x0001e80000100800 */
[----:B0-----:R-:W3:Y:S04]  /*252d0*/  LDL.LU.64 R8, [R1+0x1e0] ;  /* 0x0001e00001087983 */ /* 0x001ee80000300a00 */
[----:B------:R-:W3:Y:S04]  /*252e0*/  LDL.LU.64 R10, [R1+0x1e8] ;  /* 0x0001e800010a7983 */ /* 0x000ee80000300a00 */
[----:B------:R-:W4:Y:S04]  /*252f0*/  LDL.LU.64 R12, [R1+0x1d0] ;  /* 0x0001d000010c7983 */ /* 0x000f280000300a00 */
[----:B------:R-:W4:Y:S04]  /*25300*/  LDL.LU.64 R14, [R1+0x1d8] ;  /* 0x0001d800010e7983 */ /* 0x000f280000300a00 */
[----:B------:R-:W-:Y:S04]  /*25310*/  STL.64 [R1+0x1068], R6 ;  /* 0x0010680601007387 */ /* 0x000fe80000100a00 */
[----:B------:R0:W-:Y:S04]  /*25320*/  STL.64 [R1+0x1060], R4 ;  /* 0x0010600401007387 */ /* 0x0001e80000100a00 */
[----:B0-----:R-:W4:Y:S04]  /*25330*/  LDL.LU.64 R4, [R1+0x1b0] ;  /* 0x0001b00001047983 */ /* 0x001f280000300a00 */
[----:B------:R-:W4:Y:S01]  /*25340*/  LDL.LU.64 R6, [R1+0x1b8] ;  /* 0x0001b80001067983 */ /* 0x000f220000300a00 */
[----:B--2---:R-:W-:Y:S03]  /*25350*/  HMMA.16816.F32 R16, R20, R16, R24 ;  /* 0x000000101410723c */ /* 0x004fe60000001818 */
[----:B------:R-:W2:-:S15]  /*25360*/  LDL.LU R26, [R1+0x1090] ;  /* 0x00109000011a7983 */ /* 0x000e9e0000300800 */
[----:B------:R-:W-:-:S06]  /*25370*/  NOP ;  /* 0x0000000000007918 */ /* 0x000fcc0000000000 */
[----:B------:R-:W-:Y:S02]  /*25380*/  IMAD.MOV.U32 R0, RZ, RZ, R16 ;  /* 0x000000ffff007224 */ /* 0x000fe400078e0010 */
[----:B------:R-:W-:Y:S02]  /*25390*/  IMAD.MOV.U32 R27, RZ, RZ, R17 ;  /* 0x000000ffff1b7224 */ /* 0x000fe400078e0011 */
[----:B------:R-:W3:Y:S01]  /*253a0*/  LDL.LU.64 R16, [R1+0x1088] ;  /* 0x0010880001107983 */ /* 0x000ee20000300a00 */
[----:B------:R-:W-:Y:S02]  /*253b0*/  IMAD.MOV.U32 R24, RZ, RZ, R18 ;  /* 0x000000ffff187224 */ /* 0x000fe400078e0012 */
[----:B------:R-:W-:Y:S02]  /*253c0*/  IMAD.MOV.U32 R25, RZ, RZ, R19 ;  /* 0x000000ffff197224 */ /* 0x000fe400078e0013 */
[----:B---3--:R-:W-:Y:S01]  /*253d0*/  HMMA.16816.F32 R16, R20, R16, R8 ;  /* 0x000000101410723c */ /* 0x008fe20000001808 */
[----:B------:R-:W3:-:S15]  /*253e0*/  LDL.LU R8, [R1+0x1080] ;  /* 0x0010800001087983 */ /* 0x000ede0000300800 */
[----:B------:R-:W-:-:S08]  /*253f0*/  NOP ;  /* 0x0000000000007918 */ /* 0x000fd00000000000 */
[----:B------:R-:W-:Y:S02]  /*25400*/  IMAD.MOV.U32 R28, RZ, RZ, R16 ;  /* 0x000000ffff1c7224 */ /* 0x000fe400078e0010 */
[----:B------:R-:W-:Y:S02]  /*25410*/  IMAD.MOV.U32 R9, RZ, RZ, R17 ;  /* 0x000000ffff097224 */ /* 0x000fe400078e0011 */
[----:B------:R-:W4:Y:S01]  /*25420*/  LDL.LU.64 R16, [R1+0x1078] ;  /* 0x0010780001107983 */ /* 0x000f220000300a00 */
[----:B------:R-:W-:Y:S02]  /*25430*/  IMAD.MOV.U32 R10, RZ, RZ, R18 ;  /* 0x000000ffff0a7224 */ /* 0x000fe400078e0012 */
[----:B------:R-:W-:Y:S02]  /*25440*/  IMAD.MOV.U32 R11, RZ, RZ, R19 ;  /* 0x000000ffff0b7224 */ /* 0x000fe400078e0013 */
[----:B----4-:R-:W-:Y:S01]  /*25450*/  HMMA.16816.F32 R16, R20, R16, R12 ;  /* 0x000000101410723c */ /* 0x010fe2000000180c */
[----:B------:R-:W4:-:S15]  /*25460*/  LDL.LU.64 R12, [R1+0x1070] ;  /* 0x00107000010c7983 */ /* 0x000f1e0000300a00 */
[----:B------:R-:W-:-:S07]  /*25470*/  NOP ;  /* 0x0000000000007918 */ /* 0x000fce0000000000 */
[----:B------:R0:W-:Y:S04]  /*25480*/  STL.64 [R1+0xe58], R18 ;  /* 0x000e581201007387 */ /* 0x0001e80000100a00 */
[----:B------:R-:W-:Y:S04]  /*25490*/  STL.64 [R1+0xe50], R16 ;  /* 0x000e501001007387 */ /* 0x000fe80000100a00 */
[----:B0-----:R-:W3:Y:S04]  /*254a0*/  LDL.LU R18, [R1+0xe8] ;  /* 0x0000e80001127983 */ /* 0x001ee80000300800 */
[----:B------:R-:W3:Y:S01]  /*254b0*/  LDL.LU R19, [R1+0xec] ;  /* 0x0000ec0001137983 */ /* 0x000ee20000300800 */
[----:B----4-:R-:W-:Y:S03]  /*254c0*/  HMMA.16816.F32 R20, R20, R12, R4 ;  /* 0x0000000c1414723c */ /* 0x010fe60000001804 */
[----:B------:R-:W4:Y:S04]  /*254d0*/  LDL.LU.64 R6, [R1+0x1068] ;  /* 0x0010680001067983 */ /* 0x000f280000300a00 */
[----:B------:R-:W3:Y:S04]  /*254e0*/  LDL.LU.64 R4, [R1+0x1060] ;  /* 0x0010600001047983 */ /* 0x000ee80000300a00 */
[----:B------:R-:W4:Y:S04]  /*254f0*/  LDL.LU.64 R14, [R1+0x1058] ;  /* 0x00105800010e7983 */ /* 0x000f280000300a00 */
[----:B------:R-:W4:Y:S08]  /*25500*/  LDL.LU.64 R12, [R1+0x1050] ;  /* 0x00105000010c7983 */ /* 0x000f300000300a00 */
[----:B------:R0:W-:Y:S04]  /*25510*/  STL.64 [R1+0xe48], R22 ;  /* 0x000e481601007387 */ /* 0x0001e80000100a00 */
[----:B------:R1:W-:Y:S04]  /*25520*/  STL.64 [R1+0xe40], R20 ;  /* 0x000e401401007387 */ /* 0x0003e80000100a00 */
[----:B0-----:R-:W2:Y:S04]  /*25530*/  LDL.LU R22, [R1+0xd8] ;  /* 0x0000d80001167983 */ /* 0x001ea80000300800 */
[----:B------:R-:W2:Y:S01]  /*25540*/  LDL.LU R23, [R1+0xdc] ;  /* 0x0000dc0001177983 */ /* 0x000ea20000300800 */
[----:B-1----:R-:W-:-:S02]  /*25550*/  IMAD.MOV.U32 R20, RZ, RZ, R28 ;  /* 0x000000ffff147224 */ /* 0x002fc400078e001c */
[----:B------:R-:W-:Y:S01]  /*25560*/  IMAD.MOV.U32 R21, RZ, RZ, R9 ;  /* 0x000000ffff157224 */ /* 0x000fe200078e0009 */
[----:B--2---:R0:W-:Y:S04]  /*25570*/  STL.64 [R1+0xe60], R22 ;  /* 0x000e601601007387 */ /* 0x0041e80000100a00 */
[----:B------:R-:W2:Y:S04]  /*25580*/  LDL.LU R28, [R1+0x104c] ;  /* 0x00104c00011c7983 */ /* 0x000ea80000300800 */
[----:B------:R-:W2:Y:S01]  /*25590*/  LDL.LU R9, [R1+0x1048] ;  /* 0x0010480001097983 */ /* 0x000ea20000300800 */
[----:B0-----:R-:W-:-:S02]  /*255a0*/  IMAD.MOV.U32 R22, RZ, RZ, R10 ;  /* 0x000000ffff167224 */ /* 0x001fc400078e000a */
[----:B------:R-:W-:Y:S01]  /*255b0*/  IMAD.MOV.U32 R23, RZ, RZ, R11 ;  /* 0x000000ffff177224 */ /* 0x000fe200078e000b */
[----:B------:R-:W2:Y:S04]  /*255c0*/  LDL.LU R10, [R1+0x1044] ;  /* 0x00104400010a7983 */ /* 0x000ea80000300800 */
[----:B------:R-:W2:Y:S04]  /*255d0*/  LDL.LU R11, [R1+0x1040] ;  /* 0x00104000010b7983 */ /* 0x000ea80000300800 */
[----:B------:R0:W-:Y:S04]  /*255e0*/  STL.64 [R1+0xe70], R22 ;  /* 0x000e701601007387 */ /* 0x0001e80000100a00 */
[----:B------:R1:W-:Y:S01]  /*255f0*/  STL.64 [R1+0xe68], R20 ;  /* 0x000e681401007387 */ /* 0x0003e20000100a00 */
[----:B0-----:R-:W-:-:S02]  /*25600*/  IMAD.MOV.U32 R22, RZ, RZ, R24 ;  /* 0x000000ffff167224 */ /* 0x001fc400078e0018 */
[----:B-1----:R-:W-:Y:S02]  /*25610*/  IMAD.MOV.U32 R20, RZ, RZ, R0 ;  /* 0x000000ffff147224 */ /* 0x002fe400078e0000 */
[----:B------:R-:W-:Y:S01]  /*25620*/  IMAD.MOV.U32 R23, RZ, RZ, R25 ;  /* 0x000000ffff177224 */ /* 0x000fe200078e0019 */
[----:B------:R-:W2:Y:S01]  /*25630*/  LDL.LU R0, [R1+0x103c] ;  /* 0x00103c0001007983 */ /* 0x000ea20000300800 */
[----:B------:R-:W-:-:S03]  /*25640*/  IMAD.MOV.U32 R21, RZ, RZ, R27 ;  /* 0x000000ffff157224 */ /* 0x000fc600078e001b */
[----:B------:R-:W3:Y:S04]  /*25650*/  LDL.LU R27, [R1+0x1038] ;  /* 0x00103800011b7983 */ /* 0x000ee80000300800 */
[----:B------:R-:W4:Y:S04]  /*25660*/  LDL.LU R24, [R1+0x1034] ;  /* 0x0010340001187983 */ /* 0x000f280000300800 */
[----:B------:R-:W2:Y:S04]  /*25670*/  LDL.LU R25, [R1+0x1030] ;  /* 0x0010300001197983 */ /* 0x000ea80000300800 */
[----:B------:R0:W-:Y:S04]  /*25680*/  STL.64 [R1+0xe80], R22 ;  /* 0x000e801601007387 */ /* 0x0001e80000100a00 */
[----:B------:R-:W-:Y:S04]  /*25690*/  STL.64 [R1+0xe78], R20 ;  /* 0x000e781401007387 */ /* 0x000fe80000100a00 */
[----:B0-----:R-:W3:Y:S04]  /*256a0*/  LDL.LU R22, [R1+0x108] ;  /* 0x0001080001167983 */ /* 0x001ee80000300800 */
[----:B------:R-:W3:Y:S04]  /*256b0*/  LDL.LU R23, [R1+0x10c] ;  /* 0x00010c0001177983 */ /* 0x000ee80000300800 */
[----:B---3--:R0:W-:Y:S04]  /*256c0*/  STL.64 [R1+0xe98], R22 ;  /* 0x000e981601007387 */ /* 0x0081e80000100a00 */
[----:B0-----:R-:W3:Y:S01]  /*256d0*/  LDL.LU R22, [R1+0x118] ;  /* 0x0001180001167983 */ /* 0x001ee20000300800 */
[----:B------:R-:W-:-:S05]  /*256e0*/  IMAD.MOV.U32 R23, RZ, RZ, R27 ;  /* 0x000000ffff177224 */ /* 0x000fca00078e001b */
[----:B---3--:R2:W-:Y:S02]  /*256f0*/  STL.64 [R1+0xeb0], R22 ;  /* 0x000eb01601007387 */ /* 0x0085e40000100a00 */
[----:B--2---:R-:W-:Y:S02]  /*25700*/  IMAD.MOV.U32 R22, RZ, RZ, R25 ;  /* 0x000000ffff167224 */ /* 0x004fe400078e0019 */
[----:B----4-:R-:W-:Y:S02]  /*25710*/  IMAD.MOV.U32 R23, RZ, RZ, R24 ;  /* 0x000000ffff177224 */ /* 0x010fe400078e0018 */
[----:B------:R-:W0:Y:S04]  /*25720*/  LDSM.16.MT88.4 R24, [R26+0x10400] ;  /* 0x010400001a18783b */ /* 0x000e280000004200 */
[----:B------:R1:W-:Y:S04]  /*25730*/  STL.64 [R1+0xec8], R22 ;  /* 0x000ec81601007387 */ /* 0x0003e80000100a00 */
[----:B-1----:R-:W2:Y:S04]  /*25740*/  LDL.LU R22, [R1+0x138] ;  /* 0x0001380001167983 */ /* 0x002ea80000300800 */
[----:B------:R-:W2:Y:S04]  /*25750*/  LDL.LU R23, [R1+0x13c] ;  /* 0x00013c0001177983 */ /* 0x000ea80000300800 */
[----:B--2---:R-:W-:Y:S04]  /*25760*/  STL.64 [R1+0xee0], R22 ;  /* 0x000ee01601007387 */ /* 0x004fe80000100a00 */
[----:B0-----:R-:W-:Y:S04]  /*25770*/  STL.64 [R1+0xe90], R26 ;  /* 0x000e901a01007387 */ /* 0x001fe80000100a00 */
[----:B------:R0:W-:Y:S02]  /*25780*/  STL.64 [R1+0xe88], R24 ;  /* 0x000e881801007387 */ /* 0x0001e40000100a00 */
[----:B0-----:R-:W-:-:S02]  /*25790*/  IMAD.MOV.U32 R24, RZ, RZ, R2 ;  /* 0x000000ffff187224 */ /* 0x001fc400078e0002 */
[----:B------:R-:W-:Y:S01]  /*257a0*/  IMAD.MOV.U32 R25, RZ, RZ, R4 ;  /* 0x000000ffff197224 */ /* 0x000fe200078e0004 */
[----:B------:R-:W2:Y:S04]  /*257b0*/  LDL.LU R2, [R1+0x102c] ;  /* 0x00102c0001027983 */ /* 0x000ea80000300800 */
[----:B------:R-:W3:Y:S01]  /*257c0*/  LDL.LU R4, [R1+0x1028] ;  /* 0x0010280001047983 */ /* 0x000ee20000300800 */
[----:B------:R-:W-:Y:S02]  /*257d0*/  IMAD.MOV.U32 R26, RZ, RZ, R5 ;  /* 0x000000ffff1a7224 */ /* 0x000fe400078e0005 */
[----:B------:R-:W-:Y:S01]  /*257e0*/  IMAD.MOV.U32 R27, RZ, RZ, R8 ;  /* 0x000000ffff1b7224 */ /* 0x000fe200078e0008 */
[----:B------:R-:W4:Y:S04]  /*257f0*/  LDL.LU R5, [R1+0x1024] ;  /* 0x0010240001057983 */ /* 0x000f280000300800 */
[----:B------:R-:W2:Y:S04]  /*25800*/  LDL.LU R8, [R1+0x1020] ;  /* 0x0010200001087983 */ /* 0x000ea80000300800 */
[----:B------:R-:W3:Y:S04]  /*25810*/  LDL.LU R22, [R1+0x148] ;  /* 0x0001480001167983 */ /* 0x000ee80000300800 */
[----:B------:R-:W3:Y:S04]  /*25820*/  LDL.LU R23, [R1+0x14c] ;  /* 0x00014c0001177983 */ /* 0x000ee80000300800 */
[----:B---3--:R0:W-:Y:S04]  /*25830*/  STL.64 [R1+0xef8], R22 ;  /* 0x000ef81601007387 */ /* 0x0081e80000100a00 */
[----:B0-----:R-:W3:Y:S04]  /*25840*/  LDL.LU R22, [R1+0x158] ;  /* 0x0001580001167983 */ /* 0x001ee80000300800 */
[----:B------:R-:W3:Y:S04]  /*25850*/  LDL.LU R23, [R1+0x15c] ;  /* 0x00015c0001177983 */ /* 0x000ee80000300800 */
[----:B---3--:R-:W-:Y:S04]  /*25860*/  STL.64 [R1+0xf10], R22 ;  /* 0x000f101601007387 */ /* 0x008fe80000100a00 */
[----:B------:R-:W-:Y:S04]  /*25870*/  STL.64 [R1+0xea8], R26 ;  /* 0x000ea81a01007387 */ /* 0x000fe80000100a00 */
[----:B------:R0:W-:Y:S02]  /*25880*/  STL.64 [R1+0xea0], R24 ;  /* 0x000ea01801007387 */ /* 0x0001e40000100a00 */
[----:B0-----:R-:W-:-:S02]  /*25890*/  IMAD.MOV.U32 R24, RZ, RZ, R6 ;  /* 0x000000ffff187224 */ /* 0x001fc400078e0006 */
[----:B------:R-:W-:Y:S01]  /*258a0*/  IMAD.MOV.U32 R25, RZ, RZ, R7 ;  /* 0x000000ffff197224 */ /* 0x000fe200078e0007 */
[----:B------:R-:W3:Y:S04]  /*258b0*/  LDL.LU R6, [R1+0x101c] ;  /* 0x00101c0001067983 */ /* 0x000ee80000300800 */
[----:B------:R-:W4:Y:S01]  /*258c0*/  LDL.LU R7, [R1+0x1018] ;  /* 0x0010180001077983 */ /* 0x000f220000300800 */
[----:B------:R-:W-:Y:S02]  /*258d0*/  IMAD.MOV.U32 R26, RZ, RZ, R29 ;  /* 0x000000ffff1a7224 */ /* 0x000fe400078e001d */
[----:B------:R-:W-:Y:S01]  /*258e0*/  IMAD.MOV.U32 R27, RZ, RZ, R3 ;  /* 0x000000ffff1b7224 */ /* 0x000fe200078e0003 */
[----:B------:R-:W2:Y:S04]  /*258f0*/  LDL.LU R29, [R1+0x1014] ;  /* 0x00101400011d7983 */ /* 0x000ea80000300800 */
[----:B------:R-:W3:Y:S04]  /*25900*/  LDL.LU R3, [R1+0x1010] ;  /* 0x0010100001037983 */ /* 0x000ee80000300800 */
[----:B------:R-:W4:Y:S04]  /*25910*/  LDL.LU R22, [R1+0x168] ;  /* 0x0001680001167983 */ /* 0x000f280000300800 */
[----:B------:R-:W4:Y:S04]  /*25920*/  LDL.LU R23, [R1+0x16c] ;  /* 0x00016c0001177983 */ /* 0x000f280000300800 */
[----:B----4-:R-:W-:Y:S04]  /*25930*/  STL.64 [R1+0xf28], R22 ;  /* 0x000f281601007387 */ /* 0x010fe80000100a00 */
[----:B------:R-:W-:Y:S04]  /*25940*/  STL.64 [R1+0xec0], R26 ;  /* 0x000ec01a01007387 */ /* 0x000fe80000100a00 */
[----:B------:R0:W-:Y:S02]  /*25950*/  STL.64 [R1+0xeb8], R24 ;  /* 0x000eb81801007387 */ /* 0x0001e40000100a00 */
[----:B0-----:R-:W-:-:S02]  /*25960*/  IMAD.MOV.U32 R24, RZ, RZ, R11 ;  /* 0x000000ffff187224 */ /* 0x001fc400078e000b */
[----:B------:R-:W-:Y:S01]  /*25970*/  IMAD.MOV.U32 R25, RZ, RZ, R10 ;  /* 0x000000ffff197224 */ /* 0x000fe200078e000a */
[----:B------:R-:W4:Y:S04]  /*25980*/  LDL.LU R11, [R1+0x100c] ;  /* 0x00100c00010b7983 */ /* 0x000f280000300800 */
[----:B------:R-:W4:Y:S01]  /*25990*/  LDL.LU R10, [R1+0x1008] ;  /* 0x00100800010a7983 */ /* 0x000f220000300800 */
[----:B------:R-:W-:Y:S02]  /*259a0*/  IMAD.MOV.U32 R26, RZ, RZ, R9 ;  /* 0x000000ffff1a7224 */ /* 0x000fe400078e0009 */
[----:B------:R-:W-:Y:S01]  /*259b0*/  IMAD.MOV.U32 R27, RZ, RZ, R28 ;  /* 0x000000ffff1b7224 */ /* 0x000fe200078e001c */
[----:B------:R-:W4:Y:S04]  /*259c0*/  LDL.LU R9, [R1+0x1004] ;  /* 0x0010040001097983 */ /* 0x000f280000300800 */
[----:B------:R-:W4:Y:S04]  /*259d0*/  LDL.LU R28, [R1+0x1000] ;  /* 0x00100000011c7983 */ /* 0x000f280000300800 */
[----:B------:R-:W2:Y:S04]  /*259e0*/  LDL.LU R22, [R1+0x178] ;  /* 0x0001780001167983 */ /* 0x000ea80000300800 */
[----:B------:R-:W2:Y:S04]  /*259f0*/  LDL.LU R23, [R1+0x17c] ;  /* 0x00017c0001177983 */ /* 0x000ea80000300800 */
[----:B--2---:R-:W-:Y:S04]  /*25a00*/  STL.64 [R1+0xf40], R22 ;  /* 0x000f401601007387 */ /* 0x004fe80000100a00 */
[----:B------:R-:W-:Y:S04]  /*25a10*/  STL.64 [R1+0xed8], R26 ;  /* 0x000ed81a01007387 */ /* 0x000fe80000100a00 */
[----:B------:R0:W-:Y:S02]  /*25a20*/  STL.64 [R1+0xed0], R24 ;  /* 0x000ed01801007387 */ /* 0x0001e40000100a00 */
[----:B0-----:R-:W-:-:S02]  /*25a30*/  IMAD.MOV.U32 R24, RZ, RZ, R29 ;  /* 0x000000ffff187224 */ /* 0x001fc400078e001d */
[----:B------:R-:W-:Y:S01]  /*25a40*/  IMAD.MOV.U32 R25, RZ, RZ, R7 ;  /* 0x000000ffff197224 */ /* 0x000fe200078e0007 */
[----:B------:R-:W2:Y:S04]  /*25a50*/  LDL.LU R29, [R1+0xffc] ;  /* 0x000ffc00011d7983 */ /* 0x000ea80000300800 */
[----:B------:R-:W2:Y:S01]  /*25a60*/  LDL.LU R7, [R1+0xff8] ;  /* 0x000ff80001077983 */ /* 0x000ea20000300800 */
[----:B---3--:R-:W-:Y:S02]  /*25a70*/  IMAD.MOV.U32 R26, RZ, RZ, R6 ;  /* 0x000000ffff1a7224 */ /* 0x008fe400078e0006 */
[----:B------:R-:W-:Y:S01]  /*25a80*/  IMAD.MOV.U32 R27, RZ, RZ, R8 ;  /* 0x000000ffff1b7224 */ /* 0x000fe200078e0008 */
[----:B------:R-:W3:Y:S04]  /*25a90*/  LDL.LU R6, [R1+0xff4] ;  /* 0x000ff40001067983 */ /* 0x000ee80000300800 */
[----:B------:R-:W2:Y:S04]  /*25aa0*/  LDL.LU R8, [R1+0xff0] ;  /* 0x000ff00001087983 */ /* 0x000ea80000300800 */
        /* <DEDUP_REMOVED lines=13> */
[----:B------:R-:W3:Y:S04]  /*25b80*/  LDL.LU R22, [R1+0x198] ;  /* 0x0001980001167983 */ /* 0x000ee80000300800 */
[----:B------:R-:W3:Y:S04]  /*25b90*/  LDL.LU R23, [R1+0x19c] ;  /* 0x00019c0001177983 */ /* 0x000ee80000300800 */
[----:B---3--:R-:W-:Y:S04]  /*25ba0*/  STL.64 [R1+0xf70], R22 ;  /* 0x000f701601007387 */ /* 0x008fe80000100a00 */
[----:B------:R-:W-:Y:S04]  /*25bb0*/  STL.64 [R1+0xf08], R26 ;  /* 0x000f081a01007387 */ /* 0x000fe80000100a00 */
[----:B------:R0:W-:Y:S02]  /*25bc0*/  STL.64 [R1+0xf00], R24 ;  /* 0x000f001801007387 */ /* 0x0001e40000100a00 */
[----:B0-----:R-:W-:-:S02]  /*25bd0*/  IMAD.MOV.U32 R24, RZ, RZ, R6 ;  /* 0x000000ffff187224 */ /* 0x001fc400078e0006 */
[----:B--2---:R-:W-:Y:S01]  /*25be0*/  IMAD.MOV.U32 R25, RZ, RZ, R7 ;  /* 0x000000ffff197224 */ /* 0x004fe200078e0007 */
[----:B------:R-:W2:Y:S04]  /*25bf0*/  LDL.LU R6, [R1+0xfdc] ;  /* 0x000fdc0001067983 */ /* 0x000ea80000300800 */
[----:B------:R-:W3:Y:S01]  /*25c00*/  LDL.LU R7, [R1+0xfd8] ;  /* 0x000fd80001077983 */ /* 0x000ee20000300800 */
[----:B------:R-:W-:Y:S02]  /*25c10*/  IMAD.MOV.U32 R26, RZ, RZ, R29 ;  /* 0x000000ffff1a7224 */ /* 0x000fe400078e001d */
[----:B------:R-:W-:Y:S01]  /*25c20*/  IMAD.MOV.U32 R27, RZ, RZ, R28 ;  /* 0x000000ffff1b7224 */ /* 0x000fe200078e001c */
[----:B------:R-:W3:Y:S04]  /*25c30*/  LDL.LU R29, [R1+0xfd4] ;  /* 0x000fd400011d7983 */ /* 0x000ee80000300800 */
[----:B------:R-:W3:Y:S04]  /*25c40*/  LDL.LU R28, [R1+0xfd0] ;  /* 0x000fd000011c7983 */ /* 0x000ee80000300800 */
[----:B------:R-:W3:Y:S01]  /*25c50*/  LDL.LU R22, [R1+0x1a8] ;  /* 0x0001a80001167983 */ /* 0x000ee20000300800 */
[----:B----4-:R-:W-:-:S03]  /*25c60*/  IMAD.MOV.U32 R23, RZ, RZ, R3 ;  /* 0x000000ffff177224 */ /* 0x010fc600078e0003 */
[----:B------:R-:W4:Y:S04]  /*25c70*/  LDL R3, [R1+0xb24] ;  /* 0x000b240001037983 */ /* 0x000f280000100800 */
        /* <DEDUP_REMOVED lines=10> */
[----:B------:R2:W-:Y:S04]  /*25d20*/  STL.64 [R1+0xf38], R26 ;  /* 0x000f381a01007387 */ /* 0x0005e80000100a00 */
[----:B------:R0:W-:Y:S01]  /*25d30*/  STL.64 [R1+0xf30], R24 ;  /* 0x000f301801007387 */ /* 0x0001e20000100a00 */
[----:B--2---:R-:W-:-:S02]  /*25d40*/  IMAD.MOV.U32 R27, RZ, RZ, R6 ;  /* 0x000000ffff1b7224 */ /* 0x004fc400078e0006 */
[----:B---3--:R-:W-:Y:S02]  /*25d50*/  IMAD.MOV.U32 R26, RZ, RZ, R7 ;  /* 0x000000ffff1a7224 */ /* 0x008fe400078e0007 */
[----:B0-----:R-:W-:Y:S02]  /*25d60*/  IMAD.MOV.U32 R25, RZ, RZ, R29 ;  /* 0x000000ffff197224 */ /* 0x001fe400078e001d */
[----:B------:R-:W-:Y:S02]  /*25d70*/  IMAD.MOV.U32 R24, RZ, RZ, R28 ;  /* 0x000000ffff187224 */ /* 0x000fe400078e001c */
[----:B------:R-:W2:Y:S04]  /*25d80*/  LDL.LU R28, [R1+0xfbc] ;  /* 0x000fbc00011c7983 */ /* 0x000ea80000300800 */
[----:B------:R-:W3:Y:S04]  /*25d90*/  LDL.LU R29, [R1+0xfb8] ;  /* 0x000fb800011d7983 */ /* 0x000ee80000300800 */
[----:B------:R-:W3:Y:S04]  /*25da0*/  LDL.LU R7, [R1+0xfb4] ;  /* 0x000fb40001077983 */ /* 0x000ee80000300800 */
[----:B------:R-:W3:Y:S04]  /*25db0*/  LDL.LU R6, [R1+0xfb0] ;  /* 0x000fb00001067983 */ /* 0x000ee80000300800 */
[----:B------:R4:W-:Y:S04]  /*25dc0*/  STL.64 [R1+0xf50], R26 ;  /* 0x000f501a01007387 */ /* 0x0009e80000100a00 */
[----:B------:R0:W-:Y:S01]  /*25dd0*/  STL.64 [R1+0xf48], R24 ;  /* 0x000f481801007387 */ /* 0x0001e20000100a00 */
[----:B----4-:R-:W-:-:S02]  /*25de0*/  IMAD.MOV.U32 R27, RZ, RZ, R11 ;  /* 0x000000ffff1b7224 */ /* 0x010fc400078e000b */
[----:B------:R-:W-:Y:S02]  /*25df0*/  IMAD.MOV.U32 R26, RZ, RZ, R10 ;  /* 0x000000ffff1a7224 */ /* 0x000fe400078e000a */
[----:B0-----:R-:W-:Y:S02]  /*25e00*/  IMAD.MOV.U32 R25, RZ, RZ, R9 ;  /* 0x000000ffff197224 */ /* 0x001fe400078e0009 */
[----:B------:R-:W-:Y:S02]  /*25e10*/  IMAD.MOV.U32 R24, RZ, RZ, R8 ;  /* 0x000000ffff187224 */ /* 0x000fe400078e0008 */
[----:B------:R-:W4:Y:S04]  /*25e20*/  LDL.LU R8, [R1+0xfac] ;  /* 0x000fac0001087983 */ /* 0x000f280000300800 */
[----:B------:R-:W4:Y:S04]  /*25e30*/  LDL.LU R9, [R1+0xfa8] ;  /* 0x000fa80001097983 */ /* 0x000f280000300800 */
        /* <DEDUP_REMOVED lines=9> */
[----:B------:R-:W2:Y:S04]  /*25ed0*/  LDL.LU R7, [R1+0xf98] ;  /* 0x000f980001077983 */ /* 0x000ea80000300800 */
[----:B------:R4:W-:Y:S04]  /*25ee0*/  STL.64 [R1+0xf80], R26 ;  /* 0x000f801a01007387 */ /* 0x0009e80000100a00 */
[----:B------:R0:W-:Y:S01]  /*25ef0*/  STL.64 [R1+0xf78], R24 ;  /* 0x000f781801007387 */ /* 0x0001e20000100a00 */
[----:B----4-:R-:W-:-:S02]  /*25f00*/  IMAD.MOV.U32 R27, RZ, RZ, R8 ;  /* 0x000000ffff1b7224 */ /* 0x010fc400078e0008 */
[----:B------:R-:W-:Y:S02]  /*25f10*/  IMAD.MOV.U32 R26, RZ, RZ, R9 ;  /* 0x000000ffff1a7224 */ /* 0x000fe400078e0009 */
[----:B0-----:R-:W-:Y:S02]  /*25f20*/  IMAD.MOV.U32 R25, RZ, RZ, R10 ;  /* 0x000000ffff197224 */ /* 0x001fe400078e000a */
[----:B------:R-:W-:Y:S02]  /*25f30*/  IMAD.MOV.U32 R24, RZ, RZ, R11 ;  /* 0x000000ffff187224 */ /* 0x000fe400078e000b */
[----:B------:R-:W0:Y:S05]  /*25f40*/  LDSM.16.M88.4 R8, [R3+UR5] ;  /* 0x000000050308783b */ /* 0x000e2a0008000200 */
[----:B------:R-:W-:Y:S01]  /*25f50*/  HMMA.16816.F32 R20, R12, R22, R24 ;  /* 0x000000160c14723c */ /* 0x000fe20000001818 */
[----:B0-----:R0:W-:Y:S01]  /*25f60*/  STL.64 [R1+0x298], R10 ;  /* 0x0002980a01007387 */ /* 0x0011e20000100a00 */
[----:B------:R-:W-:-:S02]  /*25f70*/  IMAD.MOV.U32 R16, RZ, RZ, R8 ;  /* 0x000000ffff107224 */ /* 0x000fc400078e0008 */
[----:B------:R-:W-:Y:S01]  /*25f80*/  IMAD.MOV.U32 R3, RZ, RZ, R9 ;  /* 0x000000ffff037224 */ /* 0x000fe200078e0009 */
[----:B0-----:R-:W2:Y:S04]  /*25f90*/  LDL.LU.64 R10, [R1+0xf90] ;  /* 0x000f9000010a7983 */ /* 0x001ea80000300a00 */
[----:B------:R-:W2:Y:S04]  /*25fa0*/  LDL.LU.64 R8, [R1+0xf88] ;  /* 0x000f880001087983 */ /* 0x000ea80000300a00 */
[----:B------:R-:W3:Y:S04]  /*25fb0*/  LDL.LU.64 R26, [R1+0xf80] ;  /* 0x000f8000011a7983 */ /* 0x000ee80000300a00 */
[----:B------:R-:W3:Y:S06]  /*25fc0*/  LDL.LU.64 R24, [R1+0xf78] ;  /* 0x000f780001187983 */ /* 0x000eec0000300a00 */
[----:B------:R-:W-:Y:S04]  /*25fd0*/  STL.64 [R1+0x280], R20 ;  /* 0x0002801401007387 */ /* 0x000fe80000100a00 */
[----:B------:R0:W-:Y:S04]  /*25fe0*/  STL.64 [R1+0x288], R22 ;  /* 0x0002881601007387 */ /* 0x0001e80000100a00 */
[----:B0-----:R-:W3:Y:S02]  /*25ff0*/  LDL.LU.64 R22, [R1+0xf70] ;  /* 0x000f700001167983 */ /* 0x001ee40000300a00 */
[----:B---3--:R-:W-:Y:S02]  /*26000*/  HMMA.16816.F32 R20, R12, R22, R24 ;  /* 0x000000160c14723c */ /* 0x008fe40000001818 */
[----:B------:R-:W3:Y:S04]  /*26010*/  LDL.LU.64 R26, [R1+0xf68] ;  /* 0x000f6800011a7983 */ /* 0x000ee80000300a00 */
[----:B------:R-:W3:-:S15]  /*26020*/  LDL.LU.64 R24, [R1+0xf60] ;  /* 0x000f600001187983 */ /* 0x000ede0000300a00 */
[----:B------:R-:W-:-:S02]  /*26030*/  NOP ;  /* 0x0000000000007918 */ /* 0x000fc40000000000 */
        /* <DEDUP_REMOVED lines=65> */
[----:B0-----:R-:W4:Y:S04]  /*26450*/  LDL.LU.64 R22, [R1+0xe80] ;  /* 0x000e800001167983 */ /* 0x001f280000300a00 */
[----:B------:R-:W4:Y:S01]  /*26460*/  LDL.LU.64 R20, [R1+0xe78] ;  /* 0x000e780001147983 */ /* 0x000f220000300a00 */
[----:B--2---:R-:W-:Y:S07]  /*26470*/  HMMA.16816.F32 R8, R12, R6, R8 ;  /* 0x000000060c08723c */ /* 0x004fee0000001808 */
[----:B------:R-:W-:-:S02]  /*26480*/  IMAD.MOV.U32 R6, RZ, RZ, R5 ;  /* 0x000000ffff067224 */ /* 0x000fc400078e0005 */
[----:B------:R-:W-:-:S07]  /*26490*/  IMAD.MOV.U32 R7, RZ, RZ, R4 ;  /* 0x000000ffff077224 */ /* 0x000fce00078e0004 */
[----:B----4-:R-:W-:Y:S01]  /*264a0*/  HMMA.16816.F32 R4, R12, R6, R20 ;  /* 0x000000060c04723c */ /* 0x010fe20000001814 */
[----:B------:R-:W2:Y:S04]  /*264b0*/  LDL.LU.64 R22, [R1+0xe70] ;  /* 0x000e700001167983 */ /* 0x000ea80000300a00 */
[----:B------:R-:W2:-:S15]  /*264c0*/  LDL.LU.64 R20, [R1+0xe68] ;  /* 0x000e680001147983 */ /* 0x000e9e0000300a00 */
[----:B------:R-:W-:-:S03]  /*264d0*/  NOP ;  /* 0x0000000000007918 */ /* 0x000fc60000000000 */
[----:B------:R-:W-:Y:S04]  /*264e0*/  STL.64 [R1+0xde0], R6 ;  /* 0x000de00601007387 */ /* 0x000fe80000100a00 */
[----:B------:R0:W-:Y:S02]  /*264f0*/  STL.64 [R1+0xdd8], R4 ;  /* 0x000dd80401007387 */ /* 0x0001e40000100a00 */
[----:B0-----:R-:W-:Y:S02]  /*26500*/  IMAD.MOV.U32 R4, RZ, RZ, R16 ;  /* 0x000000ffff047224 */ /* 0x001fe400078e0010 */
[----:B--2---:R-:W-:Y:S01]  /*26510*/  HMMA.16816.F32 R16, R12, R18, R20 ;  /* 0x000000120c10723c */ /* 0x004fe20000001814 */
[----:B------:R-:W2:-:S15]  /*26520*/  LDL.LU.64 R22, [R1+0xe60] ;  /* 0x000e600001167983 */ /* 0x000e9e0000300a00 */
[----:B------:R-:W-:-:S07]  /*26530*/  NOP ;  /* 0x0000000000007918 */ /* 0x000fce0000000000 */
[----:B------:R-:W-:Y:S04]  /*26540*/  STL.64 [R1+0x1d0], R16 ;  /* 0x0001d01001007387 */ /* 0x000fe80000100a00 */
[----:B------:R0:W-:Y:S04]  /*26550*/  STL.64 [R1+0x1d8], R18 ;  /* 0x0001d81201007387 */ /* 0x0001e80000100a00 */
[----:B0-----:R-:W2:Y:S04]  /*26560*/  LDL.LU.64 R18, [R1+0xe58] ;  /* 0x000e580001127983 */ /* 0x001ea80000300a00 */
[----:B------:R-:W2:Y:S01]  /*26570*/  LDL.LU.64 R16, [R1+0xe50] ;  /* 0x000e500001107983 */ /* 0x000ea20000300a00 */
[----:B------:R-:W-:Y:S01]  /*26580*/  IMAD.MOV.U32 R5, RZ, RZ, R3 ;  /* 0x000000ffff057224 */ /* 0x000fe200078e0003 */
[----:B--2---:R-:W-:Y:S02]  /*26590*/  HMMA.16816.F32 R16, R12, R22, R16 ;  /* 0x000000160c10723c */ /* 0x004fe40000001810 */
[----:B------:R-:W2:Y:S04]  /*265a0*/  LDL.LU.64 R22, [R1+0xe48] ;  /* 0x000e480001167983 */ /* 0x000ea80000300a00 */
[----:B------:R-:W2:Y:S01]  /*265b0*/  LDL.LU.64 R20, [R1+0xe40] ;  /* 0x000e400001147983 */ /* 0x000ea20000300a00 */
[----:B---3--:R-:W-:-:S15]  /*265c0*/  HMMA.16816.F32 R4, R24, R4, R8 ;  /* 0x000000041804723c */ /* 0x008fde0000001808 */
[----:B------:R-:W-:-:S01]  /*265d0*/  NOP ;  /* 0x0000000000007918 */ /* 0x000fc20000000000 */
[----:B------:R-:W-:Y:S04]  /*265e0*/  STL.64 [R1+0x1b0], R16 ;  /* 0x0001b01001007387 */ /* 0x000fe80000100a00 */
[----:B------:R0:W-:Y:S02]  /*265f0*/  STL.64 [R1+0x1b8], R18 ;  /* 0x0001b81201007387 */ /* 0x0001e40000100a00 */
[----:B0-----:R-:W-:Y:S02]  /*26600*/  IMAD.MOV.U32 R18, RZ, RZ, R2 ;  /* 0x000000ffff127224 */ /* 0x001fe400078e0002 */
[----:B------:R-:W-:Y:S01]  /*26610*/  IMAD.MOV.U32 R19, RZ, RZ, R0 ;  /* 0x000000ffff137224 */ /* 0x000fe200078e0000 */
[----:B------:R-:W-:Y:S06]  /*26620*/  STL.64 [R1+0xa0], R4 ;  /* 0x0000a00401007387 */ /* 0x000fec0000100a00 */
[----:B--2---:R-:W-:-:S15]  /*26630*/  HMMA.16816.F32 R12, R12, R18, R20 ;  /* 0x000000120c0c723c */ /* 0x004fde0000001814 */
[----:B------:R-:W-:-:S08]  /*26640*/  NOP ;  /* 0x0000000000007918 */ /* 0x000fd00000000000 */
[----:B------:R-:W-:Y:S04]  /*26650*/  STL.64 [R1+0xb0], R12 ;  /* 0x0000b00c01007387 */ /* 0x000fe80000100a00 */
[----:B------:R-:W-:Y:S04]  /*26660*/  STL.64 [R1+0xb8], R14 ;  /* 0x0000b80e01007387 */ /* 0x000fe80000100a00 */
[----:B------:R-:W-:Y:S04]  /*26670*/  STL [R1+0xa8], R6 ;  /* 0x0000a80601007387 */ /* 0x000fe80000100800 */
[----:B------:R0:W-:Y:S04]  /*26680*/  STL.64 [R1+0xe38], R26 ;  /* 0x000e381a01007387 */ /* 0x0001e80000100a00 */
[----:B0-----:R-:W2:Y:S01]  /*26690*/  LDL R27, [R1+0xb24] ;  /* 0x000b2400011b7983 */ /* 0x001ea20000100800 */
[----:B------:R-:W-:-:S03]  /*266a0*/  IMAD.MOV.U32 R29, RZ, RZ, R7 ;  /* 0x000000ffff1d7224 */ /* 0x000fc600078e0007 */
[----:B------:R-:W-:Y:S04]  /*266b0*/  STL.64 [R1+0xe30], R24 ;  /* 0x000e301801007387 */ /* 0x000fe80000100a00 */
[----:B------:R-:W-:Y:S04]  /*266c0*/  STL [R1+0xd48], R29 ;  /* 0x000d481d01007387 */ /* 0x000fe80000100800 */
[----:B--2---:R-:W0:Y:S04]  /*266d0*/  LDSM.16.M88.4 R4, [R27+UR5+0x1000] ;  /* 0x001000051b04783b */ /* 0x004e280008000200 */
[----:B------:R-:W-:Y:S04]  /*266e0*/  LDSM.16.M88.4 R12, [R27+UR5+0x5000] ;  /* 0x005000051b0c783b */ /* 0x000fe80008000200 */
[----:B------:R-:W-:Y:S01]  /*266f0*/  LDSM.16.M88.4 R20, [R27+UR5+0x7000] ;  /* 0x007000051b14783b */ /* 0x000fe20008000200 */
[----:B0-----:R-:W-:-:S03]  /*26700*/  IMAD.MOV.U32 R2, RZ, RZ, R4 ;  /* 0x000000ffff027224 */ /* 0x001fc600078e0004 */
[----:B------:R-:W-:Y:S01]  /*26710*/  STL.64 [R1+0x1a8], R6 ;  /* 0x0001a80601007387 */ /* 0x000fe20000100a00 */
[----:B------:R-:W-:-:S03]  /*26720*/  IMAD.MOV.U32 R0, RZ, RZ, R5 ;  /* 0x000000ffff007224 */ /* 0x000fc600078e0005 */
[----:B------:R-:W0:Y:S02]  /*26730*/  LDSM.16.M88.4 R4, [R27+UR5+0x2000] ;  /* 0x002000051b04783b */ /* 0x000e240008000200 */
[----:B0-----:R-:W-:Y:S02]  /*26740*/  IMAD.MOV.U32 R17, RZ, RZ, R4 ;  /* 0x000000ffff117224 */ /* 0x001fe400078e0004 */
[----:B------:R-:W-:Y:S01]  /*26750*/  STL.64 [R1+0x198], R6 ;  /* 0x0001980601007387 */ /* 0x000fe20000100a00 */
[----:B------:R-:W-:-:S03]  /*26760*/  IMAD.MOV.U32 R16, RZ, RZ, R5 ;  /* 0x000000ffff107224 */ /* 0x000fc600078e0005 */
[----:B------:R-:W0:Y:S02]  /*26770*/  LDSM.16.M88.4 R4, [R27+UR5+0x3000] ;  /* 0x003000051b04783b */ /* 0x000e240008000200 */
[----:B0-----:R-:W-:Y:S02]  /*26780*/  IMAD.MOV.U32 R3, RZ, RZ, R4 ;  /* 0x000000ffff037224 */ /* 0x001fe400078e0004 */
[----:B------:R-:W-:Y:S01]  /*26790*/  STL.64 [R1+0x188], R6 ;  /* 0x0001880601007387 */ /* 0x000fe20000100a00 */
[----:B------:R-:W-:-:S03]  /*267a0*/  IMAD.MOV.U32 R18, RZ, RZ, R5 ;  /* 0x000000ffff127224 */ /* 0x000fc600078e0005 */
[----:B------:R-:W0:Y:S04]  /*267b0*/  LDSM.16.M88.4 R4, [R27+UR5+0x4000] ;  /* 0x004000051b04783b */ /* 0x000e280008000200 */
[----:B0-----:R0:W-:Y:S04]  /*267c0*/  STL.64 [R1+0x178], R6 ;  /* 0x0001780601007387 */ /* 0x0011e80000100a00 */
[----:B------:R-:W-:Y:S01]  /*267d0*/  STL.64 [R1+0x168], R14 ;  /* 0x0001680e01007387 */ /* 0x000fe20000100a00 */
[----:B0-----:R-:W-:Y:S02]  /*267e0*/  IMAD.MOV.U32 R7, RZ, RZ, R12 ;  /* 0x000000ffff077224 */ /* 0x001fe400078e000c */
[----:B------:R-:W-:-:S02]  /*267f0*/  IMAD.MOV.U32 R6, RZ, RZ, R13 ;  /* 0x000000ffff067224 */ /* 0x000fc400078e000d */
[----:B------:R-:W0:Y:S01]  /*26800*/  LDSM.16.M88.4 R12, [R27+UR5+0x6000] ;  /* 0x006000051b0c783b */ /* 0x000e220008000200 */
[----:B------:R-:W-:Y:S02]  /*26810*/  IMAD.MOV.U32 R8, RZ, RZ, R4 ;  /* 0x000000ffff087224 */ /* 0x000fe400078e0004 */
[----:B------:R-:W-:Y:S02]  /*26820*/  IMAD.MOV.U32 R29, RZ, RZ, R5 ;  /* 0x000000ffff1d7224 */ /* 0x000fe400078e0005 */
[----:B0-----:R-:W-:Y:S01]  /*26830*/  IMAD.MOV.U32 R5, RZ, RZ, R12 ;  /* 0x000000ffff057224 */ /* 0x001fe200078e000c */
[----:B------:R-:W-:Y:S01]  /*26840*/  STL.64 [R1+0x158], R14 ;  /* 0x0001580e01007387 */ /* 0x000fe20000100a00 */
[----:B------:R-:W-:-:S03]  /*26850*/  IMAD.MOV.U32 R4, RZ, RZ, R13 ;  /* 0x000000ffff047224 */ /* 0x000fc600078e000d */
[----:B------:R-:W0:Y:S04]  /*26860*/  LDSM.16.M88.4 R12, [R27+UR5+0x8000] ;  /* 0x008000051b0c783b */ /* 0x000e280008000200 */
[----:B------:R-:W-:Y:S04]  /*26870*/  STL.64 [R1+0xe20], R4 ;  /* 0x000e200401007387 */ /* 0x000fe80000100a00 */
[----:B------:R-:W-:Y:S04]  /*26880*/  STL.64 [R1+0x140], R20 ;  /* 0x0001401401007387 */ /* 0x000fe80000100a00 */
[----:B------:R-:W-:Y:S04]  /*26890*/  STL.64 [R1+0x148], R22 ;  /* 0x0001481601007387 */ /* 0x000fe80000100a00 */
[----:B------:R-:W1:Y:S04]  /*268a0*/  LDSM.16.M88.4 R20, [R27+UR5+0x9000] ;  /* 0x009000051b14783b */ /* 0x000e680008000200 */
[----:B0-----:R-:W-:Y:S04]  /*268b0*/  STL.64 [R1+0x130], R12 ;  /* 0x0001300c01007387 */ /* 0x001fe80000100a00 */
[----:B------:R-:W-:Y:S04]  /*268c0*/  STL.64 [R1+0x138], R14 ;  /* 0x0001380e01007387 */ /* 0x000fe80000100a00 */
[----:B------:R-:W0:Y:S04]  /*268d0*/  LDSM.16.M88.4 R12, [R27+UR5+0xa000] ;  /* 0x00a000051b0c783b */ /* 0x000e280008000200 */
[----:B------:R-:W2:Y:S04]  /*268e0*/  LDL R19, [R1+0x2a4] ;  /* 0x0002a40001137983 */ /* 0x000ea80000100800 */
[----:B-1----:R-:W-:Y:S04]  /*268f0*/  STL.64 [R1+0x120], R20 ;  /* 0x0001201401007387 */ /* 0x002fe80000100a00 */
[----:B------:R-:W-:Y:S04]  /*26900*/  STL.64 [R1+0x128], R22 ;  /* 0x0001281601007387 */ /* 0x000fe80000100a00 */
[----:B------:R-:W-:Y:S04]  /*26910*/  LDSM.16.M88.4 R20, [R27+UR5+0xb000] ;  /* 0x00b000051b14783b */ /* 0x000fe80008000200 */
[----:B0-----:R-:W-:Y:S04]  /*26920*/  STL.64 [R1+0x110], R12 ;  /* 0x0001100c01007387 */ /* 0x001fe80000100a00 */
[----:B------:R-:W-:Y:S04]  /*26930*/  STL.64 [R1+0x118], R14 ;  /* 0x0001180e01007387 */ /* 0x000fe80000100a00 */
[----:B------:R-:W0:Y:S01]  /*26940*/  LDSM.16.M88.4 R12, [R27+UR5+0xc000] ;  /* 0x00c000051b0c783b */ /* 0x000e220008000200 */
[----:B------:R-:W-:-:S03]  /*26950*/  IMAD.MOV.U32 R5, RZ, RZ, R3 ;  /* 0x000000ffff057224 */ /* 0x000fc600078e0003 */
[----:B0-----:R-:W-:Y:S04]  /*26960*/  STL.64 [R1+0xf0], R12 ;  /* 0x0000f00c01007387 */ /* 0x001fe80000100a00 */
[----:B------:R0:W-:Y:S01]  /*26970*/  STL.64 [R1+0x108], R22 ;  /* 0x0001081601007387 */ /* 0x0001e20000100a00 */
[----:B------:R-:W-:Y:S02]  /*26980*/  IMAD.MOV.U32 R28, RZ, RZ, R14 ;  /* 0x000000ffff1c7224 */ /* 0x000fe400078e000e */
[----:B------:R-:W-:Y:S02]  /*26990*/  IMAD.MOV.U32 R3, RZ, RZ, R15 ;  /* 0x000000ffff037224 */ /* 0x000fe400078e000f */
[----:B------:R-:W-:Y:S01]  /*269a0*/  LDSM.16.M88.4 R12, [R27+UR5+0xe000] ;  /* 0x00e000051b0c783b */ /* 0x000fe20008000200 */
[----:B0-----:R-:W-:-:S03]  /*269b0*/  IMAD.MOV.U32 R23, RZ, RZ, R8 ;  /* 0x000000ffff177224 */ /* 0x001fc600078e0008 */
[----:B------:R-:W0:Y:S04]  /*269c0*/  LDSM.16.M88.4 R8, [R27+UR5+0xd000] ;  /* 0x00d000051b08783b */ /* 0x000e280008000200 */
[----:B------:R-:W1:Y:S04]  /*269d0*/  LDSM.16.M88.4 R24, [R27+UR5+0xf000] ;  /* 0x00f000051b18783b */ /* 0x000e680008000200 */
[----:B------:R3:W-:Y:S04]  /*269e0*/  STL.64 [R1+0xde8], R20 ;  /* 0x000de81401007387 */ /* 0x0007e80000100a00 */
[----:B------:R-:W-:Y:S04]  /*269f0*/  STL [R1+0xd50], R3 ;  /* 0x000d500301007387 */ /* 0x000fe80000100800 */
[----:B------:R-:W-:Y:S01]  /*26a00*/  STL [R1+0xd4c], R28 ;  /* 0x000d4c1c01007387 */ /* 0x000fe20000100800 */
[----:B---3--:R-:W-:-:S02]  /*26a10*/  IMAD.MOV.U32 R21, RZ, RZ, R0 ;  /* 0x000000ffff157224 */ /* 0x008fc400078e0000 */
[----:B------:R-:W-:Y:S02]  /*26a20*/  IMAD.MOV.U32 R20, RZ, RZ, R2 ;  /* 0x000000ffff147224 */ /* 0x000fe400078e0002 */
[----:B0-----:R-:W-:Y:S01]  /*26a30*/  IMAD.MOV.U32 R0, RZ, RZ, R11 ;  /* 0x000000ffff007224 */ /* 0x001fe200078e000b */
[----:B------:R0:W-:Y:S01]  /*26a40*/  STL.64 [R1+0xdd0], R8 ;  /* 0x000dd00801007387 */ /* 0x0001e20000100a00 */
[----:B------:R-:W-:-:S03]  /*26a50*/  IMAD.MOV.U32 R2, RZ, RZ, R10 ;  /* 0x000000ffff027224 */ /* 0x000fc600078e000a */
[----:B0-----:R-:W3:Y:S04]  /*26a60*/  LDL.LU R8, [R1+0x280] ;  /* 0x0002800001087983 */ /* 0x001ee80000300800 */
[----:B------:R-:W3:Y:S04]  /*26a70*/  LDL.LU R9, [R1+0x284] ;  /* 0x0002840001097983 */ /* 0x000ee80000300800 */
[----:B------:R-:W3:Y:S04]  /*26a80*/  LDL.LU R10, [R1+0x288] ;  /* 0x00028800010a7983 */ /* 0x000ee80000300800 */
[----:B------:R-:W3:Y:S04]  /*26a90*/  LDL.LU R11, [R1+0x28c] ;  /* 0x00028c00010b7983 */ /* 0x000ee80000300800 */
[----:B------:R-:W-:Y:S04]  /*26aa0*/  STL [R1+0xd58], R0 ;  /* 0x000d580001007387 */ /* 0x000fe80000100800 */
[----:B------:R-:W-:Y:S04]  /*26ab0*/  STL [R1+0xd54], R2 ;  /* 0x000d540201007387 */ /* 0x000fe80000100800 */
[----:B------:R-:W-:Y:S04]  /*26ac0*/  STL [R1+0xd60], R12 ;  /* 0x000d600c01007387 */ /* 0x000fe80000100800 */
[----:B------:R-:W-:Y:S04]  /*26ad0*/  STL [R1+0xd5c], R13 ;  /* 0x000d5c0d01007387 */ /* 0x000fe80000100800 */
[----:B-1----:R-:W-:Y:S04]  /*26ae0*/  STL.64 [R1+0xc0], R24 ;  /* 0x0000c01801007387 */ /* 0x002fe80000100a00 */
[----:B------:R0:W-:Y:S04]  /*26af0*/  STL.64 [R1+0xc8], R26 ;  /* 0x0000c81a01007387 */ /* 0x0001e80000100a00 */
[----:B0-----:R-:W3:Y:S04]  /*26b00*/  LDL.LU.64 R26, [R1+0xe38] ;  /* 0x000e3800011a7983 */ /* 0x001ee80000300a00 */
[----:B------:R-:W3:Y:S01]  /*26b10*/  LDL.LU.64 R24, [R1+0xe30] ;  /* 0x000e300001187983 */ /* 0x000ee20000300a00 */
[----:B------:R-:W-:-:S02]  /*26b20*/  IMAD.MOV.U32 R4, RZ, RZ, R5 ;  /* 0x000000ffff047224 */ /* 0x000fc400078e0005 */
[----:B------:R-:W-:-:S05]  /*26b30*/  IMAD.MOV.U32 R5, RZ, RZ, R18 ;  /* 0x000000ffff057224 */ /* 0x000fca00078e0012 */
[----:B------:R0:W-:Y:S02]  /*26b40*/  STL.64 [R1+0xe28], R4 ;  /* 0x000e280401007387 */ /* 0x0001e40000100a00 */
[----:B0-----:R-:W-:Y:S02]  /*26b50*/  IMAD.MOV.U32 R4, RZ, RZ, R17 ;  /* 0x000000ffff047224 */ /* 0x001fe400078e0011 */
[----:B------:R-:W-:Y:S02]  /*26b60*/  IMAD.MOV.U32 R5, RZ, RZ, R16 ;  /* 0x000000ffff057224 */ /* 0x000fe400078e0010 */
[----:B--2---:R-:W0:Y:S04]  /*26b70*/  LDSM.16.MT88.4 R16, [R19+0x10600] ;  /* 0x010600001310783b */ /* 0x004e280000004200 */
[----:B0-----:R-:W-:Y:S04]  /*26b80*/  STL.64 [R1+0xd30], R18 ;  /* 0x000d301201007387 */ /* 0x001fe80000100a00 */
[----:B------:R-:W-:Y:S04]  /*26b90*/  STL.64 [R1+0xd8], R14 ;  /* 0x0000d80e01007387 */ /* 0x000fe80000100a00 */
[----:B------:R0:W-:Y:S02]  /*26ba0*/  STL.64 [R1+0xd28], R16 ;  /* 0x000d281001007387 */ /* 0x0001e40000100a00 */
[----:B0-----:R-:W-:Y:S01]  /*26bb0*/  IMAD.MOV.U32 R17, RZ, RZ, R29 ;  /* 0x000000ffff117224 */ /* 0x001fe200078e001d */
[----:B---3--:R-:W-:-:S15]  /*26bc0*/  HMMA.16816.F32 R8, R24, R20, R8 ;  /* 0x000000141808723c */ /* 0x008fde0000001808 */
[----:B------:R-:W-:-:S09]  /*26bd0*/  NOP ;  /* 0x0000000000007918 */ /* 0x000fd20000000000 */
[----:B------:R-:W-:Y:S02]  /*26be0*/  IMAD.MOV.U32 R28, RZ, RZ, R8 ;  /* 0x000000ffff1c7224 */ /* 0x000fe400078e0008 */
[----:B------:R-:W-:Y:S02]  /*26bf0*/  IMAD.MOV.U32 R14, RZ, RZ, R11 ;  /* 0x000000ffff0e7224 */ /* 0x000fe400078e000b */
[----:B------:R-:W-:Y:S02]  /*26c00*/  IMAD.MOV.U32 R29, RZ, RZ, R9 ;  /* 0x000000ffff1d7224 */ /* 0x000fe400078e0009 */
[----:B------:R-:W-:Y:S01]  /*26c10*/  IMAD.MOV.U32 R15, RZ, RZ, R10 ;  /* 0x000000ffff0f7224 */ /* 0x000fe200078e000a */
[----:B------:R-:W2:Y:S04]  /*26c20*/  LDL.LU R8, [R1+0x240] ;  /* 0x0002400001087983 */ /* 0x000ea80000300800 */
[----:B------:R-:W2:Y:S04]  /*26c30*/  LDL.LU R9, [R1+0x244] ;  /* 0x0002440001097983 */ /* 0x000ea80000300800 */
[----:B------:R-:W2:Y:S04]  /*26c40*/  LDL.LU R10, [R1+0x248] ;  /* 0x00024800010a7983 */ /* 0x000ea80000300800 */
[----:B------:R-:W2:Y:S04]  /*26c50*/  LDL.LU R11, [R1+0x24c] ;  /* 0x00024c00010b7983 */ /* 0x000ea80000300800 */
[----:B------:R0:W-:Y:S04]  /*26c60*/  STL [R1+0xd70], R14 ;  /* 0x000d700e01007387 */ /* 0x0001e80000100800 */
[----:B------:R1:W-:Y:S04]  /*26c70*/  STL [R1+0xd6c], R15 ;  /* 0x000d6c0f01007387 */ /* 0x0003e80000100800 */
[----:B------:R-:W3:Y:S04]  /*26c80*/  LDL.LU R12, [R1+0x270] ;  /* 0x00027000010c7983 */ /* 0x000ee80000300800 */
[----:B------:R-:W3:Y:S04]  /*26c90*/  LDL.LU R13, [R1+0x274] ;  /* 0x00027400010d7983 */ /* 0x000ee80000300800 */
[----:B0-----:R-:W3:Y:S04]  /*26ca0*/  LDL.LU R14, [R1+0x278] ;  /* 0x00027800010e7983 */ /* 0x001ee80000300800 */
[----:B-1----:R-:W3:Y:S01]  /*26cb0*/  LDL.LU R15, [R1+0x27c] ;  /* 0x00027c00010f7983 */ /* 0x002ee20000300800 */
[----:B------:R-:W-:-:S02]  /*26cc0*/  IMAD.MOV.U32 R20, RZ, RZ, R7 ;  /* 0x000000ffff147224 */ /* 0x000fc400078e0007 */
[----:B------:R-:W-:Y:S01]  /*26cd0*/  IMAD.MOV.U32 R21, RZ, RZ, R6 ;  /* 0x000000ffff157224 */ /* 0x000fe200078e0006 */
[----:B------:R-:W-:Y:S04]  /*26ce0*/  STL [R1+0xd68], R29 ;  /* 0x000d681d01007387 */ /* 0x000fe80000100800 */
[----:B------:R-:W-:Y:S01]  /*26cf0*/  STL [R1+0xd64], R28 ;  /* 0x000d641c01007387 */ /* 0x000fe20000100800 */
[----:B---3--:R-:W-:-:S15]  /*26d00*/  HMMA.16816.F32 R4, R24, R4, R12 ;  /* 0x000000041804723c */ /* 0x008fde000000180c */
[----:B------:R-:W-:-:S09]  /*26d10*/  NOP ;  /* 0x0000000000007918 */ /* 0x000fd20000000000 */
[----:B------:R-:W-:Y:S02]  /*26d20*/  IMAD.MOV.U32 R3, RZ, RZ, R7 ;  /* 0x000000ffff037224 */ /* 0x000fe400078e0007 */
[----:B------:R-:W-:Y:S02]  /*26d30*/  IMAD.MOV.U32 R2, RZ, RZ, R6 ;  /* 0x000000ffff027224 */ /* 0x000fe400078e0006 */
[----:B------:R-:W-:Y:S02]  /*26d40*/  IMAD.MOV.U32 R0, RZ, RZ, R5 ;  /* 0x000000ffff007224 */ /* 0x000fe400078e0005 */
[----:B------:R-:W-:Y:S02]  /*26d50*/  IMAD.MOV.U32 R13, RZ, RZ, R4 ;  /* 0x000000ffff0d7224 */ /* 0x000fe400078e0004 */
[----:B------:R-:W3:Y:S04]  /*26d60*/  LDL.LU.64 R4, [R1+0xe28] ;  /* 0x000e280001047983 */ /* 0x000ee80000300a00 */
[----:B------:R-:W-:Y:S04]  /*26d70*/  STL [R1+0xd80], R3 ;  /* 0x000d800301007387 */ /* 0x000fe80000100800 */
[----:B------:R-:W-:Y:S04]  /*26d80*/  STL [R1+0xd7c], R2 ;  /* 0x000d7c0201007387 */ /* 0x000fe80000100800 */
[----:B------:R-:W-:Y:S04]  /*26d90*/  STL [R1+0xd78], R0 ;  /* 0x000d780001007387 */ /* 0x000fe80000100800 */
[----:B------:R0:W-:Y:S04]  /*26da0*/  STL [R1+0xd74], R13 ;  /* 0x000d740d01007387 */ /* 0x0001e80000100800 */
[----:B------:R-:W3:Y:S04]  /*26db0*/  LDL.LU R12, [R1+0x260] ;  /* 0x00026000010c7983 */ /* 0x000ee80000300800 */
[----:B0-----:R-:W3:Y:S04]  /*26dc0*/  LDL.LU R13, [R1+0x264] ;  /* 0x00026400010d7983 */ /* 0x001ee80000300800 */
[----:B------:R-:W3:Y:S04]  /*26dd0*/  LDL.LU R14, [R1+0x268] ;  /* 0x00026800010e7983 */ /* 0x000ee80000300800 */
[----:B------:R-:W3:Y:S02]  /*26de0*/  LDL.LU R15, [R1+0x26c] ;  /* 0x00026c00010f7983 */ /* 0x000ee40000300800 */
[----:B---3--:R-:W-:-:S15]  /*26df0*/  HMMA.16816.F32 R4, R24, R4, R12 ;  /* 0x000000041804723c */ /* 0x008fde000000180c */
[----:B------:R-:W-:-:S09]  /*26e00*/  NOP ;  /* 0x0000000000007918 */ /* 0x000fd20000000000 */
[----:B------:R-:W-:Y:S02]  /*26e10*/  IMAD.MOV.U32 R12, RZ, RZ, R7 ;  /* 0x000000ffff0c7224 */ /* 0x000fe400078e0007 */
[----:B------:R-:W-:Y:S02]  /*26e20*/  IMAD.MOV.U32 R28, RZ, RZ, R6 ;  /* 0x000000ffff1c7224 */ /* 0x000fe400078e0006 */
[----:B------:R-:W-:Y:S02]  /*26e30*/  IMAD.MOV.U32 R29, RZ, RZ, R5 ;  /* 0x000000ffff1d7224 */ /* 0x000fe400078e0005 */
[----:B------:R-:W-:Y:S02]  /*26e40*/  IMAD.MOV.U32 R15, RZ, RZ, R4 ;  /* 0x000000ffff0f7224 */ /* 0x000fe400078e0004 */
[----:B------:R-:W3:Y:S04]  /*26e50*/  LDL.LU.64 R4, [R1+0xe20] ;  /* 0x000e200001047983 */ /* 0x000ee80000300a00 */
[----:B------:R0:W-:Y:S04]  /*26e60*/  STL [R1+0xd90], R12 ;  /* 0x000d900c01007387 */ /* 0x0001e80000100800 */
[----:B------:R-:W-:Y:S04]  /*26e70*/  STL [R1+0xd8c], R28 ;  /* 0x000d8c1c01007387 */ /* 0x000fe80000100800 */
[----:B------:R-:W-:Y:S04]  /*26e80*/  STL [R1+0xd88], R29 ;  /* 0x000d881d01007387 */ /* 0x000fe80000100800 */
[----:B------:R1:W-:Y:S04]  /*26e90*/  STL [R1+0xd84], R15 ;  /* 0x000d840f01007387 */ /* 0x0003e80000100800 */
[----:B0-----:R-:W4:Y:S04]  /*26ea0*/  LDL.LU R12, [R1+0x250] ;  /* 0x00025000010c7983 */ /* 0x001f280000300800 */
[----:B------:R-:W4:Y:S04]  /*26eb0*/  LDL.LU R13, [R1+0x254] ;  /* 0x00025400010d7983 */ /* 0x000f280000300800 */
[----:B------:R-:W4:Y:S04]  /*26ec0*/  LDL.LU R14, [R1+0x258] ;  /* 0x00025800010e7983 */ /* 0x000f280000300800 */
[----:B-1----:R-:W4:Y:S01]  /*26ed0*/  LDL.LU R15, [R1+0x25c] ;  /* 0x00025c00010f7983 */ /* 0x002f220000300800 */
[----:B------:R-:W-:Y:S01]  /*26ee0*/  IMAD.MOV.U32 R16, RZ, RZ, R23 ;  /* 0x000000ffff107224 */ /* 0x000fe200078e0017 */
[----:B--2---:R-:W-:-:S15]  /*26ef0*/  HMMA.16816.F32 R8, R24, R20, R8 ;  /* 0x000000141808723c */ /* 0x004fde0000001808 */
[----:B------:R-:W-:-:S09]  /*26f00*/  NOP ;  /* 0x0000000000007918 */ /* 0x000fd20000000000 */
[----:B------:R-:W-:Y:S02]  /*26f10*/  IMAD.MOV.U32 R0, RZ, RZ, R9 ;  /* 0x000000ffff007224 */ /* 0x000fe400078e0009 */
[----:B------:R-:W-:Y:S01]  /*26f20*/  IMAD.MOV.U32 R2, RZ, RZ, R8 ;  /* 0x000000ffff027224 */ /* 0x000fe200078e0008 */
[----:B----4-:R-:W-:Y:S01]  /*26f30*/  HMMA.16816.F32 R12, R24, R16, R12 ;  /* 0x00000010180c723c */ /* 0x010fe2000000180c */
[----:B---3--:R-:W-:Y:S02]  /*26f40*/  IMAD.MOV.U32 R9, RZ, RZ, R4 ;  /* 0x000000ffff097224 */ /* 0x008fe400078e0004 */
[----:B------:R-:W-:-:S15]  /*26f50*/  IMAD.MOV.U32 R8, RZ, RZ, R5 ;  /* 0x000000ffff087224 */ /* 0x000fde00078e0005 */
[----:B------:R-:W-:-:S06]  /*26f60*/  NOP ;  /* 0x0000000000007918 */ /* 0x000fcc0000000000 */
[----:B------:R-:W-:Y:S02]  /*26f70*/  IMAD.MOV.U32 R16, RZ, RZ, R15 ;  /* 0x000000ffff107224 */ /* 0x000fe400078e000f */
[----:B------:R-:W-:Y:S02]  /*26f80*/  IMAD.MOV.U32 R17, RZ, RZ, R14 ;  /* 0x000000ffff117224 */ /* 0x000fe400078e000e */
[----:B------:R-:W-:Y:S02]  /*26f90*/  IMAD.MOV.U32 R18, RZ, RZ, R13 ;  /* 0x000000ffff127224 */ /* 0x000fe400078e000d */
[----:B------:R-:W-:Y:S01]  /*26fa0*/  IMAD.MOV.U32 R19, RZ, RZ, R12 ;  /* 0x000000ffff137224 */ /* 0x000fe200078e000c */
[----:B------:R-:W-:Y:S04]  /*26fb0*/  STL [R1+0xda0], R16 ;  /* 0x000da01001007387 */ /* 0x000fe80000100800 */
[----:B------:R-:W-:Y:S04]  /*26fc0*/  STL [R1+0xd9c], R17 ;  /* 0x000d9c1101007387 */ /* 0x000fe80000100800 */
[----:B------:R-:W-:Y:S04]  /*26fd0*/  STL [R1+0xd98], R18 ;  /* 0x000d981201007387 */ /* 0x000fe80000100800 */
[----:B------:R-:W-:Y:S04]  /*26fe0*/  STL [R1+0xd94], R19 ;  /* 0x000d941301007387 */ /* 0x000fe80000100800 */
[----:B------:R-:W2:Y:S04]  /*26ff0*/  LDL.LU R4, [R1+0x1e0] ;  /* 0x0001e00001047983 */ /* 0x000ea80000300800 */
[----:B------:R-:W2:Y:S04]  /*27000*/  LDL.LU R5, [R1+0x1e4] ;  /* 0x0001e40001057983 */ /* 0x000ea80000300800 */
[----:B------:R-:W3:Y:S04]  /*27010*/  LDL.LU R6, [R1+0x1e8] ;  /* 0x0001e80001067983 */ /* 0x000ee80000300800 */
[----:B------:R-:W3:Y:S04]  /*27020*/  LDL.LU R7, [R1+0x1ec] ;  /* 0x0001ec0001077983 */ /* 0x000ee80000300800 */
[----:B---3--:R-:W-:Y:S04]  /*27030*/  STL.64 [R1+0xdf8], R6 ;  /* 0x000df80601007387 */ /* 0x008fe80000100a00 */
[----:B--2---:R-:W-:Y:S04]  /*27040*/  STL.64 [R1+0xdf0], R4 ;  /* 0x000df00401007387 */ /* 0x004fe80000100a00 */
[----:B------:R-:W2:Y:S04]  /*27050*/  LDL.LU R20, [R1+0x110] ;  /* 0x0001100001147983 */ /* 0x000ea80000300800 */
[----:B------:R-:W2:Y:S04]  /*27060*/  LDL.LU R21, [R1+0x114] ;  /* 0x0001140001157983 */ /* 0x000ea80000300800 */
[----:B--2---:R0:W-:Y:S04]  /*27070*/  STL.64 [R1+0xe00], R20 ;  /* 0x000e001401007387 */ /* 0x0041e80000100a00 */
[----:B0-----:R-:W2:Y:S04]  /*27080*/  LDL.LU R20, [R1+0x120] ;  /* 0x0001200001147983 */ /* 0x001ea80000300800 */
[----:B------:R-:W2:Y:S04]  /*27090*/  LDL.LU R21, [R1+0x124] ;  /* 0x0001240001157983 */ /* 0x000ea80000300800 */
[----:B------:R-:W3:Y:S04]  /*270a0*/  LDL.LU R16, [R1+0x140] ;  /* 0x0001400001107983 */ /* 0x000ee80000300800 */
[----:B------:R-:W3:Y:S04]  /*270b0*/  LDL.LU R17, [R1+0x144] ;  /* 0x0001440001117983 */ /* 0x000ee80000300800 */
[----:B--2---:R0:W-:Y:S04]  /*270c0*/  STL.64 [R1+0xe18], R20 ;  /* 0x000e181401007387 */ /* 0x0041e80000100a00 */
[----:B------:R-:W2:Y:S04]  /*270d0*/  LDL.LU R4, [R1+0x1f0] ;  /* 0x0001f00001047983 */ /* 0x000ea80000300800 */
[----:B------:R-:W2:Y:S04]  /*270e0*/  LDL.LU R5, [R1+0x1f4] ;  /* 0x0001f40001057983 */ /* 0x000ea80000300800 */
[----:B------:R-:W4:Y:S04]  /*270f0*/  LDL.LU R6, [R1+0x1f8] ;  /* 0x0001f80001067983 */ /* 0x000f280000300800 */
[----:B------:R-:W4:Y:S01]  /*27100*/  LDL.LU R7, [R1+0x1fc] ;  /* 0x0001fc0001077983 */ /* 0x000f220000300800 */
[----:B------:R-:W-:-:S02]  /*27110*/  IMAD.MOV.U32 R14, RZ, RZ, R11 ;  /* 0x000000ffff0e7224 */ /* 0x000fc400078e000b */
[----:B------:R-:W-:Y:S01]  /*27120*/  IMAD.MOV.U32 R13, RZ, RZ, R10 ;  /* 0x000000ffff0d7224 */ /* 0x000fe200078e000a */
[----:B0-----:R-:W3:Y:S04]  /*27130*/  LDL.LU R20, [R1+0x210] ;  /* 0x0002100001147983 */ /* 0x001ee80000300800 */
[----:B------:R-:W3:Y:S04]  /*27140*/  LDL.LU R21, [R1+0x214] ;  /* 0x0002140001157983 */ /* 0x000ee80000300800 */
[----:B------:R-:W3:Y:S04]  /*27150*/  LDL.LU R22, [R1+0x218] ;  /* 0x0002180001167983 */ /* 0x000ee80000300800 */
[----:B------:R-:W3:Y:S04]  /*27160*/  LDL.LU R23, [R1+0x21c] ;  /* 0x00021c0001177983 */ /* 0x000ee80000300800 */
[----:B----4-:R-:W-:Y:S04]  /*27170*/  STL.64 [R1+0xe10], R6 ;  /* 0x000e100601007387 */ /* 0x010fe80000100a00 */
[----:B--2---:R0:W-:Y:S04]  /*27180*/  STL.64 [R1+0xe08], R4 ;  /* 0x000e080401007387 */ /* 0x0041e80000100a00 */
[----:B0-----:R-:W2:Y:S04]  /*27190*/  LDL.LU R4, [R1+0x200] ;  /* 0x0002000001047983 */ /* 0x001ea80000300800 */
[----:B------:R-:W2:Y:S04]  /*271a0*/  LDL.LU R5, [R1+0x204] ;  /* 0x0002040001057983 */ /* 0x000ea80000300800 */
[----:B------:R-:W2:Y:S04]  /*271b0*/  LDL.LU R6, [R1+0x208] ;  /* 0x0002080001067983 */ /* 0x000ea80000300800 */
[----:B------:R-:W2:Y:S04]  /*271c0*/  LDL.LU R7, [R1+0x20c] ;  /* 0x00020c0001077983 */ /* 0x000ea80000300800 */
[----:B------:R-:W-:Y:S04]  /*271d0*/  STL [R1+0xdb0], R14 ;  /* 0x000db00e01007387 */ /* 0x000fe80000100800 */
[----:B------:R0:W-:Y:S04]  /*271e0*/  STL [R1+0xdac], R13 ;  /* 0x000dac0d01007387 */ /* 0x0001e80000100800 */
[----:B------:R-:W4:Y:S04]  /*271f0*/  LDL.LU R12, [R1+0x230] ;  /* 0x00023000010c7983 */ /* 0x000f280000300800 */
[----:B0-----:R-:W4:Y:S04]  /*27200*/  LDL.LU R13, [R1+0x234] ;  /* 0x00023400010d7983 */ /* 0x001f280000300800 */
[----:B------:R-:W4:Y:S04]  /*27210*/  LDL.LU R14, [R1+0x238] ;  /* 0x00023800010e7983 */ /* 0x000f280000300800 */
[----:B------:R-:W4:Y:S04]  /*27220*/  LDL.LU R15, [R1+0x23c] ;  /* 0x00023c00010f7983 */ /* 0x000f280000300800 */
[----:B------:R-:W-:Y:S04]  /*27230*/  STL [R1+0xda8], R0 ;  /* 0x000da80001007387 */ /* 0x000fe80000100800 */
[----:B------:R-:W-:Y:S01]  /*27240*/  STL [R1+0xda4], R2 ;  /* 0x000da40201007387 */ /* 0x000fe20000100800 */
[----:B----4-:R-:W-:-:S15]  /*27250*/  HMMA.16816.F32 R8, R24, R8, R12 ;  /* 0x000000081808723c */ /* 0x010fde000000180c */
[----:B------:R-:W-:-:S09]  /*27260*/  NOP ;  /* 0x0000000000007918 */ /* 0x000fd20000000000 */
[----:B------:R-:W-:Y:S02]  /*27270*/  IMAD.MOV.U32 R3, RZ, RZ, R11 ;  /* 0x000000ffff037224 */ /* 0x000fe400078e000b */
[----:B------:R-:W-:Y:S02]  /*27280*/  IMAD.MOV.U32 R15, RZ, RZ, R10 ;  /* 0x000000ffff0f7224 */ /* 0x000fe400078e000a */
[----:B------:R-:W-:Y:S02]  /*27290*/  IMAD.MOV.U32 R28, RZ, RZ, R8 ;  /* 0x000000ffff1c7224 */ /* 0x000fe400078e0008 */
[----:B------:R-:W-:Y:S01]  /*272a0*/  IMAD.MOV.U32 R29, RZ, RZ, R9 ;  /* 0x000000ffff1d7224 */ /* 0x000fe200078e0009 */
[----:B------:R-:W4:Y:S04]  /*272b0*/  LDL.LU R8, [R1+0xf0] ;  /* 0x0000f00001087983 */ /* 0x000f280000300800 */
[----:B------:R-:W4:Y:S04]  /*272c0*/  LDL.LU R9, [R1+0xf4] ;  /* 0x0000f40001097983 */ /* 0x000f280000300800 */
[----:B------:R-:W-:Y:S04]  /*272d0*/  STL [R1+0xdc0], R3 ;  /* 0x000dc00301007387 */ /* 0x000fe80000100800 */
[----:B------:R0:W-:Y:S04]  /*272e0*/  STL [R1+0xdbc], R15 ;  /* 0x000dbc0f01007387 */ /* 0x0001e80000100800 */
[----:B------:R-:W3:Y:S04]  /*272f0*/  LDL.LU R12, [R1+0x220] ;  /* 0x00022000010c7983 */ /* 0x000ee80000300800 */
[----:B------:R-:W3:Y:S04]  /*27300*/  LDL.LU R13, [R1+0x224] ;  /* 0x00022400010d7983 */ /* 0x000ee80000300800 */
[----:B------:R-:W3:Y:S04]  /*27310*/  LDL.LU R14, [R1+0x228] ;  /* 0x00022800010e7983 */ /* 0x000ee80000300800 */
[----:B0-----:R-:W3:Y:S04]  /*27320*/  LDL.LU R15, [R1+0x22c] ;  /* 0x00022c00010f7983 */ /* 0x001ee80000300800 */
[----:B------:R-:W-:Y:S04]  /*27330*/  STL [R1+0xdb8], R29 ;  /* 0x000db81d01007387 */ /* 0x000fe80000100800 */
[----:B------:R-:W-:Y:S01]  /*27340*/  STL [R1+0xdb4], R28 ;  /* 0x000db41c01007387 */ /* 0x000fe20000100800 */
[----:B---3--:R-:W-:-:S15]  /*27350*/  HMMA.16816.F32 R12, R24, R16, R12 ;  /* 0x00000010180c723c */ /* 0x008fde000000180c */
[----:B------:R-:W-:-:S09]  /*27360*/  NOP ;  /* 0x0000000000007918 */ /* 0x000fd20000000000 */
[----:B------:R-:W-:Y:S02]  /*27370*/  IMAD.MOV.U32 R19, RZ, RZ, R14 ;  /* 0x000000ffff137224 */ /* 0x000fe400078e000e */
[----:B------:R-:W-:Y:S02]  /*27380*/  IMAD.MOV.U32 R18, RZ, RZ, R13 ;  /* 0x000000ffff127224 */ /* 0x000fe400078e000d */
[----:B------:R-:W-:Y:S01]  /*27390*/  IMAD.MOV.U32 R17, RZ, RZ, R12 ;  /* 0x000000ffff117224 */ /* 0x000fe200078e000c */
[----:B------:R-:W-:Y:S04]  /*273a0*/  STL [R1+0xdcc], R19 ;  /* 0x000dcc1301007387 */ /* 0x000fe80000100800 */
[----:B------:R-:W-:Y:S04]  /*273b0*/  STL [R1+0xdc8], R18 ;  /* 0x000dc81201007387 */ /* 0x000fe80000100800 */
[----:B------:R0:W-:Y:S04]  /*273c0*/  STL [R1+0xdc4], R17 ;  /* 0x000dc41101007387 */ /* 0x0001e80000100800 */
[----:B------:R-:W3:Y:S04]  /*273d0*/  LDL.LU R16, [R1+0x130] ;  /* 0x0001300001107983 */ /* 0x000ee80000300800 */
[----:B0-----:R-:W3:Y:S02]  /*273e0*/  LDL.LU R17, [R1+0x134] ;  /* 0x0001340001117983 */ /* 0x001ee40000300800 */
[----:B---3--:R-:W-:Y:S02]  /*273f0*/  HMMA.16816.F32 R16, R24, R16, R20 ;  /* 0x000000101810723c */ /* 0x008fe40000001814 */
[----:B------:R-:W2:Y:S01]  /*27400*/  LDL.LU.64 R20, [R1+0xe18] ;  /* 0x000e180001147983 */ /* 0x000ea20000300a00 */
[----:B------:R-:W-:-:S03]  /*27410*/  IMAD.MOV.U32 R12, RZ, RZ, R15 ;  /* 0x000000ffff0c7224 */ /* 0x000fc600078e000f */
[----:B--2---:R-:W-:Y:S01]  /*27420*/  HMMA.16816.F32 R20, R24, R20, R4 ;  /* 0x000000141814723c */ /* 0x004fe20000001804 */
[----:B------:R-:W2:Y:S04]  /*27430*/  LDL.LU.64 R6, [R1+0xe10] ;  /* 0x000e100001067983 */ /* 0x000ea80000300a00 */
[----:B------:R-:W2:-:S15]  /*27440*/  LDL.LU.64 R4, [R1+0xe08] ;  /* 0x000e080001047983 */ /* 0x000e9e0000300a00 */
[----:B------:R-:W-:-:S04]  /*27450*/  NOP ;  /* 0x0000000000007918 */ /* 0x000fc80000000000 */
[----:B------:R-:W-:Y:S02]  /*27460*/  IMAD.MOV.U32 R15, RZ, RZ, R20 ;  /* 0x000000ffff0f7224 */ /* 0x000fe400078e0014 */
[----:B------:R-:W-:Y:S02]  /*27470*/  IMAD.MOV.U32 R29, RZ, RZ, R21 ;  /* 0x000000ffff1d7224 */ /* 0x000fe400078e0015 */
[----:B------:R-:W2:Y:S01]  /*27480*/  LDL.LU.64 R20, [R1+0xe00] ;  /* 0x000e000001147983 */ /* 0x000ea20000300a00 */
[----:B------:R-:W-:Y:S02]  /*27490*/  IMAD.MOV.U32 R28, RZ, RZ, R22 ;  /* 0x000000ffff1c7224 */ /* 0x000fe400078e0016 */
[----:B------:R-:W-:Y:S02]  /*274a0*/  IMAD.MOV.U32 R14, RZ, RZ, R23 ;  /* 0x000000ffff0e7224 */ /* 0x000fe400078e0017 */
[----:B------:R-:W-:Y:S02]  /*274b0*/  IMAD.MOV.U32 R13, RZ, RZ, R16 ;  /* 0x000000ffff0d7224 */ /* 0x000fe400078e0010 */
[----:B------:R-:W-:-:S02]  /*274c0*/  IMAD.MOV.U32 R2, RZ, RZ, R18 ;  /* 0x000000ffff027224 */ /* 0x000fc400078e0012 */
[----:B------:R-:W-:Y:S01]  /*274d0*/  IMAD.MOV.U32 R16, RZ, RZ, R19 ;  /* 0x000000ffff107224 */ /* 0x000fe200078e0013 */
        /* <DEDUP_REMOVED lines=10> */
[----:B--2---:R-:W-:Y:S01]  /*27580*/  HMMA.16816.F32 R20, R24, R20, R4 ;  /* 0x000000141814723c */ /* 0x004fe20000001804 */
[----:B------:R-:W4:Y:S04]  /*27590*/  LDL.LU.64 R6, [R1+0xde0] ;  /* 0x000de00001067983 */ /* 0x000f280000300a00 */
[----:B------:R-:W4:-:S15]  /*275a0*/  LDL.LU.64 R4, [R1+0xdd8] ;  /* 0x000dd80001047983 */ /* 0x000f1e0000300a00 */
[----:B------:R-:W-:-:S03]  /*275b0*/  NOP ;  /* 0x0000000000007918 */ /* 0x000fc60000000000 */
[----:B------:R-:W-:Y:S04]  /*275c0*/  STL.64 [R1+0xc28], R22 ;  /* 0x000c281601007387 */ /* 0x000fe80000100a00 */
[----:B------:R0:W-:Y:S04]  /*275d0*/  STL.64 [R1+0xc20], R20 ;  /* 0x000c201401007387 */ /* 0x0001e80000100a00 */
[----:B0-----:R-:W2:Y:S04]  /*275e0*/  LDL.LU R20, [R1+0x1d0] ;  /* 0x0001d00001147983 */ /* 0x001ea80000300800 */
[----:B------:R-:W2:Y:S04]  /*275f0*/  LDL.LU R21, [R1+0x1d4] ;  /* 0x0001d40001157983 */ /* 0x000ea80000300800 */
[----:B------:R-:W2:Y:S04]  /*27600*/  LDL.LU R22, [R1+0x1d8] ;  /* 0x0001d80001167983 */ /* 0x000ea80000300800 */
[----:B------:R-:W2:Y:S01]  /*27610*/  LDL.LU R23, [R1+0x1dc] ;  /* 0x0001dc0001177983 */ /* 0x000ea20000300800 */
[----:B----4-:R-:W-:Y:S03]  /*27620*/  HMMA.16816.F32 R4, R24, R8, R4 ;  /* 0x000000081804723c */ /* 0x010fe60000001804 */
[----:B------:R-:W2:-:S15]  /*27630*/  LDL.LU.64 R8, [R1+0xdd0] ;  /* 0x000dd00001087983 */ /* 0x000e9e0000300a00 */
[----:B------:R-:W-:-:S05]  /*27640*/  NOP ;  /* 0x0000000000007918 */ /* 0x000fca0000000000 */
[----:B------:R0:W-:Y:S04]  /*27650*/  STL.64 [R1+0xc18], R6 ;  /* 0x000c180601007387 */ /* 0x0001e80000100a00 */
[----:B------:R-:W-:Y:S01]  /*27660*/  STL.64 [R1+0xc10], R4 ;  /* 0x000c100401007387 */ /* 0x000fe20000100a00 */
[----:B--2---:R-:W-:Y:S03]  /*27670*/  HMMA.16816.F32 R8, R24, R8, R20 ;  /* 0x000000081808723c */ /* 0x004fe60000001814 */
[----:B------:R-:W2:Y:S04]  /*27680*/  LDL.LU R22, [R1+0x118] ;  /* 0x0001180001167983 */ /* 0x000ea80000300800 */
[----:B------:R-:W2:Y:S04]  /*27690*/  LDL.LU R23, [R1+0x11c] ;  /* 0x00011c0001177983 */ /* 0x000ea80000300800 */
[----:B--2---:R1:W-:Y:S04]  /*276a0*/  STL.64 [R1+0xc38], R22 ;  /* 0x000c381601007387 */ /* 0x0043e80000100a00 */
[----:B0-----:R-:W2:Y:S04]  /*276b0*/  LDL.LU R6, [R1+0x108] ;  /* 0x0001080001067983 */ /* 0x001ea80000300800 */
[----:B------:R-:W2:Y:S04]  /*276c0*/  LDL.LU R7, [R1+0x10c] ;  /* 0x00010c0001077983 */ /* 0x000ea80000300800 */
[----:B-1----:R-:W3:Y:S04]  /*276d0*/  LDL.LU R22, [R1+0x128] ;  /* 0x0001280001167983 */ /* 0x002ee80000300800 */
[----:B------:R-:W3:Y:S01]  /*276e0*/  LDL.LU R23, [R1+0x12c] ;  /* 0x00012c0001177983 */ /* 0x000ee20000300800 */
[----:B------:R-:W-:-:S02]  /*276f0*/  IMAD.MOV.U32 R4, RZ, RZ, R19 ;  /* 0x000000ffff047224 */ /* 0x000fc400078e0013 */
[----:B------:R-:W-:Y:S01]  /*27700*/  IMAD.MOV.U32 R5, RZ, RZ, R18 ;  /* 0x000000ffff057224 */ /* 0x000fe200078e0012 */
[----:B---3--:R-:W-:Y:S04]  /*27710*/  STL.64 [R1+0xc50], R22 ;  /* 0x000c501601007387 */ /* 0x008fe80000100a00 */
[----:B--2---:R0:W-:Y:S04]  /*27720*/  STL.64 [R1+0xc30], R6 ;  /* 0x000c300601007387 */ /* 0x0041e80000100a00 */
[----:B------:R-:W2:Y:S04]  /*27730*/  LDL.LU R19, [R1+0xdcc] ;  /* 0x000dcc0001137983 */ /* 0x000ea80000300800 */
[----:B------:R-:W3:Y:S01]  /*27740*/  LDL.LU R18, [R1+0xdc8] ;  /* 0x000dc80001127983 */ /* 0x000ee20000300800 */
[----:B0-----:R-:W-:-:S02]  /*27750*/  IMAD.MOV.U32 R6, RZ, RZ, R17 ;  /* 0x000000ffff067224 */ /* 0x001fc400078e0011 */
[----:B------:R-:W-:Y:S01]  /*27760*/  IMAD.MOV.U32 R7, RZ, RZ, R3 ;  /* 0x000000ffff077224 */ /* 0x000fe200078e0003 */
[----:B------:R-:W4:Y:S04]  /*27770*/  LDL.LU R17, [R1+0xdc4] ;  /* 0x000dc40001117983 */ /* 0x000f280000300800 */
[----:B------:R-:W2:Y:S04]  /*27780*/  LDL.LU R3, [R1+0xdc0] ;  /* 0x000dc00001037983 */ /* 0x000ea80000300800 */
[----:B------:R-:W3:Y:S04]  /*27790*/  LDL.LU R22, [R1+0x138] ;  /* 0x0001380001167983 */ /* 0x000ee80000300800 */
[----:B------:R-:W3:Y:S04]  /*277a0*/  LDL.LU R23, [R1+0x13c] ;  /* 0x00013c0001177983 */ /* 0x000ee80000300800 */
[----:B---3--:R-:W-:Y:S04]  /*277b0*/  STL.64 [R1+0xc68], R22 ;  /* 0x000c681601007387 */ /* 0x008fe80000100a00 */
[----:B------:R-:W-:Y:S04]  /*277c0*/  STL.64 [R1+0xc48], R6 ;  /* 0x000c480601007387 */ /* 0x000fe80000100a00 */
[----:B------:R0:W-:Y:S02]  /*277d0*/  STL.64 [R1+0xc40], R4 ;  /* 0x000c400401007387 */ /* 0x0001e40000100a00 */
[----:B0-----:R-:W-:-:S02]  /*277e0*/  IMAD.MOV.U32 R4, RZ, RZ, R15 ;  /* 0x000000ffff047224 */ /* 0x001fc400078e000f */
[----:B------:R-:W-:Y:S01]  /*277f0*/  IMAD.MOV.U32 R5, RZ, RZ, R29 ;  /* 0x000000ffff057224 */ /* 0x000fe200078e001d */
[----:B------:R-:W3:Y:S04]  /*27800*/  LDL.LU R15, [R1+0xdbc] ;  /* 0x000dbc00010f7983 */ /* 0x000ee80000300800 */
[----:B------:R-:W3:Y:S01]  /*27810*/  LDL.LU R29, [R1+0xdb8] ;  /* 0x000db800011d7983 */ /* 0x000ee20000300800 */
[----:B------:R-:W-:Y:S02]  /*27820*/  IMAD.MOV.U32 R6, RZ, RZ, R28 ;  /* 0x000000ffff067224 */ /* 0x000fe400078e001c */
[----:B------:R-:W-:Y:S01]  /*27830*/  IMAD.MOV.U32 R7, RZ, RZ, R14 ;  /* 0x000000ffff077224 */ /* 0x000fe200078e000e */
[----:B------:R-:W3:Y:S04]  /*27840*/  LDL.LU R28, [R1+0xdb4] ;  /* 0x000db400011c7983 */ /* 0x000ee80000300800 */
        /* <DEDUP_REMOVED lines=16> */
[----:B--2---:R0:W-:Y:S04]  /*27950*/  STL.64 [R1+0xc98], R22 ;  /* 0x000c981601007387 */ /* 0x0041e80000100a00 */
[----:B0-----:R-:W2:Y:S04]  /*27960*/  LDL.LU R22, [R1+0x168] ;  /* 0x0001680001167983 */ /* 0x001ea80000300800 */
        /* <DEDUP_REMOVED lines=8> */
[----:B------:R-:W-:Y:S02]  /*279f0*/  IMAD.MOV.U32 R6, RZ, RZ, R19 ;  /* 0x000000ffff067224 */ /* 0x000fe400078e0013 */
[----:B------:R-:W-:Y:S01]  /*27a00*/  IMAD.MOV.U32 R7, RZ, RZ, R12 ;  /* 0x000000ffff077224 */ /* 0x000fe200078e000c */
[----:B------:R-:W2:Y:S04]  /*27a10*/  LDL.LU R19, [R1+0xd94] ;  /* 0x000d940001137983 */ /* 0x000ea80000300800 */
        /* <DEDUP_REMOVED lines=16> */
[----:B----4-:R0:W-:Y:S04]  /*27b20*/  STL.64 [R1+0xce0], R22 ;  /* 0x000ce01601007387 */ /* 0x0101e80000100a00 */
[----:B0-----:R-:W4:Y:S04]  /*27b30*/  LDL.LU R22, [R1+0x198] ;  /* 0x0001980001167983 */ /* 0x001f280000300800 */
        /* <DEDUP_REMOVED lines=18> */
[----:B------:R0:W-:Y:S04]  /*27c60*/  STL.64 [R1+0xcc0], R6 ;  /* 0x000cc00601007387 */ /* 0x0001e80000100a00 */
[----:B------:R1:W-:Y:S01]  /*27c70*/  STL.64 [R1+0xcb8], R4 ;  /* 0x000cb80401007387 */ /* 0x0003e20000100a00 */
[----:B0-----:R-:W-:-:S02]  /*27c80*/  IMAD.MOV.U32 R7, RZ, RZ, R16 ;  /* 0x000000ffff077224 */ /* 0x001fc400078e0010 */
[----:B------:R-:W-:Y:S01]  /*27c90*/  IMAD.MOV.U32 R6, RZ, RZ, R17 ;  /* 0x000000ffff067224 */ /* 0x000fe200078e0011 */
[----:B------:R-:W2:Y:S04]  /*27ca0*/  LDL.LU R16, [R1+0xc0] ;  /* 0x0000c00001107983 */ /* 0x000ea80000300800 */
[----:B------:R-:W2:Y:S01]  /*27cb0*/  LDL.LU R17, [R1+0xc4] ;  /* 0x0000c40001117983 */ /* 0x000ea20000300800 */
[----:B-1----:R-:W-:Y:S02]  /*27cc0*/  IMAD.MOV.U32 R5, RZ, RZ, R18 ;  /* 0x000000ffff057224 */ /* 0x002fe400078e0012 */
[----:B------:R-:W-:Y:S01]  /*27cd0*/  IMAD.MOV.U32 R4, RZ, RZ, R19 ;  /* 0x000000ffff047224 */ /* 0x000fe200078e0013 */
[----:B--2---:R0:W-:Y:S04]  /*27ce0*/  STL.64 [R1+0xd40], R16 ;  /* 0x000d401001007387 */ /* 0x0041e80000100a00 */
[----:B0-----:R-:W2:Y:S04]  /*27cf0*/  LDL.LU R16, [R1+0x1b0] ;  /* 0x0001b00001107983 */ /* 0x001ea80000300800 */
[----:B------:R-:W2:Y:S04]  /*27d00*/  LDL.LU R17, [R1+0x1b4] ;  /* 0x0001b40001117983 */ /* 0x000ea80000300800 */
[----:B------:R-:W2:Y:S04]  /*27d10*/  LDL.LU R18, [R1+0x1b8] ;  /* 0x0001b80001127983 */ /* 0x000ea80000300800 */
[----:B------:R-:W2:Y:S04]  /*27d20*/  LDL.LU R19, [R1+0x1bc] ;  /* 0x0001bc0001137983 */ /* 0x000ea80000300800 */
[----:B------:R-:W2:Y:S04]  /*27d30*/  LDL.LU R20, [R1+0xb0] ;  /* 0x0000b00001147983 */ /* 0x000ea80000300800 */
[----:B------:R-:W2:Y:S04]  /*27d40*/  LDL.LU R21, [R1+0xb4] ;  /* 0x0000b40001157983 */ /* 0x000ea80000300800 */
[----:B------:R-:W2:Y:S04]  /*27d50*/  LDL.LU R22, [R1+0xb8] ;  /* 0x0000b80001167983 */ /* 0x000ea80000300800 */
[----:B------:R-:W2:Y:S04]  /*27d60*/  LDL.LU R23, [R1+0xbc] ;  /* 0x0000bc0001177983 */ /* 0x000ea80000300800 */
[----:B------:R-:W-:Y:S04]  /*27d70*/  STL.64 [R1+0xcd8], R6 ;  /* 0x000cd80601007387 */ /* 0x000fe80000100a00 */
[----:B------:R3:W-:Y:S02]  /*27d80*/  STL.64 [R1+0xcd0], R4 ;  /* 0x000cd00401007387 */ /* 0x0007e40000100a00 */
[----:B---3--:R-:W-:-:S02]  /*27d90*/  IMAD.MOV.U32 R4, RZ, RZ, R15 ;  /* 0x000000ffff047224 */ /* 0x008fc400078e000f */
[----:B------:R-:W-:Y:S01]  /*27da0*/  IMAD.MOV.U32 R5, RZ, RZ, R29 ;  /* 0x000000ffff057224 */ /* 0x000fe200078e001d */
[----:B------:R-:W3:Y:S04]  /*27db0*/  LDL.LU R15, [R1+0xd6c] ;  /* 0x000d6c00010f7983 */ /* 0x000ee80000300800 */
[----:B------:R-:W2:Y:S01]  /*27dc0*/  LDL.LU R29, [R1+0xd68] ;  /* 0x000d6800011d7983 */ /* 0x000ea20000300800 */
[----:B------:R-:W-:-:S03]  /*27dd0*/  IMAD.MOV.U32 R6, RZ, RZ, R28 ;  /* 0x000000ffff067224 */ /* 0x000fc600078e001c */
[----:B------:R-:W2:Y:S01]  /*27de0*/  LDL.LU R28, [R1+0xd64] ;  /* 0x000d6400011c7983 */ /* 0x000ea20000300800 */
[----:B------:R-:W-:-:S03]  /*27df0*/  IMAD.MOV.U32 R7, RZ, RZ, R12 ;  /* 0x000000ffff077224 */ /* 0x000fc600078e000c */
[----:B------:R-:W2:Y:S04]  /*27e00*/  LDL.LU R12, [R1+0xd60] ;  /* 0x000d6000010c7983 */ /* 0x000ea80000300800 */
[----:B------:R-:W-:Y:S04]  /*27e10*/  STL.64 [R1+0xcf0], R6 ;  /* 0x000cf00601007387 */ /* 0x000fe80000100a00 */
[----:B------:R4:W-:Y:S02]  /*27e20*/  STL.64 [R1+0xce8], R4 ;  /* 0x000ce80401007387 */ /* 0x0009e40000100a00 */
[----:B----4-:R-:W-:-:S02]  /*27e30*/  IMAD.MOV.U32 R4, RZ, RZ, R13 ;  /* 0x000000ffff047224 */ /* 0x010fc400078e000d */
[----:B------:R-:W4:Y:S01]  /*27e40*/  LDL.LU R13, [R1+0xd5c] ;  /* 0x000d5c00010d7983 */ /* 0x000f220000300800 */
[----:B------:R-:W-:Y:S02]  /*27e50*/  IMAD.MOV.U32 R6, RZ, RZ, R2 ;  /* 0x000000ffff067224 */ /* 0x000fe400078e0002 */
[----:B------:R-:W-:Y:S02]  /*27e60*/  IMAD.MOV.U32 R7, RZ, RZ, R3 ;  /* 0x000000ffff077224 */ /* 0x000fe400078e0003 */
[----:B------:R-:W-:Y:S02]  /*27e70*/  IMAD.MOV.U32 R5, RZ, RZ, R0 ;  /* 0x000000ffff057224 */ /* 0x000fe400078e0000 */
[----:B------:R-:W4:Y:S04]  /*27e80*/  LDL.LU R0, [R1+0xd58] ;  /* 0x000d580001007983 */ /* 0x000f280000300800 */
[----:B------:R-:W4:Y:S04]  /*27e90*/  LDL.LU R2, [R1+0xd54] ;  /* 0x000d540001027983 */ /* 0x000f280000300800 */
[----:B------:R-:W4:Y:S04]  /*27ea0*/  LDL.LU R3, [R1+0xd50] ;  /* 0x000d500001037983 */ /* 0x000f280000300800 */
[----:B------:R0:W-:Y:S04]  /*27eb0*/  STL.64 [R1+0xd08], R6 ;  /* 0x000d080601007387 */ /* 0x0001e80000100a00 */
[----:B------:R2:W-:Y:S01]  /*27ec0*/  STL.64 [R1+0xd00], R4 ;  /* 0x000d000401007387 */ /* 0x0005e20000100a00 */
[----:B0-----:R-:W-:-:S02]  /*27ed0*/  IMAD.MOV.U32 R7, RZ, RZ, R14 ;  /* 0x000000ffff077224 */ /* 0x001fc400078e000e */
[----:B---3--:R-:W-:Y:S02]  /*27ee0*/  IMAD.MOV.U32 R6, RZ, RZ, R15 ;  /* 0x000000ffff067224 */ /* 0x008fe400078e000f */
[----:B--2---:R-:W-:Y:S02]  /*27ef0*/  IMAD.MOV.U32 R5, RZ, RZ, R29 ;  /* 0x000000ffff057224 */ /* 0x004fe400078e001d */
[----:B------:R-:W-:Y:S02]  /*27f00*/  IMAD.MOV.U32 R4, RZ, RZ, R28 ;  /* 0x000000ffff047224 */ /* 0x000fe400078e001c */
[----:B------:R-:W2:Y:S04]  /*27f10*/  LDL.LU R28, [R1+0xd4c] ;  /* 0x000d4c00011c7983 */ /* 0x000ea80000300800 */
[----:B------:R-:W3:Y:S04]  /*27f20*/  LDL.LU R29, [R1+0xd48] ;  /* 0x000d4800011d7983 */ /* 0x000ee80000300800 */
[----:B------:R-:W-:Y:S04]  /*27f30*/  STL.64 [R1+0xd20], R6 ;  /* 0x000d200601007387 */ /* 0x000fe80000100a00 */
[----:B------:R0:W-:Y:S04]  /*27f40*/  STL.64 [R1+0xd18], R4 ;  /* 0x000d180401007387 */ /* 0x0001e80000100a00 */
[----:B0-----:R-:W2:Y:S04]  /*27f50*/  LDL.LU R4, [R1+0xa0] ;  /* 0x0000a00001047983 */ /* 0x001ea80000300800 */
[----:B------:R-:W2:Y:S04]  /*27f60*/  LDL.LU R5, [R1+0xa4] ;  /* 0x0000a40001057983 */ /* 0x000ea80000300800 */
[----:B------:R-:W2:Y:S04]  /*27f70*/  LDL.LU R6, [R1+0xa8] ;  /* 0x0000a80001067983 */ /* 0x000ea80000300800 */
[----:B------:R-:W-:Y:S04]  /*27f80*/  STL.64 [R1+0xc08], R10 ;  /* 0x000c080a01007387 */ /* 0x000fe80000100a00 */
[----:B------:R-:W-:Y:S01]  /*27f90*/  STL.64 [R1+0xc00], R8 ;  /* 0x000c000801007387 */ /* 0x000fe20000100a00 */
[----:B----4-:R-:W-:Y:S03]  /*27fa0*/  HMMA.16816.F32 R12, R24, R12, R16 ;  /* 0x0000000c180c723c */ /* 0x010fe60000001810 */
[----:B------:R-:W4:-:S15]  /*27fb0*/  LDL.LU.64 R16, [R1+0xd40] ;  /* 0x000d400001107983 */ /* 0x000f1e0000300a00 */
[----:B------:R-:W-:-:S05]  /*27fc0*/  NOP ;  /* 0x0000000000007918 */ /* 0x000fca0000000000 */
[----:B------:R-:W-:Y:S04]  /*27fd0*/  STL.64 [R1+0xbf8], R14 ;  /* 0x000bf80e01007387 */ /* 0x000fe80000100a00 */
[----:B------:R-:W-:Y:S01]  /*27fe0*/  STL.64 [R1+0xbf0], R12 ;  /* 0x000bf00c01007387 */ /* 0x000fe20000100a00 */
[----:B----4-:R-:W-:Y:S03]  /*27ff0*/  HMMA.16816.F32 R24, R24, R16, R20 ;  /* 0x000000101818723c */ /* 0x010fe60000001814 */
[----:B------:R-:W2:Y:S04]  /*28000*/  LDL.LU.64 R22, [R1+0xd38] ;  /* 0x000d380001167983 */ /* 0x000ea80000300a00 */
[----:B------:R-:W2:Y:S04]  /*28010*/  LDL.LU.64 R18, [R1+0xd30] ;  /* 0x000d300001127983 */ /* 0x000ea80000300a00 */
[----:B------:R-:W2:Y:S01]  /*28020*/  LDL.LU.64 R16, [R1+0xd28] ;  /* 0x000d280001107983 */ /* 0x000ea20000300a00 */
[----:B---3--:R-:W-:-:S07]  /*28030*/  IMAD.MOV.U32 R7, RZ, RZ, R29 ;  /* 0x000000ffff077224 */ /* 0x008fce00078e001d */
[----:B--2---:R-:W-:Y:S01]  /*28040*/  HMMA.16816.F32 R20, R16, R22, R4 ;  /* 0x000000161014723c */ /* 0x004fe20000001804 */
[----:B------:R-:W2:Y:S04]  /*28050*/  LDL.LU.64 R6, [R1+0xd20] ;  /* 0x000d200001067983 */ /* 0x000ea80000300a00 */
[----:B------:R-:W2:-:S15]  /*28060*/  LDL.LU.64 R4, [R1+0xd18] ;  /* 0x000d180001047983 */ /* 0x000e9e0000300a00 */
[----:B------:R-:W-:-:S03]  /*28070*/  NOP ;  /* 0x0000000000007918 */ /* 0x000fc60000000000 */
[----:B------:R-:W-:Y:S04]  /*28080*/  STL.64 [R1+0x2b0], R20 ;  /* 0x0002b01401007387 */ /* 0x000fe80000100a00 */
[----:B------:R0:W-:Y:S04]  /*28090*/  STL.64 [R1+0x2b8], R22 ;  /* 0x0002b81601007387 */ /* 0x0001e80000100a00 */
[----:B0-----:R-:W2:Y:S01]  /*280a0*/  LDL.LU.64 R22, [R1+0xd10] ;  /* 0x000d100001167983 */ /* 0x001ea20000300a00 */
[----:B------:R-:W-:Y:S02]  /*280b0*/  IMAD.MOV.U32 R14, RZ, RZ, R2 ;  /* 0x000000ffff0e7224 */ /* 0x000fe400078e0002 */
[----:B------:R-:W-:-:S05]  /*280c0*/  IMAD.MOV.U32 R2, RZ, RZ, R20 ;  /* 0x000000ffff027224 */ /* 0x000fca00078e0014 */
[----:B------:R-:W-:Y:S01]  /*280d0*/  STL [R1+0xb44], R2 ;  /* 0x000b440201007387 */ /* 0x000fe20000100800 */
[----:B--2---:R-:W-:Y:S03]  /*280e0*/  HMMA.16816.F32 R20, R16, R22, R4 ;  /* 0x000000161014723c */ /* 0x004fe60000001804 */
[----:B------:R-:W2:Y:S04]  /*280f0*/  LDL.LU.64 R6, [R1+0xd08] ;  /* 0x000d080001067983 */ /* 0x000ea80000300a00 */
[----:B------:R-:W2:-:S15]  /*28100*/  LDL.LU.64 R4, [R1+0xd00] ;  /* 0x000d000001047983 */ /* 0x000e9e0000300a00 */
[----:B------:R-:W-:-:S01]  /*28110*/  NOP ;  /* 0x0000000000007918 */ /* 0x000fc20000000000 */
        /* <DEDUP_REMOVED lines=31> */
[----:B0-----:R-:W2:Y:S02]  /*28310*/  LDL.LU.64 R22, [R1+0xcb0] ;  /* 0x000cb00001167983 */ /* 0x001ea40000300a00 */
[----:B--2---:R-:W-:Y:S02]  /*28320*/  HMMA.16816.F32 R20, R16, R22, R4 ;  /* 0x000000161014723c */ /* 0x004fe40000001804 */
[----:B------:R-:W2:Y:S04]  /*28330*/  LDL.LU.64 R6, [R1+0xca8] ;  /* 0x000ca80001067983 */ /* 0x000ea80000300a00 */
[----:B------:R-:W2:-:S15]  /*28340*/  LDL.LU.64 R4, [R1+0xca0] ;  /* 0x000ca00001047983 */ /* 0x000e9e0000300a00 */
[----:B------:R-:W-:-:S02]  /*28350*/  NOP ;  /* 0x0000000000007918 */ /* 0x000fc40000000000 */
        /* <DEDUP_REMOVED lines=32> */
[----:B------:R-:W2:-:S15]  /*28560*/  LDL.LU.64 R6, [R1+0xc30] ;  /* 0x000c300001067983 */ /* 0x000e9e0000300a00 */
[----:B------:R-:W-:-:S06]  /*28570*/  NOP ;  /* 0x0000000000007918 */ /* 0x000fcc0000000000 */
[----:B------:R-:W-:Y:S04]  /*28580*/  STL.64 [R1+0x210], R20 ;  /* 0x0002101401007387 */ /* 0x000fe80000100a00 */
[----:B------:R0:W-:Y:S04]  /*28590*/  STL.64 [R1+0x218], R22 ;  /* 0x0002181601007387 */ /* 0x0001e80000100a00 */
[----:B0-----:R-:W2:Y:S04]  /*285a0*/  LDL.LU.64 R22, [R1+0xc28] ;  /* 0x000c280001167983 */ /* 0x001ea80000300a00 */
[----:B------:R-:W2:Y:S01]  /*285b0*/  LDL.LU.64 R20, [R1+0xc20] ;  /* 0x000c200001147983 */ /* 0x000ea20000300a00 */
[----:B------:R-:W-:-:S03]  /*285c0*/  IMAD.MOV.U32 R15, RZ, RZ, R0 ;  /* 0x000000ffff0f7224 */ /* 0x000fc600078e0000 */
[----:B------:R-:W3:Y:S01]  /*285d0*/  LDL R0, [R1+0xb08] ;  /* 0x000b080001007983 */ /* 0x000ee20000100800 */
[----:B--2---:R-:W-:Y:S03]  /*285e0*/  HMMA.16816.F32 R20, R16, R6, R20 ;  /* 0x000000061014723c */ /* 0x004fe60000001814 */
[----:B------:R-:W2:Y:S04]  /*285f0*/  LDL.LU.64 R6, [R1+0xc18] ;  /* 0x000c180001067983 */ /* 0x000ea80000300a00 */
[----:B------:R-:W2:-:S15]  /*28600*/  LDL.LU.64 R4, [R1+0xc10] ;  /* 0x000c100001047983 */ /* 0x000e9e0000300a00 */
[----:B------:R-:W-:-:S01]  /*28610*/  NOP ;  /* 0x0000000000007918 */ /* 0x000fc20000000000 */
[----:B------:R-:W-:Y:S04]  /*28620*/  STL.64 [R1+0x200], R20 ;  /* 0x0002001401007387 */ /* 0x000fe80000100a00 */
[----:B------:R0:W-:Y:S04]  /*28630*/  STL.64 [R1+0x208], R22 ;  /* 0x0002081601007387 */ /* 0x0001e80000100a00 */
[----:B0-----:R-:W4:Y:S04]  /*28640*/  LDL.LU R22, [R1+0xc8] ;  /* 0x0000c80001167983 */ /* 0x001f280000300800 */
[----:B------:R-:W4:Y:S01]  /*28650*/  LDL.LU R23, [R1+0xcc] ;  /* 0x0000cc0001177983 */ /* 0x000f220000300800 */
[----:B--2---:R-:W-:Y:S03]  /*28660*/  HMMA.16816.F32 R4, R16, R10, R4 ;  /* 0x0000000a1004723c */ /* 0x004fe60000001804 */
[----:B------:R-:W2:Y:S04]  /*28670*/  LDL.LU.64 R10, [R1+0xc08] ;  /* 0x000c0800010a7983 */ /* 0x000ea80000300a00 */
[----:B------:R-:W2:-:S15]  /*28680*/  LDL.LU.64 R8, [R1+0xc00] ;  /* 0x000c000001087983 */ /* 0x000e9e0000300a00 */
[----:B------:R-:W-:-:S01]  /*28690*/  NOP ;  /* 0x0000000000007918 */ /* 0x000fc20000000000 */
[----:B------:R-:W-:Y:S04]  /*286a0*/  STL.64 [R1+0x1f0], R4 ;  /* 0x0001f00401007387 */ /* 0x000fe80000100a00 */
[----:B------:R0:W-:Y:S02]  /*286b0*/  STL.64 [R1+0x1f8], R6 ;  /* 0x0001f80601007387 */ /* 0x0001e40000100a00 */
[----:B0-----:R-:W-:-:S05]  /*286c0*/  IMAD.MOV.U32 R6, RZ, RZ, R5 ;  /* 0x000000ffff067224 */ /* 0x001fca00078e0005 */
[----:B------:R0:W-:Y:S04]  /*286d0*/  STL [R1+0xb54], R6 ;  /* 0x000b540601007387 */ /* 0x0001e80000100800 */
[----:B0-----:R-:W3:Y:S04]  /*286e0*/  LDL.LU R6, [R1+0xd8] ;  /* 0x0000d80001067983 */ /* 0x001ee80000300800 */
[----:B------:R-:W3:Y:S01]  /*286f0*/  LDL.LU R7, [R1+0xdc] ;  /* 0x0000dc0001077983 */ /* 0x000ee20000300800 */
[----:B--2---:R-:W-:Y:S03]  /*28700*/  HMMA.16816.F32 R8, R16, R14, R8 ;  /* 0x0000000e1008723c */ /* 0x004fe60000001808 */
[----:B------:R-:W3:Y:S04]  /*28710*/  LDL.LU.64 R14, [R1+0xbf8] ;  /* 0x000bf800010e7983 */ /* 0x000ee80000300a00 */
[----:B------:R-:W3:-:S15]  /*28720*/  LDL.LU.64 R12, [R1+0xbf0] ;  /* 0x000bf000010c7983 */ /* 0x000ede0000300a00 */
[----:B------:R-:W-:-:S01]  /*28730*/  NOP ;  /* 0x0000000000007918 */ /* 0x000fc20000000000 */
[----:B------:R-:W-:Y:S04]  /*28740*/  STL.64 [R1+0x1e0], R8 ;  /* 0x0001e00801007387 */ /* 0x000fe80000100a00 */
[----:B------:R0:W-:Y:S01]  /*28750*/  STL.64 [R1+0x1e8], R10 ;  /* 0x0001e80a01007387 */ /* 0x0001e20000100a00 */
[----:B---3--:R-:W-:-:S15]  /*28760*/  HMMA.16816.F32 R12, R16, R6, R12 ;  /* 0x00000006100c723c */ /* 0x008fde000000180c */
[----:B------:R-:W-:-:S08]  /*28770*/  NOP ;  /* 0x0000000000007918 */ /* 0x000fd00000000000 */
[----:B------:R-:W-:Y:S01]  /*28780*/  STL.64 [R1+0x1d0], R12 ;  /* 0x0001d00c01007387 */ /* 0x000fe20000100a00 */
[----:B------:R-:W-:Y:S02]  /*28790*/  IMAD.MOV.U32 R5, RZ, RZ, R15 ;  /* 0x000000ffff057224 */ /* 0x000fe400078e000f */
[----:B------:R-:W-:Y:S01]  /*287a0*/  IMAD.MOV.U32 R7, RZ, RZ, R13 ;  /* 0x000000ffff077224 */ /* 0x000fe200078e000d */
[----:B------:R4:W-:Y:S01]  /*287b0*/  STL.64 [R1+0x1d8], R14 ;  /* 0x0001d80e01007387 */ /* 0x0009e20000100a00 */
[----:B0-----:R-:W-:Y:S02]  /*287c0*/  IMAD.MOV.U32 R11, RZ, RZ, R12 ;  /* 0x000000ffff0b7224 */ /* 0x001fe400078e000c */
[----:B----4-:R-:W-:Y:S03]  /*287d0*/  HMMA.16816.F32 R12, R16, R22, R24 ;  /* 0x00000016100c723c */ /* 0x010fe60000001818 */
[----:B------:R-:W-:Y:S04]  /*287e0*/  STL [R1+0xb60], R11 ;  /* 0x000b600b01007387 */ /* 0x000fe80000100800 */
[----:B------:R-:W-:Y:S04]  /*287f0*/  STL [R1+0xb5c], R7 ;  /* 0x000b5c0701007387 */ /* 0x000fe80000100800 */
[----:B------:R-:W-:-:S13]  /*28800*/  STL [R1+0xb58], R5 ;  /* 0x000b580501007387 */ /* 0x000fda0000100800 */
[----:B------:R-:W-:Y:S01]  /*28810*/  IMAD.MOV.U32 R4, RZ, RZ, R15 ;  /* 0x000000ffff047224 */ /* 0x000fe200078e000f */
[----:B------:R-:W-:Y:S04]  /*28820*/  STL.64 [R1+0x1b0], R12 ;  /* 0x0001b00c01007387 */ /* 0x000fe80000100a00 */
[----:B------:R-:W-:Y:S04]  /*28830*/  STL.64 [R1+0x1b8], R14 ;  /* 0x0001b80e01007387 */ /* 0x000fe80000100a00 */
[----:B------:R0:W-:Y:S04]  /*28840*/  STL [R1+0xb64], R4 ;  /* 0x000b640401007387 */ /* 0x0001e80000100800 */
[----:B0-----:R-:W2:Y:S04]  /*28850*/  LDL.LU R4, [R1+0x2e4] ;  /* 0x0002e40001047983 */ /* 0x001ea80000300800 */
[----:B--2---:R0:W-:Y:S04]  /*28860*/  STL [R1+0xbe4], R4 ;  /* 0x000be40401007387 */ /* 0x0041e80000100800 */
[----:B0-----:R-:W2:Y:S01]  /*28870*/  LDL.LU R4, [R1+0x2ec] ;  /* 0x0002ec0001047983 */ /* 0x001ea20000300800 */
[----:B------:R-:W-:-:S03]  /*28880*/  UIADD3 UR4, UR4, 0x1, URZ ;  /* 0x0000000104047890 */ /* 0x000fc6000fffe03f */
[----:B--2---:R0:W-:Y:S04]  /*28890*/  STL [R1+0xbe8], R4 ;  /* 0x000be80401007387 */ /* 0x0041e80000100800 */
        /* <DEDUP_REMOVED lines=27> */
[----:B------:R-:W-:-:S03]  /*28a50*/  ISETP.NE.U32.AND P0, PT, R0, UR4, PT ;  /* 0x0000000400007c0c */ /* 0x000fc6000bf05070 */
[----:B------:R-:W4:Y:S04]  /*28a60*/  LDL.LU R2, [R1+0xa84] ;  /* 0x000a840001027983 */ /* 0x000f280000300800 */
[----:B------:R-:W4:Y:S01]  /*28a70*/  LDL.LU R0, [R1+0x308] ;  /* 0x0003080001007983 */ /* 0x000f220000300800 */
[----:B--2---:R-:W-:-:S05]  /*28a80*/  IADD3 R4, P2, R4, UR13, RZ ;  /* 0x0000000d04047c10 */ /* 0x004fca000ff5e0ff */
[----:B------:R0:W-:Y:S04]  /*28a90*/  STL [R1+0x2f4], R4 ;  /* 0x0002f40401007387 */ /* 0x0001e80000100800 */
[----:B0-----:R-:W2:Y:S02]  /*28aa0*/  LDL.LU R4, [R1+0xbe8] ;  /* 0x000be80001047983 */ /* 0x001ea40000300800 */
[----:B--2---:R-:W-:-:S05]  /*28ab0*/  IADD3 R4, P1, R4, UR13, RZ ;  /* 0x0000000d04047c10 */ /* 0x004fca000ff3e0ff */
[----:B------:R0:W-:Y:S04]  /*28ac0*/  STL [R1+0x2ec], R4 ;  /* 0x0002ec0401007387 */ /* 0x0001e80000100800 */
[----:B0-----:R-:W2:Y:S01]  /*28ad0*/  LDL.LU R4, [R1+0xbe4] ;  /* 0x000be40001047983 */ /* 0x001ea20000300800 */
[----:B---3--:R-:W-:Y:S02]  /*28ae0*/  IADD3 R16, P6, R16, UR13, RZ ;  /* 0x0000000d10107c10 */ /* 0x008fe4000ffde0ff */
[----:B----4-:R-:W-:Y:S02]  /*28af0*/  IADD3 R17, P5, R17, UR13, RZ ;  /* 0x0000000d11117c10 */ /* 0x010fe4000ffbe0ff */
[----:B------:R-:W-:Y:S02]  /*28b00*/  IADD3 R18, P3, R18, UR13, RZ ;  /* 0x0000000d12127c10 */ /* 0x000fe4000ff7e0ff */
[----:B------:R-:W-:-:S02]  /*28b10*/  IADD3.X R19, R19, UR8, RZ, P2, !PT ;  /* 0x0000000813137c10 */ /* 0x000fc400097fe4ff */
[----:B------:R-:W-:Y:S02]  /*28b20*/  IADD3 R24, P2, R24, UR13, RZ ;  /* 0x0000000d18187c10 */ /* 0x000fe4000ff5e0ff */
[----:B------:R-:W-:Y:S02]  /*28b30*/  IADD3.X R25, R25, UR8, RZ, P1, !PT ;  /* 0x0000000819197c10 */ /* 0x000fe40008ffe4ff */
[----:B------:R-:W-:Y:S02]  /*28b40*/  IADD3 R26, P1, R26, UR12, RZ ;  /* 0x0000000c1a1a7c10 */ /* 0x000fe4000ff3e0ff */
[----:B------:R-:W-:Y:S02]  /*28b50*/  IADD3.X R7, R7, UR8, RZ, P6, !PT ;  /* 0x0000000807077c10 */ /* 0x000fe4000b7fe4ff */
        /* <DEDUP_REMOVED lines=13> */
[----:B--2---:R-:W-:-:S05]  /*28c30*/  IADD3 R4, P4, R4, UR13, RZ ;  /* 0x0000000d04047c10 */ /* 0x004fca000ff9e0ff */
[----:B------:R0:W-:Y:S04]  /*28c40*/  STL [R1+0x2e4], R4 ;  /* 0x0002e40401007387 */ /* 0x0001e80000100800 */
[----:B------:R-:W-:Y:S04]  /*28c50*/  STL [R1+0x2dc], R16 ;  /* 0x0002dc1001007387 */ /* 0x000fe80000100800 */
[----:B------:R-:W-:Y:S04]  /*28c60*/  STL [R1+0x2d4], R17 ;  /* 0x0002d41101007387 */ /* 0x000fe80000100800 */
[----:B------:R-:W-:Y:S01]  /*28c70*/  STL [R1+0x2cc], R18 ;  /* 0x0002cc1201007387 */ /* 0x000fe20000100800 */
[----:B------:R-:W-:-:S03]  /*28c80*/  IADD3.X R27, R27, UR8, RZ, P4, !PT ;  /* 0x000000081b1b7c10 */ /* 0x000fc6000a7fe4ff */
[----:B------:R-:W-:Y:S01]  /*28c90*/  STL [R1+0x2f0], R19 ;  /* 0x0002f01301007387 */ /* 0x000fe20000100800 */
[----:B------:R-:W-:-:S03]  /*28ca0*/  IADD3 R5, P4, R5, UR12, RZ ;  /* 0x0000000c05057c10 */ /* 0x000fc6000ff9e0ff */
        /* <DEDUP_REMOVED lines=23> */
[----:B0-----:R-:W2:Y:S01]  /*28e20*/  LDL.LU R4, [R1+0xa74] ;  /* 0x000a740001047983 */ /* 0x001ea20000300800 */
[----:B------:R-:W-:-:S02]  /*28e30*/  IADD3.X R3, R3, UR9, RZ, P3, !PT ;  /* 0x0000000903037c10 */ /* 0x000fc40009ffe4ff */
[----:B------:R-:W-:-:S03]  /*28e40*/  IADD3 R2, P3, R2, UR12, RZ ;  /* 0x0000000c02027c10 */ /* 0x000fc6000ff7e0ff */
[----:B------:R-:W-:Y:S04]  /*28e50*/  STL [R1+0x30c], R3 ;  /* 0x00030c0301007387 */ /* 0x000fe80000100800 */
[----:B--2---:R0:W-:Y:S04]  /*28e60*/  STL [R1+0xbdc], R4 ;  /* 0x000bdc0401007387 */ /* 0x0041e80000100800 */
[----:B------:R-:W-:Y:S04]  /*28e70*/  STL [R1+0xa84], R2 ;  /* 0x000a840201007387 */ /* 0x000fe80000100800 */
[----:B0-----:R-:W2:Y:S01]  /*28e80*/  LDL.LU R4, [R1+0x304] ;  /* 0x0003040001047983 */ /* 0x001ea20000300800 */
[----:B------:R-:W-:-:S05]  /*28e90*/  IADD3.X R0, R0, UR9, RZ, P2, !PT ;  /* 0x0000000900007c10 */ /* 0x000fca00097fe4ff */
[----:B------:R-:W-:Y:S04]  /*28ea0*/  STL [R1+0x308], R0 ;  /* 0x0003080001007387 */ /* 0x000fe80000100800 */
        /* <DEDUP_REMOVED lines=30> */
[----:B--2---:R-:W-:-:S05]  /*29090*/  IADD3 R4, P2, R4, UR12, RZ ;  /* 0x0000000c04047c10 */ /* 0x004fca000ff5e0ff */
[----:B------:R0:W-:Y:S04]  /*290a0*/  STL [R1+0xa7c], R4 ;  /* 0x000a7c0401007387 */ /* 0x0001e80000100800 */
[----:B0-----:R-:W2:Y:S02]  /*290b0*/  LDL.LU R4, [R1+0xbe0] ;  /* 0x000be00001047983 */ /* 0x001ea40000300800 */
[----:B--2---:R-:W-:-:S05]  /*290c0*/  IADD3.X R4, R4, UR9, RZ, P1, !PT ;  /* 0x0000000904047c10 */ /* 0x004fca0008ffe4ff */
[----:B------:R0:W-:Y:S04]  /*290d0*/  STL [R1+0x304], R4 ;  /* 0x0003040401007387 */ /* 0x0001e80000100800 */
[----:B0-----:R-:W2:Y:S01]  /*290e0*/  LDL.LU R4, [R1+0xbdc] ;  /* 0x000bdc0001047983 */ /* 0x001ea20000300800 */
[----:B---3--:R-:W-:Y:S02]  /*290f0*/  IADD3.X R16, R16, UR9, RZ, P4, !PT ;  /* 0x0000000910107c10 */ /* 0x008fe4000a7fe4ff */
[----:B----4-:R-:W-:Y:S02]  /*29100*/  IADD3 R17, P4, R17, UR12, RZ ;  /* 0x0000000c11117c10 */ /* 0x010fe4000ff9e0ff */
[----:B------:R-:W-:Y:S02]  /*29110*/  IADD3.X R18, R18, UR9, RZ, P6, !PT ;  /* 0x0000000912127c10 */ /* 0x000fe4000b7fe4ff */
[----:B------:R-:W-:-:S02]  /*29120*/  IADD3 R19, P6, R19, UR12, RZ ;  /* 0x0000000c13137c10 */ /* 0x000fc4000ffde0ff */
[----:B------:R-:W-:Y:S02]  /*29130*/  IADD3.X R24, R24, UR9, RZ, P5, !PT ;  /* 0x0000000918187c10 */ /* 0x000fe4000affe4ff */
[----:B------:R-:W-:Y:S02]  /*29140*/  IADD3 R25, P5, R25, UR12, RZ ;  /* 0x0000000c19197c10 */ /* 0x000fe4000ffbe0ff */
[----:B------:R-:W-:Y:S02]  /*29150*/  IADD3.X R26, R26, UR9, RZ, P3, !PT ;  /* 0x000000091a1a7c10 */ /* 0x000fe40009ffe4ff */
[----:B------:R-:W-:Y:S02]  /*29160*/  IADD3 R27, P3, R27, UR12, RZ ;  /* 0x0000000c1b1b7c10 */ /* 0x000fe4000ff7e0ff */
        /* <DEDUP_REMOVED lines=13> */
[----:B--2---:R-:W-:-:S05]  /*29240*/  IADD3 R4, P1, R4, UR12, RZ ;  /* 0x0000000c04047c10 */ /* 0x004fca000ff3e0ff */
[----:B------:R0:W-:Y:S04]  /*29250*/  STL [R1+0xa74], R4 ;  /* 0x000a740401007387 */ /* 0x0001e80000100800 */
        /* <DEDUP_REMOVED lines=29> */
[----:B0-----:R-:W2:Y:S01]  /*29430*/  LDL.LU R4, [R1+0xa20] ;  /* 0x000a200001047983 */ /* 0x001ea20000300800 */
[----:B------:R-:W-:-:S02]  /*29440*/  IADD3 R3, P4, R3, UR12, RZ ;  /* 0x0000000c03037c10 */ /* 0x000fc4000ff9e0ff */
[----:B------:R-:W-:-:S03]  /*29450*/  IADD3.X R2, R2, UR9, RZ, P6, !PT ;  /* 0x0000000902027c10 */ /* 0x000fc6000b7fe4ff */
[----:B------:R-:W-:Y:S04]  /*29460*/  STL [R1+0xa0c], R3 ;  /* 0x000a0c0301007387 */ /* 0x000fe80000100800 */
[----:B--2---:R0:W-:Y:S04]  /*29470*/  STL [R1+0xbd4], R4 ;  /* 0x000bd40401007387 */ /* 0x0041e80000100800 */
[----:B------:R-:W-:Y:S04]  /*29480*/  STL [R1+0xa30], R2 ;  /* 0x000a300201007387 */ /* 0x000fe80000100800 */
[----:B0-----:R-:W2:Y:S01]  /*29490*/  LDL.LU R4, [R1+0x9fc] ;  /* 0x0009fc0001047983 */ /* 0x001ea20000300800 */
[----:B------:R-:W-:-:S05]  /*294a0*/  IADD3 R0, P6, R0, UR12, RZ ;  /* 0x0000000c00007c10 */ /* 0x000fca000ffde0ff */
[----:B------:R-:W-:Y:S04]  /*294b0*/  STL [R1+0xa04], R0 ;  /* 0x000a040001007387 */ /* 0x000fe80000100800 */
[----:B--2---:R0:W-:Y:S04]  /*294c0*/  STL [R1+0xbd8], R4 ;  /* 0x000bd80401007387 */ /* 0x0041e80000100800 */
[----:B0-----:R-:W2:Y:S04]  /*294d0*/  LDL.LU R4, [R1+0xa28] ;  /* 0x000a280001047983 */ /* 0x001ea80000300800 */
[----:B------:R-:W3:Y:S04]  /*294e0*/  LDL.LU R16, [R1+0x9f4] ;  /* 0x0009f40001107983 */ /* 0x000ee80000300800 */
[----:B------:R-:W4:Y:S04]  /*294f0*/  LDL.LU R17, [R1+0xa18] ;  /* 0x000a180001117983 */ /* 0x000f280000300800 */
[----:B------:R-:W3:Y:S04]  /*29500*/  LDL.LU R18, [R1+0x9ec] ;  /* 0x0009ec0001127983 */ /* 0x000ee80000300800 */
        /* <DEDUP_REMOVED lines=24> */
[----:B------:R-:W3:Y:S01]  /*29690*/  LDL.LU R0, [R1+0x9b0] ;  /* 0x0009b00001007983 */ /* 0x000ee20000300800 */
[----:B--2---:R-:W-:-:S05]  /*296a0*/  IADD3.X R4, R4, UR9, RZ, P5, !PT ;  /* 0x0000000904047c10 */ /* 0x004fca000affe4ff */
[----:B------:R0:W-:Y:S04]  /*296b0*/  STL [R1+0xa28], R4 ;  /* 0x000a280401007387 */ /* 0x0001e80000100800 */
[----:B0-----:R-:W2:Y:S02]  /*296c0*/  LDL.LU R4, [R1+0xbd8] ;  /* 0x000bd80001047983 */ /* 0x001ea40000300800 */
[----:B--2---:R-:W-:-:S05]  /*296d0*/  IADD3 R4, P5, R4, UR12, RZ ;  /* 0x0000000c04047c10 */ /* 0x004fca000ffbe0ff */
[----:B------:R0:W-:Y:S04]  /*296e0*/  STL [R1+0x9fc], R4 ;  /* 0x0009fc0401007387 */ /* 0x0001e80000100800 */
[----:B0-----:R-:W2:Y:S01]  /*296f0*/  LDL.LU R4, [R1+0xbd4] ;  /* 0x000bd40001047983 */ /* 0x001ea20000300800 */
[----:B----4-:R-:W-:Y:S02]  /*29700*/  IADD3.X R17, R17, UR9, RZ, P2, !PT ;  /* 0x0000000911117c10 */ /* 0x010fe400097fe4ff */
[----:B---3--:R-:W-:Y:S02]  /*29710*/  IADD3 R18, P2, R18, UR12, RZ ;  /* 0x0000000c12127c10 */ /* 0x008fe4000ff5e0ff */
        /* <DEDUP_REMOVED lines=18> */
[----:B--2---:R-:W-:Y:S02]  /*29840*/  IADD3.X R4, R4, UR9, RZ, P3, !PT ;  /* 0x0000000904047c10 */ /* 0x004fe40009ffe4ff */
[----:B------:R-:W-:-:S03]  /*29850*/  IADD3 R16, P3, R16, UR12, RZ ;  /* 0x0000000c10107c10 */ /* 0x000fc6000ff7e0ff */
[----:B------:R0:W-:Y:S04]  /*29860*/  STL [R1+0xa20], R4 ;  /* 0x000a200401007387 */ /* 0x0001e80000100800 */
        /* <DEDUP_REMOVED lines=1260> */
[----:B--2---:R-:W-:-:S05]  /*2e730*/  IADD3 R4, P4, R4, UR12, RZ ;  /* 0x0000000c04047c10 */ /* 0x004fca000ff9e0ff */
        /* <DEDUP_REMOVED lines=27> */
[----:B------:R0:W-:Y:S04]  /*2e8f0*/  STL [R1+0x378], R23 ;  /* 0x0003781701007387 */ /* 0x0001e80000100800 */
[----:B------:R-:W-:Y:S04]  /*2e900*/  STL [R1+0x34c], R29 ;  /* 0x00034c1d01007387 */ /* 0x000fe80000100800 */
[----:B------:R-:W-:Y:S04]  /*2e910*/  STL [R1+0x370], R28 ;  /* 0x0003701c01007387 */ /* 0x000fe80000100800 */
[----:B0-----:R-:W2:Y:S04]  /*2e920*/  LDL.LU R23, [R1+0x360] ;  /* 0x0003600001177983 */ /* 0x001ea80000300800 */
[----:B------:R-:W-:Y:S04]  /*2e930*/  STL [R1+0x344], R3 ;  /* 0x0003440301007387 */ /* 0x000fe80000100800 */
[----:B------:R-:W3:Y:S01]  /*2e940*/  LDL.LU R4, [R1+0x358] ;  /* 0x0003580001047983 */ /* 0x000ee20000300800 */
[----:B------:R-:W-:-:S02]  /*2e950*/  IADD3.X R2, R2, UR9, RZ, P5, !PT ;  /* 0x0000000902027c10 */ /* 0x000fc4000affe4ff */
[----:B------:R-:W-:-:S03]  /*2e960*/  IADD3 R0, P5, R0, UR12, RZ ;  /* 0x0000000c00007c10 */ /* 0x000fc6000ffbe0ff */
[----:B------:R-:W-:Y:S04]  /*2e970*/  STL [R1+0x368], R2 ;  /* 0x0003680201007387 */ /* 0x000fe80000100800 */
[----:B---3--:R0:W-:Y:S04]  /*2e980*/  STL [R1+0xb68], R4 ;  /* 0x000b680401007387 */ /* 0x0081e80000100800 */
[----:B------:R1:W-:Y:S04]  /*2e990*/  STL [R1+0x33c], R0 ;  /* 0x00033c0001007387 */ /* 0x0003e80000100800 */
        /* <DEDUP_REMOVED lines=9> */
[----:B-1----:R-:W4:Y:S04]  /*2ea30*/  LDL.LU R0, [R1+0xaf8] ;  /* 0x000af80001007983 */ /* 0x002f280000300800 */
        /* <DEDUP_REMOVED lines=14> */
[----:B--2---:R-:W-:-:S03]  /*2eb20*/  IADD3.X R23, R23, UR9, RZ, P3, !PT ;  /* 0x0000000917177c10 */ /* 0x004fc60009ffe4ff */
[----:B------:R-:W2:Y:S04]  /*2eb30*/  LDL.LU R10, [R1+0xab8] ;  /* 0x000ab800010a7983 */ /* 0x000ea80000300800 */
[----:B------:R-:W2:Y:S04]  /*2eb40*/  LDL.LU R20, [R1+0xac0] ;  /* 0x000ac00001147983 */ /* 0x000ea80000300800 */
[----:B------:R-:W2:Y:S04]  /*2eb50*/  LDL.LU R21, [R1+0xac8] ;  /* 0x000ac80001157983 */ /* 0x000ea80000300800 */
[----:B------:R-:W2:Y:S04]  /*2eb60*/  LDL.LU R22, [R1+0xad0] ;  /* 0x000ad00001167983 */ /* 0x000ea80000300800 */
[----:B------:R0:W-:Y:S04]  /*2eb70*/  STL [R1+0x360], R23 ;  /* 0x0003601701007387 */ /* 0x0001e80000100800 */
[----:B0-----:R-:W2:Y:S01]  /*2eb80*/  LDL.LU R23, [R1+0x2f8] ;  /* 0x0002f80001177983 */ /* 0x001ea20000300800 */
[----:B---3--:R-:W-:-:S05]  /*2eb90*/  IADD3 R4, P3, R4, UR12, RZ ;  /* 0x0000000c04047c10 */ /* 0x008fca000ff7e0ff */
[----:B------:R0:W-:Y:S04]  /*2eba0*/  STL [R1+0xabc], R4 ;  /* 0x000abc0401007387 */ /* 0x0001e80000100800 */
[----:B0-----:R-:W3:Y:S01]  /*2ebb0*/  LDL.LU R4, [R1+0xb68] ;  /* 0x000b680001047983 */ /* 0x001ee20000300800 */
[----:B----4-:R-:W-:Y:S02]  /*2ebc0*/  IADD3.X R7, R7, UR9, RZ, P1, !PT ;  /* 0x0000000907077c10 */ /* 0x010fe40008ffe4ff */
[----:B------:R-:W-:Y:S02]  /*2ebd0*/  IADD3 R5, P1, R5, UR12, RZ ;  /* 0x0000000c05057c10 */ /* 0x000fe4000ff3e0ff */
[----:B------:R-:W-:Y:S02]  /*2ebe0*/  IADD3.X R6, R6, UR9, RZ, P4, !PT ;  /* 0x0000000906067c10 */ /* 0x000fe4000a7fe4ff */
[----:B------:R-:W-:-:S02]  /*2ebf0*/  IADD3 R29, P4, R29, UR12, RZ ;  /* 0x0000000c1d1d7c10 */ /* 0x000fc4000ff9e0ff */
[----:B------:R-:W-:Y:S02]  /*2ec00*/  IADD3.X R28, R28, UR9, RZ, P6, !PT ;  /* 0x000000091c1c7c10 */ /* 0x000fe4000b7fe4ff */
[----:B------:R-:W-:Y:S02]  /*2ec10*/  IADD3 R3, P6, R3, UR12, RZ ;  /* 0x0000000c03037c10 */ /* 0x000fe4000ffde0ff */
[----:B------:R-:W-:Y:S02]  /*2ec20*/  IADD3.X R2, R2, UR9, RZ, P5, !PT ;  /* 0x0000000902027c10 */ /* 0x000fe4000affe4ff */
[----:B------:R-:W-:Y:S02]  /*2ec30*/  IADD3 R0, P5, R0, UR12, RZ ;  /* 0x0000000c00007c10 */ /* 0x000fe4000ffbe0ff */
[----:B---3--:R-:W-:Y:S02]  /*2ec40*/  IADD3.X R4, R4, UR9, RZ, P2, !PT ;  /* 0x0000000904047c10 */ /* 0x008fe400097fe4ff */
[----:B------:R-:W-:-:S03]  /*2ec50*/  IADD3 R11, P2, R11, UR12, RZ ;  /* 0x0000000c0b0b7c10 */ /* 0x000fc6000ff5e0ff */
[----:B------:R0:W-:Y:S04]  /*2ec60*/  STL [R1+0x358], R4 ;  /* 0x0003580401007387 */ /* 0x0001e80000100800 */
[----:B0-----:R1:W5:Y:S04]  /*2ec70*/  LDL.LU R4, [R1+0xb64] ;  /* 0x000b640001047983 */ /* 0x0013680000300800 */
        /* <DEDUP_REMOVED lines=17> */
[----:B0-----:R-:W3:Y:S01]  /*2ed90*/  LDL.LU R0, [R1+0xb40] ;  /* 0x000b400001007983 */ /* 0x001ee20000300800 */
[----:B------:R-:W-:-:S02]  /*2eda0*/  IADD3.X R16, R16, UR9, RZ, P3, !PT ;  /* 0x0000000910107c10 */ /* 0x000fc40009ffe4ff */
[----:B------:R-:W-:Y:S02]  /*2edb0*/  IADD3 R17, P3, R17, UR12, RZ ;  /* 0x0000000c11117c10 */ /* 0x000fe4000ff7e0ff */
[----:B------:R-:W-:Y:S02]  /*2edc0*/  IADD3.X R18, R18, UR9, RZ, P2, !PT ;  /* 0x0000000912127c10 */ /* 0x000fe400097fe4ff */
[----:B------:R-:W-:Y:S02]  /*2edd0*/  IADD3 R19, P2, R19, UR12, RZ ;  /* 0x0000000c13137c10 */ /* 0x000fe4000ff5e0ff */
[----:B------:R-:W-:Y:S01]  /*2ede0*/  IADD3.X R24, R24, UR9, RZ, P1, !PT ;  /* 0x0000000918187c10 */ /* 0x000fe20008ffe4ff */
[----:B------:R-:W-:Y:S01]  /*2edf0*/  STL [R1+0x334], R16 ;  /* 0x0003341001007387 */ /* 0x000fe20000100800 */
[----:B------:R-:W-:-:S03]  /*2ee00*/  IADD3 R25, P1, R25, UR12, RZ ;  /* 0x0000000c19197c10 */ /* 0x000fc6000ff3e0ff */
[----:B------:R-:W-:Y:S01]  /*2ee10*/  STL [R1+0xaf4], R17 ;  /* 0x000af41101007387 */ /* 0x000fe20000100800 */
[----:B------:R-:W-:-:S03]  /*2ee20*/  IADD3.X R26, R26, UR9, RZ, P4, !PT ;  /* 0x000000091a1a7c10 */ /* 0x000fc6000a7fe4ff */
        /* <DEDUP_REMOVED lines=15> */
[----:B--2---:R-:W-:-:S03]  /*2ef20*/  IADD3.X R10, R10, UR9, RZ, P2, !PT ;  /* 0x000000090a0a7c10 */ /* 0x004fc600097fe4ff */
[----:B------:R-:W-:Y:S01]  /*2ef30*/  STL [R1+0x320], R14 ;  /* 0x0003200e01007387 */ /* 0x000fe20000100800 */
[----:B------:R-:W-:-:S03]  /*2ef40*/  IADD3.X R20, R20, UR9, RZ, P1, !PT ;  /* 0x0000000914147c10 */ /* 0x000fc60008ffe4ff */
[----:B------:R-:W-:Y:S04]  /*2ef50*/  STL [R1+0xae0], R15 ;  /* 0x000ae00f01007387 */ /* 0x000fe80000100800 */
[----:B------:R-:W-:Y:S01]  /*2ef60*/  STL [R1+0x31c], R8 ;  /* 0x00031c0801007387 */ /* 0x000fe20000100800 */
[----:B------:R-:W-:-:S03]  /*2ef70*/  IADD3.X R21, R21, UR9, RZ, P4, !PT ;  /* 0x0000000915157c10 */ /* 0x000fc6000a7fe4ff */
[----:B------:R-:W-:Y:S01]  /*2ef80*/  STL [R1+0x2fc], R9 ;  /* 0x0002fc0901007387 */ /* 0x000fe20000100800 */
[----:B------:R-:W-:-:S03]  /*2ef90*/  IADD3.X R22, R22, UR9, RZ, P6, !PT ;  /* 0x0000000916167c10 */ /* 0x000fc6000b7fe4ff */
[----:B------:R-:W-:Y:S04]  /*2efa0*/  STL [R1+0xab8], R10 ;  /* 0x000ab80a01007387 */ /* 0x000fe80000100800 */
[----:B------:R-:W-:Y:S01]  /*2efb0*/  STL [R1+0xac0], R20 ;  /* 0x000ac01401007387 */ /* 0x000fe20000100800 */
[----:B------:R-:W-:Y:S02]  /*2efc0*/  IADD3.X R23, R23, UR8, RZ, P3, !PT ;  /* 0x0000000817177c10 */ /* 0x000fe40009ffe4ff */
[----:B---3--:R-:W-:-:S05]  /*2efd0*/  IADD3.X R0, R0, UR9, RZ, P5, !PT ;  /* 0x0000000900007c10 */ /* 0x008fca000affe4ff */
[----:B------:R0:W-:Y:S04]  /*2efe0*/  STL [R1+0xad8], R0 ;  /* 0x000ad80001007387 */ /* 0x0001e80000100800 */
[----:B------:R1:W-:Y:S04]  /*2eff0*/  STL [R1+0xac8], R21 ;  /* 0x000ac81501007387 */ /* 0x0003e80000100800 */
[----:B0-----:R1:W5:Y:S04]  /*2f000*/  LDL.LU R0, [R1+0xb3c] ;  /* 0x000b3c0001007983 */ /* 0x0013680000300800 */
[----:B------:R1:W-:Y:S04]  /*2f010*/  STL [R1+0xad0], R22 ;  /* 0x000ad01601007387 */ /* 0x0003e80000100800 */
[----:B------:R1:W-:Y:S01]  /*2f020*/  STL [R1+0x2f8], R23 ;  /* 0x0002f81701007387 */ /* 0x0003e20000100800 */
[----:B------:R-:W-:Y:S05]  /*2f030*/  @P0 BRA `(.L_x_2) ;  /* 0xfffffea400c00947 */ /* 0x000fea000383ffff */
[----:B-----5:R0:W-:Y:S04]  /*2f040*/  STL [R1+0xb88], R7 ;  /* 0x000b880701007387 */ /* 0x0201e80000100800 */
[----:B0-----:R-:W2:Y:S04]  /*2f050*/  LDL.LU R7, [R1+0x1c8] ;  /* 0x0001c80001077983 */ /* 0x001ea80000300800 */
[----:B--2---:R0:W-:Y:S04]  /*2f060*/  STL [R1+0xb90], R7 ;  /* 0x000b900701007387 */ /* 0x0041e80000100800 */
        /* <DEDUP_REMOVED lines=12> */
[----:B------:R2:W-:Y:S01]  /*2f130*/  STL [R1+0xb84], R6 ;  /* 0x000b840601007387 */ /* 0x0005e20000100800 */
[----:B0-----:R-:W-:-:S03]  /*2f140*/  IMAD.MOV.U32 R7, RZ, RZ, R5 ;  /* 0x000000ffff077224 */ /* 0x001fc600078e0005 */
[----:B--2---:R-:W2:Y:S04]  /*2f150*/  LDL.LU R6, [R1+0x1b4] ;  /* 0x0001b40001067983 */ /* 0x004ea80000300800 */
        /* <DEDUP_REMOVED lines=15> */
[----:B------:R-:W2:Y:S01]  /*2f250*/  LDL.LU R5, [R1+0x214] ;  /* 0x0002140001057983 */ /* 0x000ea20000300800 */
[----:B0-----:R-:W-:-:S03]  /*2f260*/  IMAD.MOV.U32 R6, RZ, RZ, R4 ;  /* 0x000000ffff067224 */ /* 0x001fc600078e0004 */
[----:B--2---:R0:W-:Y:S04]  /*2f270*/  STL [R1+0xb80], R5 ;  /* 0x000b800501007387 */ /* 0x0041e80000100800 */
[----:B0-----:R-:W2:Y:S04]  /*2f280*/  LDL.LU R5, [R1+0x1e4] ;  /* 0x0001e40001057983 */ /* 0x001ea80000300800 */
[----:B------:R0:W-:Y:S04]  /*2f290*/  STL [R1+0xb78], R11 ;  /* 0x000b780b01007387 */ /* 0x0001e80000100800 */
[----:B0-----:R-:W3:Y:S04]  /*2f2a0*/  LDL.LU R11, [R1+0x224] ;  /* 0x00022400010b7983 */ /* 0x001ee80000300800 */
[----:B---3--:R0:W-:Y:S04]  /*2f2b0*/  STL [R1+0xb7c], R11 ;  /* 0x000b7c0b01007387 */ /* 0x0081e80000100800 */
[----:B0-----:R-:W3:Y:S04]  /*2f2c0*/  LDL.LU R11, [R1+0x204] ;  /* 0x00020400010b7983 */ /* 0x001ee80000300800 */
[----:B------:R-:W4:Y:S04]  /*2f2d0*/  LDL.LU R4, [R1+0x1c4] ;  /* 0x0001c40001047983 */ /* 0x000f280000300800 */
[----:B------:R-:W2:Y:S04]  /*2f2e0*/  LDL.LU R10, [R1+0x1f0] ;  /* 0x0001f000010a7983 */ /* 0x000ea80000300800 */
[----:B--2---:R0:W-:Y:S04]  /*2f2f0*/  STL [R1+0xb74], R10 ;  /* 0x000b740a01007387 */ /* 0x0041e80000100800 */
[----:B0-----:R-:W2:Y:S04]  /*2f300*/  LDL.LU R10, [R1+0x1b0] ;  /* 0x0001b000010a7983 */ /* 0x001ea80000300800 */
[----:B------:R-:W3:Y:S04]  /*2f310*/  LDL.LU R9, [R1+0x210] ;  /* 0x0002100001097983 */ /* 0x000ee80000300800 */
[----:B---3--:R0:W-:Y:S04]  /*2f320*/  STL [R1+0xb70], R9 ;  /* 0x000b700901007387 */ /* 0x0081e80000100800 */
[----:B0-----:R-:W3:Y:S04]  /*2f330*/  LDL.LU R9, [R1+0x1e0] ;  /* 0x0001e00001097983 */ /* 0x001ee80000300800 */
[----:B------:R-:W4:Y:S04]  /*2f340*/  LDL.LU R8, [R1+0x1c0] ;  /* 0x0001c00001087983 */ /* 0x000f280000300800 */
[----:B----4-:R0:W-:Y:S04]  /*2f350*/  STL [R1+0xb6c], R8 ;  /* 0x000b6c0801007387 */ /* 0x0101e80000100800 */
[----:B0-----:R-:W4:Y:S04]  /*2f360*/  LDL.LU R8, [R1+0x200] ;  /* 0x0002000001087983 */ /* 0x001f280000300800 */
        /* <DEDUP_REMOVED lines=21> */
[----:B------:R0:W-:Y:S04]  /*2f4c0*/  STL [R1+0xb48], R28 ;  /* 0x000b481c01007387 */ /* 0x0001e80000100800 */
[----:B0-----:R-:W3:Y:S01]  /*2f4d0*/  LDL.LU R28, [R1+0x298] ;  /* 0x00029800011c7983 */ /* 0x001ee20000300800 */
[----:B------:R-:W-:-:S03]  /*2f4e0*/  F2FP.F16.F32.PACK_AB R7, R6, R7 ;  /* 0x000000070607723e */ /* 0x000fc600000000ff */
[----:B---3--:R0:W-:Y:S04]  /*2f4f0*/  STL [R1+0xb4c], R28 ;  /* 0x000b4c1c01007387 */ /* 0x0081e80000100800 */
[----:B0-----:R-:W3:Y:S04]  /*2f500*/  LDL.LU R28, [R1+0x278] ;  /* 0x00027800011c7983 */ /* 0x001ee80000300800 */
[----:B------:R-:W3:Y:S04]  /*2f510*/  LDL.LU R16, [R1+0x2b8] ;  /* 0x0002b80001107983 */ /* 0x000ee80000300800 */
[----:B------:R0:W-:Y:S04]  /*2f520*/  STL [R1+0xb44], R29 ;  /* 0x000b441d01007387 */ /* 0x0001e80000100800 */
[----:B0-----:R-:W3:Y:S04]  /*2f530*/  LDL.LU R29, [R1+0x234] ;  /* 0x00023400011d7983 */ /* 0x001ee80000300800 */
[----:B-1----:R-:W3:Y:S04]  /*2f540*/  LDL.LU R23, [R1+0x244] ;  /* 0x0002440001177983 */ /* 0x002ee80000300800 */
[----:B------:R0:W-:Y:S04]  /*2f550*/  STL [R1+0xb40], R2 ;  /* 0x000b400201007387 */ /* 0x0001e80000100800 */
[----:B0-----:R-:W3:Y:S04]  /*2f560*/  LDL.LU R2, [R1+0x254] ;  /* 0x0002540001027983 */ /* 0x001ee80000300800 */
[----:B------:R-:W3:Y:S04]  /*2f570*/  LDL.LU R22, [R1+0x264] ;  /* 0x0002640001167983 */ /* 0x000ee80000300800 */
[----:B------:R0:W-:Y:S04]  /*2f580*/  STL [R1+0xb3c], R3 ;  /* 0x000b3c0301007387 */ /* 0x0001e80000100800 */
[----:B0-----:R-:W3:Y:S04]  /*2f590*/  LDL.LU R3, [R1+0x274] ;  /* 0x0002740001037983 */ /* 0x001ee80000300800 */
[----:B------:R-:W3:Y:S04]  /*2f5a0*/  LDL.LU R21, [R1+0x284] ;  /* 0x0002840001157983 */ /* 0x000ee80000300800 */
[----:B------:R-:W3:Y:S04]  /*2f5b0*/  LDL.LU R0, [R1+0x294] ;  /* 0x0002940001007983 */ /* 0x000ee80000300800 */
[----:B------:R-:W3:Y:S04]  /*2f5c0*/  LDL.LU R20, [R1+0x2b4] ;  /* 0x0002b40001147983 */ /* 0x000ee80000300800 */
[----:B------:R-:W3:Y:S04]  /*2f5d0*/  LDL.LU R24, [R1+0x230] ;  /* 0x0002300001187983 */ /* 0x000ee80000300800 */
[----:B------:R-:W3:Y:S04]  /*2f5e0*/  LDL.LU R27, [R1+0x240] ;  /* 0x00024000011b7983 */ /* 0x000ee80000300800 */
[----:B------:R-:W3:Y:S04]  /*2f5f0*/  LDL.LU R25, [R1+0x250] ;  /* 0x0002500001197983 */ /* 0x000ee80000300800 */
[----:B------:R-:W3:Y:S04]  /*2f600*/  LDL.LU R26, [R1+0x260] ;  /* 0x00026000011a7983 */ /* 0x000ee80000300800 */
[----:B------:R-:W4:Y:S04]  /*2f610*/  LDL.LU R6, [R1+0xbc4] ;  /* 0x000bc40001067983 */ /* 0x000f280000300800 */
[----:B------:R0:W-:Y:S04]  /*2f620*/  STL [R1+0x1c], R7 ;  /* 0x00001c0701007387 */ /* 0x0001e80000100800 */
[----:B0-----:R-:W4:Y:S02]  /*2f630*/  LDL.LU R7, [R1+0xbc0] ;  /* 0x000bc00001077983 */ /* 0x001f240000300800 */
[----:B----4-:R-:W-:-:S02]  /*2f640*/  F2FP.F16.F32.PACK_AB R7, R6, R7 ;  /* 0x000000070607723e */ /* 0x010fc400000000ff */
        /* <DEDUP_REMOVED lines=25> */
[----:B------:R0:W-:Y:S04]  /*2f7e0*/  STL [R1], R7 ;  /* 0x0000000701007387 */ /* 0x0001e80000100800 */
[----:B0-----:R-:W4:Y:S02]  /*2f7f0*/  LDL.LU R7, [R1+0xb88] ;  /* 0x000b880001077983 */ /* 0x001f240000300800 */
[----:B----4-:R-:W-:-:S02]  /*2f800*/  F2FP.F16.F32.PACK_AB R7, R6, R7 ;  /* 0x000000070607723e */ /* 0x010fc400000000ff */
[----:B------:R-:W4:Y:S02]  /*2f810*/  LDL.LU R6, [R1+0xb84] ;  /* 0x000b840001067983 */ /* 0x000f240000300800 */
[----:B----4-:R-:W-:Y:S02]  /*2f820*/  F2FP.F16.F32.PACK_AB R6, R5, R6 ;  /* 0x000000060506723e */ /* 0x010fe400000000ff */
[----:B------:R-:W4:Y:S02]  /*2f830*/  LDL.LU R5, [R1+0xb80] ;  /* 0x000b800001057983 */ /* 0x000f240000300800 */
[----:B----4-:R-:W-:Y:S02]  /*2f840*/  F2FP.F16.F32.PACK_AB R5, R11, R5 ;  /* 0x000000050b05723e */ /* 0x010fe400000000ff */
[----:B------:R-:W4:Y:S02]  /*2f850*/  LDL.LU R11, [R1+0xb7c] ;  /* 0x000b7c00010b7983 */ /* 0x000f240000300800 */
        /* <DEDUP_REMOVED lines=19> */
[----:B------:R-:W2:Y:S02]  /*2f990*/  LDL.LU R18, [R1+0xb54] ;  /* 0x000b540001127983 */ /* 0x000ea40000300800 */
[----:B--2---:R-:W-:Y:S02]  /*2f9a0*/  F2FP.F16.F32.PACK_AB R18, R17, R18 ;  /* 0x000000121112723e */ /* 0x004fe400000000ff */
[----:B------:R-:W3:Y:S02]  /*2f9b0*/  LDL.LU R17, [R1+0xb50] ;  /* 0x000b500001117983 */ /* 0x000ee40000300800 */
[----:B---3--:R-:W-:Y:S02]  /*2f9c0*/  F2FP.F16.F32.PACK_AB R17, R28, R17 ;  /* 0x000000111c11723e */ /* 0x008fe400000000ff */
[----:B------:R-:W2:Y:S01]  /*2f9d0*/  LDL.LU R28, [R1+0xb4c] ;  /* 0x000b4c00011c7983 */ /* 0x000ea20000300800 */
[----:B------:R-:W-:Y:S02]  /*2f9e0*/  F2FP.F16.F32.PACK_AB R23, R29, R23 ;  /* 0x000000171d17723e */ /* 0x000fe400000000ff */
[----:B------:R-:W-:-:S02]  /*2f9f0*/  F2FP.F16.F32.PACK_AB R22, R2, R22 ;  /* 0x000000160216723e */ /* 0x000fc400000000ff */
[----:B------:R-:W-:Y:S02]  /*2fa00*/  F2FP.F16.F32.PACK_AB R21, R3, R21 ;  /* 0x000000150315723e */ /* 0x000fe400000000ff */
[----:B--2---:R-:W-:Y:S02]  /*2fa10*/  F2FP.F16.F32.PACK_AB R16, R28, R16 ;  /* 0x000000101c10723e */ /* 0x004fe400000000ff */
[----:B------:R-:W2:Y:S04]  /*2fa20*/  LDL.LU R28, [R1+0xb48] ;  /* 0x000b4800011c7983 */ /* 0x000ea80000300800 */
[----:B------:R-:W2:Y:S04]  /*2fa30*/  LDL.LU R29, [R1+0xb44] ;  /* 0x000b4400011d7983 */ /* 0x000ea80000300800 */
[----:B------:R-:W3:Y:S04]  /*2fa40*/  LDL.LU R2, [R1+0xb40] ;  /* 0x000b400001027983 */ /* 0x000ee80000300800 */
[----:B------:R-:W3:Y:S01]  /*2fa50*/  LDL.LU R3, [R1+0xb3c] ;  /* 0x000b3c0001037983 */ /* 0x000ee20000300800 */
[----:B------:R-:W-:-:S02]  /*2fa60*/  F2FP.F16.F32.PACK_AB R27, R24, R27 ;  /* 0x0000001b181b723e */ /* 0x000fc400000000ff */
[----:B------:R-:W-:Y:S02]  /*2fa70*/  F2FP.F16.F32.PACK_AB R26, R25, R26 ;  /* 0x0000001a191a723e */ /* 0x000fe400000000ff */
[----:B------:R-:W-:Y:S02]  /*2fa80*/  F2FP.F16.F32.PACK_AB R20, R0, R20 ;  /* 0x000000140014723e */ /* 0x000fe400000000ff */
[----:B--2---:R-:W-:Y:S02]  /*2fa90*/  F2FP.F16.F32.PACK_AB R25, R29, R28 ;  /* 0x0000001c1d19723e */ /* 0x004fe400000000ff */
[----:B---3--:R-:W-:-:S07]  /*2faa0*/  F2FP.F16.F32.PACK_AB R24, R3, R2 ;  /* 0x000000020318723e */ /* 0x008fce00000000ff */
.L_x_1:
[----:B------:R-:W2:Y:S01]  /*2fab0*/  LDL.LU R29, [R1+0xb28] ;  /* 0x000b2800011d7983 */ /* 0x000ea20000300800 */
[----:B------:R-:W1:Y:S01]  /*2fac0*/  S2UR UR5, SR_CgaCtaId ;  /* 0x00000000000579c3 */ /* 0x000e620000008800 */
[----:B------:R-:W3:Y:S01]  /*2fad0*/  S2R R3, SR_TID.X ;  /* 0x0000000000037919 */ /* 0x000ee20000002100 */
[----:B------:R-:W-:Y:S01]  /*2fae0*/  UMOV UR4, 0x400 ;  /* 0x0000040000047882 */ /* 0x000fe20000000000 */
[----:B------:R-:W-:Y:S01]  /*2faf0*/  ULDC.64 UR8, c[0x0][0x228] ;  /* 0x00008a0000087ab9 */ /* 0x000fe20000000a00 */
[----:B------:R-:W-:Y:S01]  /*2fb00*/  ULDC.64 UR6, c[0x0][0x220] ;  /* 0x0000880000067ab9 */ /* 0x000fe20000000a00 */
[C---:B---3--:R-:W-:Y:S01]  /*2fb10*/  IMAD.SHL.U32 R28, R3.reuse, 0x4, RZ ;  /* 0x00000004031c7824 */ /* 0x048fe200078e00ff */
[C---:B0-----:R-:W-:Y:S01]  /*2fb20*/  LOP3.LUT R2, R3.reuse, 0x60, RZ, 0xc0, !PT ;  /* 0x0000006003027812 */ /* 0x041fe200078ec0ff */
[----:B------:R-:W-:-:S03]  /*2fb30*/  IMAD.SHL.U32 R0, R3, 0x100, RZ ;  /* 0x0000010003007824 */ /* 0x000fc600078e00ff */
[----:B------:R-:W-:-:S05]  /*2fb40*/  LOP3.LUT R28, R28, 0x70, RZ, 0xc0, !PT ;  /* 0x000000701c1c7812 */ /* 0x000fca00078ec0ff */
[----:B------:R-:W-:Y:S01]  /*2fb50*/  IMAD R28, R2, 0x10, R28 ;  /* 0x00000010021c7824 */ /* 0x000fe200078e021c */
[----:B-1----:R-:W-:Y:S01]  /*2fb60*/  ULEA UR4, UR5, UR4, 0x18 ;  /* 0x0000000405047291 */ /* 0x002fe2000f8ec03f */
[----:B------:R-:W-:Y:S01]  /*2fb70*/  BAR.SYNC.DEFER_BLOCKING 0x0 ;  /* 0x0000000000007b1d */ /* 0x000fe20000010000 */
[----:B--2---:R-:W-:Y:S01]  /*2fb80*/  LOP3.LUT R0, R29, 0x1800, R0, 0xf8, !PT ;  /* 0x000018001d007812 */ /* 0x004fe200078ef800 */
[----:B------:R-:W-:-:S04]  /*2fb90*/  IMAD.SHL.U32 R2, R3, 0x400, RZ ;  /* 0x0000040003027824 */ /* 0x000fc800078e00ff */
[----:B------:R-:W2:Y:S01]  /*2fba0*/  LDL.LU R29, [R1+0xb30] ;  /* 0x000b3000011d7983 */ /* 0x000ea20000300800 */
[----:B------:R-:W-:Y:S01]  /*2fbb0*/  ULDC UR5, c[0x0][0x244] ;  /* 0x0000910000057ab9 */ /* 0x000fe20000000800 */
[----:B------:R-:W-:Y:S02]  /*2fbc0*/  LOP3.LUT R28, R0, R28, RZ, 0x3c, !PT ;  /* 0x0000001c001c7212 */ /* 0x000fe400078e3cff */
[----:B------:R-:W3:Y:S01]  /*2fbd0*/  LDL.LU R0, [R1+0xb2c] ;  /* 0x000b2c0001007983 */ /* 0x000ee20000300800 */
[----:B------:R-:W-:-:S03]  /*2fbe0*/  LOP3.LUT R2, R2, 0x1800, RZ, 0xc0, !PT ;  /* 0x0000180002027812 */ /* 0x000fc600078ec0ff */
[----:B------:R0:W-:Y:S04]  /*2fbf0*/  STS.128 [R28+UR4+0x100], R20 ;  /* 0x000100141c007988 */ /* 0x0001e80008000c04 */
[----:B0-----:R-:W4:Y:S04]  /*2fc00*/  LDL.LU R23, [R1+0x2a8] ;  /* 0x0002a80001177983 */ /* 0x001f280000300800 */
[----:B------:R0:W-:Y:S04]  /*2fc10*/  STS.128 [R28+UR4], R24 ;  /* 0x000000181c007988 */ /* 0x0001e80008000c04 */
[----:B------:R1:W-:Y:S04]  /*2fc20*/  STS.128 [R28+UR4+0x180], R12 ;  /* 0x0001800c1c007988 */ /* 0x0003e80008000c04 */
[----:B------:R-:W-:Y:S01]  /*2fc30*/  STS.128 [R28+UR4+0x80], R16 ;  /* 0x000080101c007988 */ /* 0x000fe20008000c04 */
[----:B------:R-:W-:Y:S01]  /*2fc40*/  BAR.SYNC.DEFER_BLOCKING 0x0 ;  /* 0x0000000000007b1d */ /* 0x000fe20000010000 */
[----:B---3--:R-:W-:-:S05]  /*2fc50*/  LOP3.LUT R2, R2, 0x1f0, R0, 0xf8, !PT ;  /* 0x000001f002027812 */ /* 0x008fca00078ef800 */
[----:B------:R-:W0:Y:S01]  /*2fc60*/  S2R R0, SR_TID.X ;  /* 0x0000000000007919 */ /* 0x000e220000002100 */
[----:B------:R-:W-:-:S05]  /*2fc70*/  LOP3.LUT R21, R2, 0x60, R3, 0x78, !PT ;  /* 0x0000006002157812 */ /* 0x000fca00078e7803 */
[----:B------:R-:W3:Y:S01]  /*2fc80*/  LDS.128 R16, [R21+UR4] ;  /* 0x0000000415107984 */ /* 0x000ee20008000c00 */
[----:B----4-:R-:W-:Y:S02]  /*2fc90*/  LEA.HI R2, R3, R23, RZ, 0x1c ;  /* 0x0000001703027211 */ /* 0x010fe400078fe0ff */
[----:B0-----:R-:W-:Y:S02]  /*2fca0*/  LEA.HI R27, R0, 0x38, RZ, 0x1c ;  /* 0x00000038001b7811 */ /* 0x001fe400078fe0ff */
[----:B------:R-:W-:-:S03]  /*2fcb0*/  SHF.R.U32.HI R0, RZ, 0x4, R3 ;  /* 0x00000004ff007819 */ /* 0x000fc60000011603 */
[C---:B-1----:R-:W-:Y:S01]  /*2fcc0*/  IMAD.IADD R12, R23.reuse, 0x1, R27 ;  /* 0x00000001170c7824 */ /* 0x042fe200078e021b */
[----:B------:R-:W-:Y:S01]  /*2fcd0*/  SGXT.U32 R0, R0, 0x3 ;  /* 0x000000030000781a */ /* 0x000fe20000000000 */
[----:B------:R-:W-:Y:S04]  /*2fce0*/  LDS.128 R24, [R21+UR4+0x400] ;  /* 0x0004000415187984 */ /* 0x000fe80008000c00 */
[----:B------:R0:W-:Y:S01]  /*2fcf0*/  STL [R1+0x38], R12 ;  /* 0x0000380c01007387 */ /* 0x0001e20000100800 */
[----:B------:R-:W-:-:S03]  /*2fd00*/  LOP3.LUT R13, R23, 0x1e0, R0, 0xfe, !PT ;  /* 0x000001e0170d7812 */ /* 0x000fc600078efe00 */
[----:B------:R1:W-:Y:S04]  /*2fd10*/  STL [R1+0x40], R2 ;  /* 0x0000400201007387 */ /* 0x0003e80000100800 */
[----:B------:R-:W-:Y:S01]  /*2fd20*/  STL [R1+0x28], R21 ;  /* 0x0000281501007387 */ /* 0x000fe20000100800 */
[C-C-:B0-----:R-:W-:Y:S02]  /*2fd30*/  LOP3.LUT R12, R23.reuse, 0x1d8, R0.reuse, 0xfe, !PT ;  /* 0x000001d8170c7812 */ /* 0x141fe400078efe00 */
[----:B-1----:R-:W-:-:S05]  /*2fd40*/  LOP3.LUT R2, R23, 0x1f0, R0, 0xfe, !PT ;  /* 0x000001f017027812 */ /* 0x002fca00078efe00 */
[----:B------:R0:W-:Y:S04]  /*2fd50*/  STL [R1+0x100], R2 ;  /* 0x0001000201007387 */ /* 0x0001e80000100800 */
[----:B------:R1:W-:Y:S04]  /*2fd60*/  STL [R1+0xfc], R13 ;  /* 0x0000fc0d01007387 */ /* 0x0003e80000100800 */
[----:B------:R4:W-:Y:S01]  /*2fd70*/  STL [R1+0xf8], R12 ;  /* 0x0000f80c01007387 */ /* 0x0009e20000100800 */
[C-C-:B0-----:R-:W-:Y:S02]  /*2fd80*/  LOP3.LUT R2, R23.reuse, 0x1d0, R0.reuse, 0xfe, !PT ;  /* 0x000001d017027812 */ /* 0x141fe400078efe00 */
[----:B-1----:R-:W-:-:S03]  /*2fd90*/  LOP3.LUT R13, R23, 0x1c8, R0, 0xfe, !PT ;  /* 0x000001c8170d7812 */ /* 0x002fc600078efe00 */
[----:B------:R0:W-:Y:S01]  /*2fda0*/  STL [R1+0xf4], R2 ;  /* 0x0000f40201007387 */ /* 0x0001e20000100800 */
[----:B----4-:R-:W-:-:S03]  /*2fdb0*/  LOP3.LUT R12, R23, 0x1c0, R0, 0xfe, !PT ;  /* 0x000001c0170c7812 */ /* 0x010fc600078efe00 */
        /* <DEDUP_REMOVED lines=72> */
[----:B------:R-:W-:Y:S04]  /*30240*/  STL [R1+0x60], R13 ;  /* 0x0000600d01007387 */ /* 0x000fe80000100800 */
[----:B------:R-:W-:Y:S04]  /*30250*/  STL [R1+0x5c], R12 ;  /* 0x00005c0c01007387 */ /* 0x000fe80000100800 */
[----:B------:R-:W1:Y:S01]  /*30260*/  LDS.128 R12, [R21+UR4+0x200] ;  /* 0x00020004150c7984 */ /* 0x000e620008000c00 */
[----:B0-----:R-:W-:-:S05]  /*30270*/  LOP3.LUT R2, R23, 0x68, R0, 0xfe, !PT ;  /* 0x0000006817027812 */ /* 0x001fca00078efe00 */
[----:B------:R0:W-:Y:S04]  /*30280*/  STL [R1+0x58], R2 ;  /* 0x0000580201007387 */ /* 0x0001e80000100800 */
[----:B---3--:R-:W-:Y:S04]  /*30290*/  STL [R1+0xb44], R17 ;  /* 0x000b441101007387 */ /* 0x008fe80000100800 */
[----:B------:R-:W-:Y:S01]  /*302a0*/  STL [R1+0xb40], R18 ;  /* 0x000b401201007387 */ /* 0x000fe20000100800 */
[----:B0-----:R-:W-:-:S03]  /*302b0*/  LOP3.LUT R2, R23, 0x60, R0, 0xfe, !PT ;  /* 0x0000006017027812 */ /* 0x001fc600078efe00 */
[----:B------:R0:W-:Y:S02]  /*302c0*/  STL [R1+0xb3c], R19 ;  /* 0x000b3c1301007387 */ /* 0x0001e40000100800 */
[C-C-:B0-----:R-:W-:Y:S02]  /*302d0*/  LOP3.LUT R19, R23.reuse, 0x58, R0.reuse, 0xfe, !PT ;  /* 0x0000005817137812 */ /* 0x141fe400078efe00 */
[----:B------:R-:W-:-:S03]  /*302e0*/  LOP3.LUT R18, R23, 0x50, R0, 0xfe, !PT ;  /* 0x0000005017127812 */ /* 0x000fc600078efe00 */
[----:B------:R-:W-:Y:S04]  /*302f0*/  STL [R1+0xb48], R19 ;  /* 0x000b481301007387 */ /* 0x000fe80000100800 */
[----:B------:R0:W-:Y:S04]  /*30300*/  STL [R1+0x54], R2 ;  /* 0x0000540201007387 */ /* 0x0001e80000100800 */
[----:B-1----:R1:W-:Y:S04]  /*30310*/  STL [R1+0xb54], R13 ;  /* 0x000b540d01007387 */ /* 0x0023e80000100800 */
[----:B------:R3:W-:Y:S01]  /*30320*/  STL [R1+0xb50], R14 ;  /* 0x000b500e01007387 */ /* 0x0007e20000100800 */
[----:B0-----:R-:W-:-:S03]  /*30330*/  LOP3.LUT R2, R23, 0x48, R0, 0xfe, !PT ;  /* 0x0000004817027812 */ /* 0x001fc600078efe00 */
[----:B------:R0:W-:Y:S01]  /*30340*/  STL [R1+0xb4c], R15 ;  /* 0x000b4c0f01007387 */ /* 0x0001e20000100800 */
[C-C-:B-1----:R-:W-:Y:S02]  /*30350*/  LOP3.LUT R13, R23.reuse, 0x18, R0.reuse, 0xfe, !PT ;  /* 0x00000018170d7812 */ /* 0x142fe400078efe00 */
[C-C-:B---3--:R-:W-:Y:S01]  /*30360*/  LOP3.LUT R14, R23.reuse, 0x20, R0.reuse, 0xfe, !PT ;  /* 0x00000020170e7812 */ /* 0x148fe200078efe00 */
[----:B------:R-:W-:Y:S01]  /*30370*/  STL [R1+0xb58], R18 ;  /* 0x000b581201007387 */ /* 0x000fe20000100800 */
[----:B0-----:R-:W-:-:S03]  /*30380*/  LOP3.LUT R15, R23, 0x28, R0, 0xfe, !PT ;  /* 0x00000028170f7812 */ /* 0x001fc600078efe00 */
[----:B------:R-:W-:Y:S04]  /*30390*/  STL [R1+0x48], R2 ;  /* 0x0000480201007387 */ /* 0x000fe80000100800 */
[----:B------:R-:W-:Y:S04]  /*303a0*/  STL.64 [R1+0xb68], R14 ;  /* 0x000b680e01007387 */ /* 0x000fe80000100a00 */
[----:B------:R0:W-:Y:S04]  /*303b0*/  STL.64 [R1+0xb60], R12 ;  /* 0x000b600c01007387 */ /* 0x0001e80000100a00 */
[----:B0-----:R-:W3:Y:S04]  /*303c0*/  LDL.LU R12, [R1+0x10] ;  /* 0x00001000010c7983 */ /* 0x001ee80000300800 */
[----:B------:R-:W3:Y:S04]  /*303d0*/  LDL.LU R13, [R1+0x14] ;  /* 0x00001400010d7983 */ /* 0x000ee80000300800 */
[----:B------:R-:W3:Y:S04]  /*303e0*/  LDL.LU R14, [R1+0x18] ;  /* 0x00001800010e7983 */ /* 0x000ee80000300800 */
[----:B------:R-:W3:Y:S01]  /*303f0*/  LDL.LU R15, [R1+0x1c] ;  /* 0x00001c00010f7983 */ /* 0x000ee20000300800 */
[----:B------:R-:W-:-:S02]  /*30400*/  LOP3.LUT R20, R23, 0x1e8, R0, 0xfe, !PT ;  /* 0x000001e817147812 */ /* 0x000fc400078efe00 */
[----:B--2---:R-:W-:Y:S02]  /*30410*/  ISETP.GE.AND P0, PT, R29, UR8, PT ;  /* 0x000000081d007c0c */ /* 0x004fe4000bf06270 */
[C---:B------:R-:W-:Y:S02]  /*30420*/  LOP3.LUT R3, R23.reuse, R0, RZ, 0xfc, !PT ;  /* 0x0000000017037212 */ /* 0x040fe400078efcff */
[C-C-:B------:R-:W-:Y:S02]  /*30430*/  LOP3.LUT R17, R23.reuse, 0x40, R0.reuse, 0xfe, !PT ;  /* 0x0000004017117812 */ /* 0x140fe400078efe00 */
[C-C-:B------:R-:W-:Y:S02]  /*30440*/  LOP3.LUT R19, R23.reuse, 0x30, R0.reuse, 0xfe, !PT ;  /* 0x0000003017137812 */ /* 0x140fe400078efe00 */
[C-C-:B------:R-:W-:Y:S02]  /*30450*/  LOP3.LUT R18, R23.reuse, 0x10, R0.reuse, 0xfe, !PT ;  /* 0x0000001017127812 */ /* 0x140fe400078efe00 */
[----:B------:R-:W-:-:S02]  /*30460*/  LOP3.LUT R2, R23, 0x8, R0, 0xfe, !PT ;  /* 0x0000000817027812 */ /* 0x000fc400078efe00 */
[----:B------:R-:W-:Y:S02]  /*30470*/  ISETP.LT.AND P2, PT, R20, UR9, !P0 ;  /* 0x0000000914007c0c */ /* 0x000fe4000c741270 */
[----:B------:R-:W0:Y:S01]  /*30480*/  LDS.128 R20, [R21+UR4+0x600] ;  /* 0x0006000415147984 */ /* 0x000e220008000c00 */
[----:B------:R-:W-:Y:S06]  /*30490*/  BAR.SYNC.DEFER_BLOCKING 0x0 ;  /* 0x0000000000007b1d */ /* 0x000fec0000010000 */
[----:B------:R1:W-:Y:S04]  /*304a0*/  STS.128 [R28+UR4], R8 ;  /* 0x000000081c007988 */ /* 0x0003e80008000c04 */
[----:B------:R2:W-:Y:S04]  /*304b0*/  STS.128 [R28+UR4+0x100], R4 ;  /* 0x000100041c007988 */ /* 0x0005e80008000c04 */
[----:B-1----:R-:W4:Y:S01]  /*304c0*/  LDL.LU R11, [R1+0x3c] ;  /* 0x00003c00010b7983 */ /* 0x002f220000300800 */
[----:B------:R-:W1:Y:S03]  /*304d0*/  LDC R10, c[0x0][0x248] ;  /* 0x00009200ff0a7b82 */ /* 0x000e660000000800 */
[----:B--2---:R-:W2:Y:S04]  /*304e0*/  LDL.LU R4, [R1] ;  /* 0x0000000001047983 */ /* 0x004ea80000300800 */
[----:B------:R-:W2:Y:S04]  /*304f0*/  LDL.LU R5, [R1+0x4] ;  /* 0x0000040001057983 */ /* 0x000ea80000300800 */
[----:B------:R-:W2:Y:S04]  /*30500*/  LDL.LU R6, [R1+0x8] ;  /* 0x0000080001067983 */ /* 0x000ea80000300800 */
[----:B------:R-:W2:Y:S04]  /*30510*/  LDL.LU R7, [R1+0xc] ;  /* 0x00000c0001077983 */ /* 0x000ea80000300800 */
[----:B---3--:R3:W-:Y:S04]  /*30520*/  STS.128 [R28+UR4+0x180], R12 ;  /* 0x0001800c1c007988 */ /* 0x0087e80008000c04 */
[----:B---3--:R-:W3:Y:S04]  /*30530*/  LDL.LU.64 R14, [R1+0xb68] ;  /* 0x000b6800010e7983 */ /* 0x008ee80000300a00 */
[----:B------:R-:W5:Y:S01]  /*30540*/  LDL.LU.64 R12, [R1+0xb60] ;  /* 0x000b6000010c7983 */ /* 0x000f620000300a00 */
[----:B------:R-:W-:Y:S01]  /*30550*/  IMAD R29, R29, UR5, RZ ;  /* 0x000000051d1d7c24 */ /* 0x000fe2000f8e02ff */
[C---:B------:R-:W-:Y:S01]  /*30560*/  ISETP.LT.AND P3, PT, R2.reuse, UR9, !P0 ;  /* 0x0000000902007c0c */ /* 0x040fe2000c761270 */
[----:B-1----:R-:W-:-:S03]  /*30570*/  IMAD R9, R2, R10, RZ ;  /* 0x0000000a02097224 */ /* 0x002fc600078e02ff */
[----:B------:R-:W-:-:S04]  /*30580*/  LEA R0, P4, R29, UR6, 0x1 ;  /* 0x000000061d007c11 */ /* 0x000fc8000f8808ff */
[----:B------:R-:W-:Y:S02]  /*30590*/  LEA.HI.X.SX32 R2, R29, UR7, 0x1, P4 ;  /* 0x000000071d027c11 */ /* 0x000fe4000a0f0eff */
[----:B------:R-:W1:Y:S01]  /*305a0*/  LDC R29, c[0x0][0x248] ;  /* 0x00009200ff1d7b82 */ /* 0x000e620000000800 */
[C---:B------:R-:W-:Y:S01]  /*305b0*/  ISETP.LT.AND P1, PT, R3.reuse, UR9, !P0 ;  /* 0x0000000903007c0c */ /* 0x040fe2000c721270 */
[----:B------:R-:W-:Y:S01]  /*305c0*/  IMAD R3, R3, R10, RZ ;  /* 0x0000000a03037224 */ /* 0x000fe200078e02ff */
[C---:B------:R-:W-:Y:S01]  /*305d0*/  LEA R8, P6, R9.reuse, R0, 0x1 ;  /* 0x0000000009087211 */ /* 0x040fe200078c08ff */
[----:B------:R-:W4:Y:S01]  /*305e0*/  LDL.LU R10, [R1+0x38] ;  /* 0x00003800010a7983 */ /* 0x000f220000300800 */
[C---:B------:R-:W-:Y:S02]  /*305f0*/  ISETP.LT.AND P5, PT, R18.reuse, UR9, !P0 ;  /* 0x0000000912007c0c */ /* 0x040fe4000c7a1270 */
[----:B------:R-:W-:Y:S01]  /*30600*/  LEA.HI.X.SX32 R9, R9, R2, 0x1, P6 ;  /* 0x0000000209097211 */ /* 0x000fe200030f0eff */
[----:B--2---:R2:W-:Y:S01]  /*30610*/  STS.128 [R28+UR4+0x80], R4 ;  /* 0x000080041c007988 */ /* 0x0045e20008000c04 */
[----:B------:R-:W-:Y:S01]  /*30620*/  BAR.SYNC.DEFER_BLOCKING 0x0 ;  /* 0x0000000000007b1d */ /* 0x000fe20000010000 */
[----:B--2---:R-:W-:Y:S01]  /*30630*/  LEA R4, P4, R3, R0, 0x1 ;  /* 0x0000000003047211 */ /* 0x004fe200078808ff */
[----:B-1----:R-:W-:-:S04]  /*30640*/  IMAD R6, R18, R29, RZ ;  /* 0x0000001d12067224 */ /* 0x002fc800078e02ff */
[----:B------:R-:W2:Y:S01]  /*30650*/  LDL.LU R18, [R1+0xb58] ;  /* 0x000b580001127983 */ /* 0x000ea20000300800 */
[----:B------:R-:W-:-:S05]  /*30660*/  LEA.HI.X.SX32 R5, R3, R2, 0x1, P4 ;  /* 0x0000000203057211 */ /* 0x000fca00020f0eff */
[----:B------:R1:W-:Y:S02]  /*30670*/  @P1 STG.E.U16 desc[UR10][R4.64], R16 ;  /* 0x0000001004001986 */ /* 0x0003e4000c10150a */
[----:B-1----:R-:W-:-:S04]  /*30680*/  LEA R4, P1, R6, R0, 0x1 ;  /* 0x0000000006047211 */ /* 0x002fc800078208ff */
[----:B------:R-:W-:Y:S02]  /*30690*/  LEA.HI.X.SX32 R5, R6, R2, 0x1, P1 ;  /* 0x0000000206057211 */ /* 0x000fe400008f0eff */
[----:B------:R-:W-:Y:S01]  /*306a0*/  PRMT R16, R16, 0x7632, R16 ;  /* 0x0000763210107816 */ /* 0x000fe20000000010 */
[CC--:B-----5:R-:W-:Y:S01]  /*306b0*/  IMAD R7, R13.reuse, R29.reuse, RZ ;  /* 0x0000001d0d077224 */ /* 0x0e0fe200078e02ff */
[----:B------:R1:W-:Y:S01]  /*306c0*/  @P3 STG.E.U16 desc[UR10][R8.64], R12 ;  /* 0x0000000c08003986 */ /* 0x0003e2000c10150a */
[C---:B---3--:R-:W-:Y:S01]  /*306d0*/  IMAD R6, R14.reuse, R29, RZ ;  /* 0x0000001d0e067224 */ /* 0x048fe200078e02ff */
[----:B------:R-:W-:Y:S02]  /*306e0*/  ISETP.LT.AND P4, PT, R13, UR9, !P0 ;  /* 0x000000090d007c0c */ /* 0x000fe4000c781270 */
[----:B------:R3:W-:Y:S01]  /*306f0*/  @P5 STG.E.U16 desc[UR10][R4.64], R24 ;  /* 0x0000001804005986 */ /* 0x0007e2000c10150a */
[----:B------:R-:W-:Y:S02]  /*30700*/  ISETP.LT.AND P1, PT, R14, UR9, !P0 ;  /* 0x000000090e007c0c */ /* 0x000fe4000c721270 */
[----:B-1----:R-:W-:Y:S01]  /*30710*/  LEA R8, P6, R7, R0, 0x1 ;  /* 0x0000000007087211 */ /* 0x002fe200078c08ff */
[----:B------:R-:W5:Y:S01]  /*30720*/  LDL.LU R13, [R1+0xb54] ;  /* 0x000b5400010d7983 */ /* 0x000f620000300800 */
[----:B------:R-:W-:-:S02]  /*30730*/  ISETP.LT.AND P5, PT, R15, UR9, !P0 ;  /* 0x000000090f007c0c */ /* 0x000fc4000c7a1270 */
[----:B------:R-:W-:Y:S01]  /*30740*/  LEA.HI.X.SX32 R9, R7, R2, 0x1, P6 ;  /* 0x0000000207097211 */ /* 0x000fe200030f0eff */
[----:B------:R-:W-:Y:S01]  /*30750*/  IMAD R7, R15, R29, RZ ;  /* 0x0000001d0f077224 */ /* 0x000fe200078e02ff */
[C---:B---3--:R-:W-:Y:S01]  /*30760*/  LEA R4, P6, R6.reuse, R0, 0x1 ;  /* 0x0000000006047211 */ /* 0x048fe200078c08ff */
[----:B------:R-:W3:Y:S03]  /*30770*/  LDL.LU R14, [R1+0xb50] ;  /* 0x000b5000010e7983 */ /* 0x000ee60000300800 */
[----:B------:R-:W-:Y:S02]  /*30780*/  LEA.HI.X.SX32 R5, R6, R2, 0x1, P6 ;  /* 0x0000000206057211 */ /* 0x000fe400030f0eff */
[----:B------:R-:W-:Y:S02]  /*30790*/  LEA R6, P6, R7, R0, 0x1 ;  /* 0x0000000007067211 */ /* 0x000fe400078c08ff */
[----:B------:R-:W-:-:S02]  /*307a0*/  PRMT R12, R12, 0x7632, R12 ;  /* 0x000076320c0c7816 */ /* 0x000fc4000000000c */
[----:B------:R-:W-:Y:S01]  /*307b0*/  LEA.HI.X.SX32 R7, R7, R2, 0x1, P6 ;  /* 0x0000000207077211 */ /* 0x000fe200030f0eff */
[----:B0-----:R0:W-:Y:S01]  /*307c0*/  @P4 STG.E.U16 desc[UR10][R8.64], R20 ;  /* 0x0000001408004986 */ /* 0x0011e2000c10150a */
[----:B----4-:R-:W-:Y:S02]  /*307d0*/  ISETP.LT.AND P3, PT, R11, UR9, !P0 ;  /* 0x000000090b007c0c */ /* 0x010fe4000c761270 */
[C---:B------:R-:W-:Y:S01]  /*307e0*/  ISETP.LT.AND P4, PT, R19.reuse, UR9, !P0 ;  /* 0x0000000913007c0c */ /* 0x040fe2000c781270 */
[----:B------:R-:W4:Y:S04]  /*307f0*/  LDL.LU R11, [R1+0x48] ;  /* 0x00004800010b7983 */ /* 0x000f280000300800 */
[----:B------:R-:W3:Y:S01]  /*30800*/  LDL.LU R15, [R1+0xb4c] ;  /* 0x000b4c00010f7983 */ /* 0x000ee20000300800 */
[----:B0-----:R-:W-:-:S03]  /*30810*/  IMAD R8, R19, R29, RZ ;  /* 0x0000001d13087224 */ /* 0x001fc600078e02ff */
[----:B------:R-:W-:Y:S04]  /*30820*/  @P1 STG.E.U16 desc[UR10][R4.64], R16 ;  /* 0x0000001004001986 */ /* 0x000fe8000c10150a */
[----:B------:R-:W5:Y:S04]  /*30830*/  LDL.LU R19, [R1+0xb48] ;  /* 0x000b480001137983 */ /* 0x000f680000300800 */
[----:B------:R0:W-:Y:S01]  /*30840*/  @P5 STG.E.U16 desc[UR10][R6.64], R12 ;  /* 0x0000000c06005986 */ /* 0x0001e2000c10150a */
[----:B------:R-:W-:-:S03]  /*30850*/  ISETP.LT.AND P5, PT, R17, UR9, !P0 ;  /* 0x0000000911007c0c */ /* 0x000fc6000c7a1270 */
[----:B0-----:R-:W3:Y:S04]  /*30860*/  LDL.LU R12, [R1+0x54] ;  /* 0x00005400010c7983 */ /* 0x001ee80000300800 */
[----:B------:R-:W5:Y:S04]  /*30870*/  LDL.LU R17, [R1+0xb44] ;  /* 0x000b440001117983 */ /* 0x000f680000300800 */
[----:B------:R-:W3:Y:S01]  /*30880*/  LDL.LU R28, [R1+0x58] ;  /* 0x00005800011c7983 */ /* 0x000ee20000300800 */
[----:B------:R-:W-:Y:S01]  /*30890*/  LEA R4, P6, R8, R0, 0x1 ;  /* 0x0000000008047211 */ /* 0x000fe200078c08ff */
[----:B------:R-:W-:Y:S01]  /*308a0*/  IMAD R9, R10, R29, RZ ;  /* 0x0000001d0a097224 */ /* 0x000fe200078e02ff */
[----:B------:R-:W-:Y:S01]  /*308b0*/  PRMT R24, R24, 0x7632, R24 ;  /* 0x0000763218187816 */ /* 0x000fe20000000018 */
[----:B------:R-:W-:Y:S01]  /*308c0*/  IMAD R3, R29, 0x40, R3 ;  /* 0x000000401d037824 */ /* 0x000fe200078e0203 */
[----:B------:R-:W-:-:S02]  /*308d0*/  LEA.HI.X.SX32 R5, R8, R2, 0x1, P6 ;  /* 0x0000000208057211 */ /* 0x000fc400030f0eff */
[----:B------:R-:W-:Y:S02]  /*308e0*/  ISETP.LT.AND P1, PT, R10, UR9, !P0 ;  /* 0x000000090a007c0c */ /* 0x000fe4000c721270 */
[C---:B------:R-:W-:Y:S01]  /*308f0*/  LEA R6, P6, R9.reuse, R0, 0x1 ;  /* 0x0000000009067211 */ /* 0x040fe200078c08ff */
[----:B------:R0:W-:Y:S03]  /*30900*/  @P4 STG.E.U16 desc[UR10][R4.64], R24 ;  /* 0x0000001804004986 */ /* 0x0001e6000c10150a */
[----:B------:R-:W-:Y:S01]  /*30910*/  LEA.HI.X.SX32 R7, R9, R2, 0x1, P6 ;  /* 0x0000000209077211 */ /* 0x000fe200030f0eff */
[----:B------:R-:W3:Y:S01]  /*30920*/  LDL.LU R10, [R1+0x5c] ;  /* 0x00005c00010a7983 */ /* 0x000ee20000300800 */
[----:B------:R-:W-:-:S03]  /*30930*/  PRMT R20, R20, 0x7632, R20 ;  /* 0x0000763214147816 */ /* 0x000fc60000000014 */
[----:B------:R-:W3:Y:S01]  /*30940*/  LDL R16, [R1+0x40] ;  /* 0x0000400001107983 */ /* 0x000ee20000100800 */
[----:B0-----:R-:W-:-:S04]  /*30950*/  LEA R4, P6, R3, R0, 0x1 ;  /* 0x0000000003047211 */ /* 0x001fc800078c08ff */
[----:B------:R-:W-:Y:S01]  /*30960*/  LEA.HI.X.SX32 R5, R3, R2, 0x1, P6 ;  /* 0x0000000203057211 */ /* 0x000fe200030f0eff */
[----:B------:R0:W-:Y:S01]  /*30970*/  @P1 STG.E.U16 desc[UR10][R6.64], R20 ;  /* 0x0000001406001986 */ /* 0x0001e2000c10150a */
[----:B--2---:R-:W-:-:S03]  /*30980*/  ISETP.LT.AND P1, PT, R18, UR9, !P0 ;  /* 0x0000000912007c0c */ /* 0x004fc6000c721270 */
[----:B------:R-:W2:Y:S01]  /*30990*/  LDL.LU R18, [R1+0xb40] ;  /* 0x000b400001127983 */ /* 0x000ea20000300800 */
[----:B------:R-:W-:-:S04]  /*309a0*/  IMAD R8, R29, 0x8, R3 ;  /* 0x000000081d087824 */ /* 0x000fc800078e0203 */
[----:B------:R-:W-:Y:S01]  /*309b0*/  IMAD R3, R29, 0x8, R8 ;  /* 0x000000081d037824 */ /* 0x000fe200078e0208 */
[----:B0-----:R-:W-:-:S04]  /*309c0*/  LEA R6, P6, R8, R0, 0x1 ;  /* 0x0000000008067211 */ /* 0x001fc800078c08ff */
[----:B------:R-:W-:Y:S02]  /*309d0*/  LEA.HI.X.SX32 R7, R8, R2, 0x1, P6 ;  /* 0x0000000208077211 */ /* 0x000fe400030f0eff */
[----:B----4-:R-:W-:Y:S01]  /*309e0*/  ISETP.LT.AND P4, PT, R11, UR9, !P0 ;  /* 0x000000090b007c0c */ /* 0x010fe2000c781270 */
[----:B-----5:R0:W-:Y:S01]  /*309f0*/  @P5 STG.E.U16 desc[UR10][R4.64], R17 ;  /* 0x0000001104005986 */ /* 0x0201e2000c10150a */
[----:B------:R-:W-:-:S03]  /*30a00*/  ISETP.LT.AND P5, PT, R19, UR9, !P0 ;  /* 0x0000000913007c0c */ /* 0x000fc6000c7a1270 */
[----:B------:R-:W4:Y:S04]  /*30a10*/  LDL.LU R19, [R1+0xb3c] ;  /* 0x000b3c0001137983 */ /* 0x000f280000300800 */
[----:B------:R-:W5:Y:S01]  /*30a20*/  LDL.LU R11, [R1+0x60] ;  /* 0x00006000010b7983 */ /* 0x000f620000300800 */
[----:B0-----:R-:W-:-:S03]  /*30a30*/  LEA R4, P6, R3, R0, 0x1 ;  /* 0x0000000003047211 */ /* 0x001fc600078c08ff */
[----:B------:R0:W-:Y:S01]  /*30a40*/  @P4 STG.E.U16 desc[UR10][R6.64], R13 ;  /* 0x0000000d06004986 */ /* 0x0001e2000c10150a */
[----:B------:R-:W-:-:S03]  /*30a50*/  LEA.HI.X.SX32 R5, R3, R2, 0x1, P6 ;  /* 0x0000000203057211 */ /* 0x000fc600030f0eff */
[----:B------:R-:W4:Y:S01]  /*30a60*/  LDL.LU R9, [R1+0x64] ;  /* 0x0000640001097983 */ /* 0x000f220000300800 */
[----:B---3--:R-:W-:-:S03]  /*30a70*/  ISETP.LT.AND P4, PT, R12, UR9, !P0 ;  /* 0x000000090c007c0c */ /* 0x008fc6000c781270 */
[----:B------:R1:W-:Y:S01]  /*30a80*/  @P1 STG.E.U16 desc[UR10][R4.64], R25 ;  /* 0x0000001904001986 */ /* 0x0003e2000c10150a */
[----:B------:R-:W-:-:S03]  /*30a90*/  ISETP.LT.AND P1, PT, R28, UR9, !P0 ;  /* 0x000000091c007c0c */ /* 0x000fc6000c721270 */
[----:B------:R-:W3:Y:S04]  /*30aa0*/  LDL.LU R24, [R1+0x68] ;  /* 0x0000680001187983 */ /* 0x000ee80000300800 */
[----:B------:R-:W3:Y:S04]  /*30ab0*/  LDL.LU R12, [R1+0x6c] ;  /* 0x00006c00010c7983 */ /* 0x000ee80000300800 */
[----:B------:R-:W3:Y:S01]  /*30ac0*/  LDL.LU R28, [R1+0x70] ;  /* 0x00007000011c7983 */ /* 0x000ee20000300800 */
[----:B------:R-:W-:-:S04]  /*30ad0*/  IMAD R8, R29, 0x8, R3 ;  /* 0x000000081d087824 */ /* 0x000fc800078e0203 */
[----:B------:R-:W-:Y:S01]  /*30ae0*/  IMAD R3, R29, 0x8, R8 ;  /* 0x000000081d037824 */ /* 0x000fe200078e0208 */
[----:B0-----:R-:W-:-:S04]  /*30af0*/  LEA R6, P6, R8, R0, 0x1 ;  /* 0x0000000008067211 */ /* 0x001fc800078c08ff */
[----:B------:R-:W-:Y:S02]  /*30b00*/  LEA.HI.X.SX32 R7, R8, R2, 0x1, P6 ;  /* 0x0000000208077211 */ /* 0x000fe400030f0eff */
[----:B-1----:R-:W-:Y:S01]  /*30b10*/  LEA R4, P6, R3, R0, 0x1 ;  /* 0x0000000003047211 */ /* 0x002fe200078c08ff */
[----:B------:R-:W-:Y:S01]  /*30b20*/  IMAD R8, R29, 0x8, R3 ;  /* 0x000000081d087824 */ /* 0x000fe200078e0203 */
[----:B------:R-:W-:Y:S01]  /*30b30*/  PRMT R17, R17, 0x7632, R17 ;  /* 0x0000763211117816 */ /* 0x000fe20000000011 */
[----:B------:R0:W-:Y:S01]  /*30b40*/  @P5 STG.E.U16 desc[UR10][R6.64], R21 ;  /* 0x0000001506005986 */ /* 0x0001e2000c10150a */
[----:B------:R-:W-:Y:S01]  /*30b50*/  LEA.HI.X.SX32 R5, R3, R2, 0x1, P6 ;  /* 0x0000000203057211 */ /* 0x000fe200030f0eff */
[----:B------:R-:W-:Y:S01]  /*30b60*/  IMAD R3, R29, 0x8, R8 ;  /* 0x000000081d037824 */ /* 0x000fe200078e0208 */
[----:B------:R-:W-:Y:S02]  /*30b70*/  ISETP.LT.AND P5, PT, R10, UR9, !P0 ;  /* 0x000000090a007c0c */ /* 0x000fe4000c7a1270 */
[----:B------:R-:W3:Y:S04]  /*30b80*/  LDL.LU R10, [R1+0x74] ;  /* 0x00007400010a7983 */ /* 0x000ee80000300800 */
[----:B------:R1:W-:Y:S01]  /*30b90*/  @P4 STG.E.U16 desc[UR10][R4.64], R17 ;  /* 0x0000001104004986 */ /* 0x0003e2000c10150a */
[----:B0-----:R-:W-:-:S04]  /*30ba0*/  LEA R6, P6, R8, R0, 0x1 ;  /* 0x0000000008067211 */ /* 0x001fc800078c08ff */
[----:B------:R-:W-:Y:S01]  /*30bb0*/  LEA.HI.X.SX32 R7, R8, R2, 0x1, P6 ;  /* 0x0000000208077211 */ /* 0x000fe200030f0eff */
[----:B-1----:R-:W-:Y:S01]  /*30bc0*/  VIADD R5, R16, 0x78 ;  /* 0x0000007810057836 */ /* 0x002fe20000000000 */
[----:B------:R-:W-:Y:S02]  /*30bd0*/  LEA R4, P6, R3, R0, 0x1 ;  /* 0x0000000003047211 */ /* 0x000fe400078c08ff */
[----:B------:R-:W-:Y:S01]  /*30be0*/  PRMT R13, R13, 0x7632, R13 ;  /* 0x000076320d0d7816 */ /* 0x000fe2000000000d */
[C---:B------:R-:W-:Y:S01]  /*30bf0*/  IMAD R8, R5.reuse, R29, RZ ;  /* 0x0000001d05087224 */ /* 0x040fe200078e02ff */
[----:B------:R-:W-:Y:S02]  /*30c00*/  ISETP.LT.AND P4, PT, R5, UR9, !P0 ;  /* 0x0000000905007c0c */ /* 0x000fe4000c781270 */
[----:B------:R-:W-:Y:S01]  /*30c10*/  LEA.HI.X.SX32 R5, R3, R2, 0x1, P6 ;  /* 0x0000000203057211 */ /* 0x000fe200030f0eff */
[----:B------:R0:W-:Y:S01]  /*30c20*/  @P1 STG.E.U16 desc[UR10][R6.64], R13 ;  /* 0x0000000d06001986 */ /* 0x0001e2000c10150a */
[----:B------:R-:W-:Y:S01]  /*30c30*/  PRMT R25, R25, 0x7632, R25 ;  /* 0x0000763219197816 */ /* 0x000fe20000000019 */
[----:B------:R-:W-:-:S04]  /*30c40*/  IMAD R3, R29, 0x10, R3 ;  /* 0x000000101d037824 */ /* 0x000fc800078e0203 */
[----:B------:R1:W-:Y:S01]  /*30c50*/  @P5 STG.E.U16 desc[UR10][R4.64], R25 ;  /* 0x0000001904005986 */ /* 0x0003e2000c10150a */
[----:B0-----:R-:W-:-:S04]  /*30c60*/  LEA R6, P1, R8, R0, 0x1 ;  /* 0x0000000008067211 */ /* 0x001fc800078208ff */
[----:B------:R-:W-:Y:S01]  /*30c70*/  LEA.HI.X.SX32 R7, R8, R2, 0x1, P1 ;  /* 0x0000000208077211 */ /* 0x000fe200008f0eff */
[----:B------:R-:W-:Y:S01]  /*30c80*/  IMAD R8, R29, 0x8, R3 ;  /* 0x000000081d087824 */ /* 0x000fe200078e0203 */
[----:B-1----:R-:W-:Y:S02]  /*30c90*/  LEA R4, P5, R3, R0, 0x1 ;  /* 0x0000000003047211 */ /* 0x002fe400078a08ff */
[----:B------:R-:W-:Y:S02]  /*30ca0*/  PRMT R21, R21, 0x7632, R21 ;  /* 0x0000763215157816 */ /* 0x000fe40000000015 */
[----:B------:R-:W-:Y:S01]  /*30cb0*/  LEA.HI.X.SX32 R5, R3, R2, 0x1, P5 ;  /* 0x0000000203057211 */ /* 0x000fe200028f0eff */
[----:B------:R-:W-:Y:S02]  /*30cc0*/  IMAD R3, R29, 0x8, R8 ;  /* 0x000000081d037824 */ /* 0x000fe400078e0208 */
[----:B------:R-:W-:Y:S01]  /*30cd0*/  @P4 STG.E.U16 desc[UR10][R6.64], R21 ;  /* 0x0000001506004986 */ /* 0x000fe2000c10150a */
[----:B-----5:R-:W-:-:S03]  /*30ce0*/  ISETP.LT.AND P6, PT, R11, UR9, !P0 ;  /* 0x000000090b007c0c */ /* 0x020fc6000c7c1270 */
[----:B------:R-:W5:Y:S04]  /*30cf0*/  LDL.LU R11, [R1+0x78] ;  /* 0x00007800010b7983 */ /* 0x000f680000300800 */
[----:B------:R-:W5:Y:S06]  /*30d00*/  LDL.LU R17, [R1+0x7c] ;  /* 0x00007c0001117983 */ /* 0x000f6c0000300800 */
[----:B--2---:R0:W-:Y:S01]  /*30d10*/  @P6 STG.E.U16 desc[UR10][R4.64], R18 ;  /* 0x0000001204006986 */ /* 0x0041e2000c10150a */
[----:B----4-:R-:W-:-:S03]  /*30d20*/  ISETP.LT.AND P1, PT, R9, UR9, !P0 ;  /* 0x0000000909007c0c */ /* 0x010fc6000c721270 */
[----:B------:R-:W2:Y:S01]  /*30d30*/  LDL.LU R9, [R1+0x80] ;  /* 0x0000800001097983 */ /* 0x000ea20000300800 */
[----:B0-----:R-:W-:-:S04]  /*30d40*/  LEA R4, P6, R3, R0, 0x1 ;  /* 0x0000000003047211 */ /* 0x001fc800078c08ff */
[----:B------:R-:W-:Y:S02]  /*30d50*/  LEA.HI.X.SX32 R5, R3, R2, 0x1, P6 ;  /* 0x0000000203057211 */ /* 0x000fe400030f0eff */
[----:B---3--:R-:W-:Y:S02]  /*30d60*/  ISETP.LT.AND P6, PT, R28, UR9, !P0 ;  /* 0x000000091c007c0c */ /* 0x008fe4000c7c1270 */
[----:B------:R-:W3:Y:S01]  /*30d70*/  LDL.LU R28, [R1+0x94] ;  /* 0x00009400011c7983 */ /* 0x000ee20000300800 */
[----:B------:R-:W-:Y:S02]  /*30d80*/  LEA R6, P4, R8, R0, 0x1 ;  /* 0x0000000008067211 */ /* 0x000fe400078808ff */
[----:B------:R-:W-:Y:S02]  /*30d90*/  ISETP.LT.AND P5, PT, R24, UR9, !P0 ;  /* 0x0000000918007c0c */ /* 0x000fe4000c7a1270 */
[----:B------:R-:W-:Y:S01]  /*30da0*/  LEA.HI.X.SX32 R7, R8, R2, 0x1, P4 ;  /* 0x0000000208077211 */ /* 0x000fe200020f0eff */
[----:B------:R-:W-:Y:S01]  /*30db0*/  IMAD R8, R29, 0x8, R3 ;  /* 0x000000081d087824 */ /* 0x000fe200078e0203 */
[----:B------:R-:W-:-:S03]  /*30dc0*/  ISETP.LT.AND P4, PT, R12, UR9, !P0 ;  /* 0x000000090c007c0c */ /* 0x000fc6000c781270 */
[----:B------:R0:W-:Y:S01]  /*30dd0*/  @P1 STG.E.U16 desc[UR10][R6.64], R14 ;  /* 0x0000000e06001986 */ /* 0x0001e2000c10150a */
[----:B------:R-:W-:Y:S01]  /*30de0*/  IMAD R3, R29, 0x8, R8 ;  /* 0x000000081d037824 */ /* 0x000fe200078e0208 */
[----:B0-----:R-:W-:-:S04]  /*30df0*/  LEA R6, P1, R8, R0, 0x1 ;  /* 0x0000000008067211 */ /* 0x001fc800078208ff */
[----:B------:R0:W-:Y:S01]  /*30e00*/  @P5 STG.E.U16 desc[UR10][R4.64], R26 ;  /* 0x0000001a04005986 */ /* 0x0001e2000c10150a */
[----:B------:R-:W-:Y:S02]  /*30e10*/  LEA.HI.X.SX32 R7, R8, R2, 0x1, P1 ;  /* 0x0000000208077211 */ /* 0x000fe400008f0eff */
[----:B------:R-:W-:Y:S02]  /*30e20*/  ISETP.LT.AND P1, PT, R10, UR9, !P0 ;  /* 0x000000090a007c0c */ /* 0x000fe4000c721270 */
[----:B------:R-:W4:Y:S01]  /*30e30*/  LDL.LU R10, [R1+0x84] ;  /* 0x00008400010a7983 */ /* 0x000f220000300800 */
[----:B------:R-:W-:Y:S01]  /*30e40*/  IMAD R8, R29, 0x8, R3 ;  /* 0x000000081d087824 */ /* 0x000fe200078e0203 */
[C---:B0-----:R-:W-:Y:S02]  /*30e50*/  LEA R4, P5, R3.reuse, R0, 0x1 ;  /* 0x0000000003047211 */ /* 0x041fe400078a08ff */
[----:B------:R-:W-:Y:S01]  /*30e60*/  PRMT R18, R18, 0x7632, R18 ;  /* 0x0000763212127816 */ /* 0x000fe20000000012 */
[----:B------:R0:W-:Y:S01]  /*30e70*/  @P4 STG.E.U16 desc[UR10][R6.64], R22 ;  /* 0x0000001606004986 */ /* 0x0001e2000c10150a */
[----:B------:R-:W-:Y:S01]  /*30e80*/  LEA.HI.X.SX32 R5, R3, R2, 0x1, P5 ;  /* 0x0000000203057211 */ /* 0x000fe200028f0eff */
[----:B------:R-:W-:-:S02]  /*30e90*/  IMAD R3, R29, 0x8, R8 ;  /* 0x000000081d037824 */ /* 0x000fc400078e0208 */
[----:B------:R-:W4:Y:S01]  /*30ea0*/  LDL.LU R24, [R1+0x90] ;  /* 0x0000900001187983 */ /* 0x000f220000300800 */
[----:B------:R-:W-:-:S03]  /*30eb0*/  PRMT R14, R14, 0x7632, R14 ;  /* 0x000076320e0e7816 */ /* 0x000fc6000000000e */
[----:B------:R1:W-:Y:S01]  /*30ec0*/  @P6 STG.E.U16 desc[UR10][R4.64], R18 ;  /* 0x0000001204006986 */ /* 0x0003e2000c10150a */
[----:B0-----:R-:W-:-:S03]  /*30ed0*/  LEA R6, P4, R8, R0, 0x1 ;  /* 0x0000000008067211 */ /* 0x001fc600078808ff */
[----:B------:R-:W4:Y:S01]  /*30ee0*/  LDL.LU R12, [R1+0x8c] ;  /* 0x00008c00010c7983 */ /* 0x000f220000300800 */
[----:B------:R-:W-:Y:S01]  /*30ef0*/  LEA.HI.X.SX32 R7, R8, R2, 0x1, P4 ;  /* 0x0000000208077211 */ /* 0x000fe200020f0eff */
[----:B-1----:R-:W-:Y:S01]  /*30f00*/  VIADD R5, R16, 0xb8 ;  /* 0x000000b810057836 */ /* 0x002fe20000000000 */
[----:B------:R-:W-:-:S03]  /*30f10*/  LEA R4, P6, R3, R0, 0x1 ;  /* 0x0000000003047211 */ /* 0x000fc600078c08ff */
[----:B------:R0:W-:Y:S01]  /*30f20*/  @P1 STG.E.U16 desc[UR10][R6.64], R14 ;  /* 0x0000000e06001986 */ /* 0x0001e2000c10150a */
[----:B------:R-:W-:Y:S01]  /*30f30*/  PRMT R26, R26, 0x7632, R26 ;  /* 0x000076321a1a7816 */ /* 0x000fe2000000001a */
[C---:B------:R-:W-:Y:S01]  /*30f40*/  IMAD R8, R5.reuse, R29, RZ ;  /* 0x0000001d05087224 */ /* 0x040fe200078e02ff */
[----:B------:R-:W-:Y:S02]  /*30f50*/  ISETP.LT.AND P4, PT, R5, UR9, !P0 ;  /* 0x0000000905007c0c */ /* 0x000fe4000c781270 */
[----:B------:R-:W-:Y:S01]  /*30f60*/  LEA.HI.X.SX32 R5, R3, R2, 0x1, P6 ;  /* 0x0000000203057211 */ /* 0x000fe200030f0eff */
[----:B------:R-:W-:Y:S01]  /*30f70*/  IMAD R3, R29, 0x10, R3 ;  /* 0x000000101d037824 */ /* 0x000fe200078e0203 */
[----:B------:R-:W-:Y:S02]  /*30f80*/  PRMT R22, R22, 0x7632, R22 ;  /* 0x0000763216167816 */ /* 0x000fe40000000016 */
[----:B0-----:R-:W-:-:S04]  /*30f90*/  LEA R6, P6, R8, R0, 0x1 ;  /* 0x0000000008067211 */ /* 0x001fc800078c08ff */
[----:B------:R-:W-:Y:S02]  /*30fa0*/  LEA.HI.X.SX32 R7, R8, R2, 0x1, P6 ;  /* 0x0000000208077211 */ /* 0x000fe400030f0eff */
[----:B-----5:R-:W-:Y:S02]  /*30fb0*/  ISETP.LT.AND P5, PT, R11, UR9, !P0 ;  /* 0x000000090b007c0c */ /* 0x020fe4000c7a1270 */
[----:B------:R-:W5:Y:S01]  /*30fc0*/  LDL.LU R11, [R1+0x88] ;  /* 0x00008800010b7983 */ /* 0x000f620000300800 */
[----:B------:R-:W-:-:S10]  /*30fd0*/  ISETP.LT.AND P1, PT, R17, UR9, !P0 ;  /* 0x0000000911007c0c */ /* 0x000fd4000c721270 */
[----:B------:R0:W-:Y:S04]  /*30fe0*/  @P5 STG.E.U16 desc[UR10][R4.64], R26 ;  /* 0x0000001a04005986 */ /* 0x0001e8000c10150a */
[----:B------:R1:W-:Y:S01]  /*30ff0*/  @P4 STG.E.U16 desc[UR10][R6.64], R22 ;  /* 0x0000001606004986 */ /* 0x0003e2000c10150a */
[----:B0-----:R-:W-:-:S03]  /*31000*/  LEA R4, P5, R3, R0, 0x1 ;  /* 0x0000000003047211 */ /* 0x001fc600078a08ff */
[----:B------:R-:W5:Y:S01]  /*31010*/  LDL.LU R26, [R1+0x28] ;  /* 0x00002800011a7983 */ /* 0x000f620000300800 */
[----:B------:R-:W-:-:S05]  /*31020*/  LEA.HI.X.SX32 R5, R3, R2, 0x1, P5 ;  /* 0x0000000203057211 */ /* 0x000fca00028f0eff */
[----:B------:R0:W-:Y:S01]  /*31030*/  @P1 STG.E.U16 desc[UR10][R4.64], R19 ;  /* 0x0000001304001986 */ /* 0x0001e2000c10150a */
[----:B---3--:R-:W-:-:S03]  /*31040*/  ISETP.LT.AND P1, PT, R28, UR9, !P0 ;  /* 0x000000091c007c0c */ /* 0x008fc6000c721270 */
[----:B------:R-:W3:Y:S01]  /*31050*/  LDL.LU R28, [R1+0x9c] ;  /* 0x00009c00011c7983 */ /* 0x000ee20000300800 */
[----:B------:R-:W-:Y:S01]  /*31060*/  IMAD R8, R29, 0x8, R3 ;  /* 0x000000081d087824 */ /* 0x000fe200078e0203 */
[----:B--2---:R-:W-:-:S03]  /*31070*/  ISETP.LT.AND P6, PT, R9, UR9, !P0 ;  /* 0x0000000909007c0c */ /* 0x004fc6000c7c1270 */
[----:B------:R-:W-:Y:S01]  /*31080*/  IMAD R3, R29, 0x8, R8 ;  /* 0x000000081d037824 */ /* 0x000fe200078e0208 */
[----:B-1----:R-:W-:-:S04]  /*31090*/  LEA R6, P4, R8, R0, 0x1 ;  /* 0x0000000008067211 */ /* 0x002fc800078808ff */
[----:B------:R-:W-:Y:S02]  /*310a0*/  LEA.HI.X.SX32 R7, R8, R2, 0x1, P4 ;  /* 0x0000000208077211 */ /* 0x000fe400020f0eff */
[----:B0-----:R-:W-:-:S03]  /*310b0*/  LEA R4, P4, R3, R0, 0x1 ;  /* 0x0000000003047211 */ /* 0x001fc600078808ff */
[----:B------:R-:W-:Y:S01]  /*310c0*/  @P6 STG.E.U16 desc[UR10][R6.64], R15 ;  /* 0x0000000f06006986 */ /* 0x000fe2000c10150a */
[----:B----4-:R-:W-:Y:S01]  /*310d0*/  ISETP.LT.AND P5, PT, R10, UR9, !P0 ;  /* 0x000000090a007c0c */ /* 0x010fe2000c7a1270 */
[----:B------:R-:W-:Y:S01]  /*310e0*/  IMAD R10, R29, 0x8, R3 ;  /* 0x000000081d0a7824 */ /* 0x000fe200078e0203 */
[----:B------:R-:W-:-:S04]  /*310f0*/  LEA.HI.X.SX32 R5, R3, R2, 0x1, P4 ;  /* 0x0000000203057211 */ /* 0x000fc800020f0eff */
[----:B------:R-:W-:Y:S01]  /*31100*/  LEA R8, P6, R10, R0, 0x1 ;  /* 0x000000000a087211 */ /* 0x000fe200078c08ff */
[----:B------:R-:W-:-:S03]  /*31110*/  IMAD R3, R29, 0x8, R10 ;  /* 0x000000081d037824 */ /* 0x000fc600078e020a */
[----:B------:R-:W-:Y:S01]  /*31120*/  LEA.HI.X.SX32 R9, R10, R2, 0x1, P6 ;  /* 0x000000020a097211 */ /* 0x000fe200030f0eff */
[----:B------:R-:W-:Y:S04]  /*31130*/  @P3 STG.E.U16 desc[UR10][R4.64], R27 ;  /* 0x0000001b04003986 */ /* 0x000fe8000c10150a */
[----:B------:R0:W-:Y:S01]  /*31140*/  @P5 STG.E.U16 desc[UR10][R8.64], R23 ;  /* 0x0000001708005986 */ /* 0x0001e2000c10150a */
[----:B------:R-:W-:Y:S01]  /*31150*/  ISETP.LT.AND P4, PT, R24, UR9, !P0 ;  /* 0x0000000918007c0c */ /* 0x000fe2000c781270 */
[----:B------:R-:W-:Y:S01]  /*31160*/  VIADD R24, R16, 0xf8 ;  /* 0x000000f810187836 */ /* 0x000fe20000000000 */
[----:B------:R-:W-:Y:S02]  /*31170*/  ISETP.LT.AND P3, PT, R12, UR9, !P0 ;  /* 0x000000090c007c0c */ /* 0x000fe4000c761270 */
[----:B0-----:R-:W-:-:S02]  /*31180*/  LEA R8, P5, R3, R0, 0x1 ;  /* 0x0000000003087211 */ /* 0x001fc400078a08ff */
[----:B------:R-:W-:Y:S02]  /*31190*/  PRMT R20, R19, 0x7632, R20 ;  /* 0x0000763213147816 */ /* 0x000fe40000000014 */
[----:B------:R-:W-:Y:S02]  /*311a0*/  LEA.HI.X.SX32 R9, R3, R2, 0x1, P5 ;  /* 0x0000000203097211 */ /* 0x000fe400028f0eff */
[----:B------:R-:W-:Y:S02]  /*311b0*/  PRMT R21, R15, 0x7632, R21 ;  /* 0x000076320f157816 */ /* 0x000fe40000000015 */
[----:B------:R-:W-:Y:S02]  /*311c0*/  PRMT R25, R23, 0x7632, R25 ;  /* 0x0000763217197816 */ /* 0x000fe40000000019 */
[----:B-----5:R-:W-:Y:S01]  /*311d0*/  ISETP.LT.AND P6, PT, R11, UR9, !P0 ;  /* 0x000000090b007c0c */ /* 0x020fe2000c7c1270 */
[----:B------:R-:W-:-:S04]  /*311e0*/  IMAD R11, R29, 0x8, R3 ;  /* 0x000000081d0b7824 */ /* 0x000fc800078e0203 */
[----:B------:R-:W-:Y:S01]  /*311f0*/  IMAD R3, R29, 0x8, R11 ;  /* 0x000000081d037824 */ /* 0x000fe200078e020b */
[----:B------:R-:W-:-:S04]  /*31200*/  LEA R10, P5, R11, R0, 0x1 ;  /* 0x000000000b0a7211 */ /* 0x000fc800078a08ff */
[----:B------:R-:W-:Y:S02]  /*31210*/  LEA.HI.X.SX32 R11, R11, R2, 0x1, P5 ;  /* 0x000000020b0b7211 */ /* 0x000fe400028f0eff */
[C---:B------:R-:W-:Y:S01]  /*31220*/  ISETP.LT.AND P5, PT, R24.reuse, UR9, !P0 ;  /* 0x0000000918007c0c */ /* 0x040fe2000c7a1270 */
[----:B------:R0:W-:Y:S01]  /*31230*/  @P6 STG.E.U16 desc[UR10][R8.64], R20 ;  /* 0x0000001408006986 */ /* 0x0001e2000c10150a */
[----:B------:R-:W-:-:S03]  /*31240*/  IMAD R24, R24, R29, RZ ;  /* 0x0000001d18187224 */ /* 0x000fc600078e02ff */
[----:B------:R1:W-:Y:S04]  /*31250*/  @P3 STG.E.U16 desc[UR10][R10.64], R21 ;  /* 0x000000150a003986 */ /* 0x0003e8000c10150a */
[----:B------:R-:W2:Y:S01]  /*31260*/  LDS.128 R4, [R26+UR4] ;  /* 0x000000041a047984 */ /* 0x000ea20008000c00 */
[----:B0-----:R-:W-:-:S03]  /*31270*/  LEA R20, P6, R3, R0, 0x1 ;  /* 0x0000000003147211 */ /* 0x001fc600078c08ff */
[----:B------:R-:W0:Y:S01]  /*31280*/  LDS.128 R12, [R26+UR4+0x200] ;  /* 0x000200041a0c7984 */ /* 0x000e220008000c00 */
[----:B-1----:R-:W-:Y:S02]  /*31290*/  LEA.HI.X.SX32 R21, R3, R2, 0x1, P6 ;  /* 0x0000000203157211 */ /* 0x002fe400030f0eff */
[----:B------:R-:W-:Y:S01]  /*312a0*/  LEA R22, P6, R24, R0, 0x1 ;  /* 0x0000000018167211 */ /* 0x000fe200078c08ff */
[----:B------:R-:W1:Y:S04]  /*312b0*/  LDS.128 R16, [R26+UR4+0x400] ;  /* 0x000400041a107984 */ /* 0x000e680008000c00 */
[----:B------:R4:W5:Y:S01]  /*312c0*/  LDS.128 R8, [R26+UR4+0x600] ;  /* 0x000600041a087984 */ /* 0x0009620008000c00 */
[----:B---3--:R-:W-:Y:S02]  /*312d0*/  ISETP.LT.AND P3, PT, R28, UR9, !P0 ;  /* 0x000000091c007c0c */ /* 0x008fe4000c761270 */
[----:B------:R-:W-:Y:S01]  /*312e0*/  LEA.HI.X.SX32 R23, R24, R2, 0x1, P6 ;  /* 0x0000000218177211 */ /* 0x000fe200030f0eff */
[----:B----4-:R-:W3:Y:S04]  /*312f0*/  LDL.LU R26, [R1+0xb0] ;  /* 0x0000b000011a7983 */ /* 0x010ee80000300800 */
[----:B------:R-:W4:Y:S04]  /*31300*/  LDL.LU R28, [R1+0xb4] ;  /* 0x0000b400011c7983 */ /* 0x000f280000300800 */
[----:B------:R-:W2:Y:S01]  /*31310*/  LDL.LU R24, [R1+0xa0] ;  /* 0x0000a00001187983 */ /* 0x000ea20000300800 */
[----:B------:R-:W-:Y:S01]  /*31320*/  PRMT R27, R27, 0x7632, R27 ;  /* 0x000076321b1b7816 */ /* 0x000fe2000000001b */
[----:B------:R-:W-:-:S04]  /*31330*/  IMAD R3, R29, 0x10, R3 ;  /* 0x000000101d037824 */ /* 0x000fc800078e0203 */
[----:B------:R0:W-:Y:S02]  /*31340*/  @P4 STG.E.U16 desc[UR10][R20.64], R27 ;  /* 0x0000001b14004986 */ /* 0x0001e4000c10150a */
[C---:B0-----:R-:W-:Y:S02]  /*31350*/  LEA R20, P6, R3.reuse, R0, 0x1 ;  /* 0x0000000003147211 */ /* 0x041fe400078c08ff */
[----:B------:R-:W4:Y:S02]  /*31360*/  LDL.LU R27, [R1+0x40] ;  /* 0x00004000011b7983 */ /* 0x000f240000300800 */
[----:B------:R-:W-:Y:S02]  /*31370*/  LEA.HI.X.SX32 R21, R3, R2, 0x1, P6 ;  /* 0x0000000203157211 */ /* 0x000fe400030f0eff */
[----:B------:R0:W-:Y:S01]  /*31380*/  @P5 STG.E.U16 desc[UR10][R22.64], R25 ;  /* 0x0000001916005986 */ /* 0x0001e2000c10150a */
[----:B--2---:R-:W-:Y:S01]  /*31390*/  ISETP.LT.AND P4, PT, R24, UR9, !P0 ;  /* 0x0000000918007c0c */ /* 0x004fe2000c781270 */
[----:B------:R-:W-:-:S02]  /*313a0*/  IMAD R24, R29, 0x8, R3 ;  /* 0x000000081d187824 */ /* 0x000fc400078e0203 */
[----:B------:R-:W2:Y:S04]  /*313b0*/  LDL.LU R3, [R1+0xa4] ;  /* 0x0000a40001037983 */ /* 0x000ea80000300800 */
[----:B0-----:R-:W5:Y:S01]  /*313c0*/  LDL.LU R25, [R1+0xa8] ;  /* 0x0000a80001197983 */ /* 0x001f620000300800 */
[----:B------:R-:W-:-:S03]  /*313d0*/  LEA R22, P6, R24, R0, 0x1 ;  /* 0x0000000018167211 */ /* 0x000fc600078c08ff */
[----:B------:R0:W-:Y:S01]  /*313e0*/  @P3 STG.E.U16 desc[UR10][R20.64], R4 ;  /* 0x0000000414003986 */ /* 0x0001e2000c10150a */
[----:B------:R-:W-:Y:S02]  /*313f0*/  LEA.HI.X.SX32 R23, R24, R2, 0x1, P6 ;  /* 0x0000000218177211 */ /* 0x000fe400030f0eff */
[----:B--2---:R-:W-:Y:S01]  /*31400*/  ISETP.LT.AND P5, PT, R3, UR9, !P0 ;  /* 0x0000000903007c0c */ /* 0x004fe2000c7a1270 */
[----:B------:R-:W-:-:S05]  /*31410*/  IMAD R3, R29, 0x8, R24 ;  /* 0x000000081d037824 */ /* 0x000fca00078e0218 */
[----:B0-----:R-:W-:Y:S01]  /*31420*/  LEA R20, P6, R3, R0, 0x1 ;  /* 0x0000000003147211 */ /* 0x001fe200078c08ff */
[----:B------:R-:W-:Y:S01]  /*31430*/  IMAD R24, R29, 0x8, R3 ;  /* 0x000000081d187824 */ /* 0x000fe200078e0203 */
[----:B-----5:R-:W-:Y:S02]  /*31440*/  ISETP.LT.AND P3, PT, R25, UR9, !P0 ;  /* 0x0000000919007c0c */ /* 0x020fe4000c761270 */
[----:B------:R-:W2:Y:S01]  /*31450*/  LDL.LU R25, [R1+0xb8] ;  /* 0x0000b80001197983 */ /* 0x000ea20000300800 */
[----:B------:R-:W-:-:S03]  /*31460*/  LEA.HI.X.SX32 R21, R3, R2, 0x1, P6 ;  /* 0x0000000203157211 */ /* 0x000fc600030f0eff */
[----:B------:R-:W5:Y:S04]  /*31470*/  LDL.LU R3, [R1+0xac] ;  /* 0x0000ac0001037983 */ /* 0x000f680000300800 */
[----:B------:R0:W-:Y:S04]  /*31480*/  @P4 STG.E.U16 desc[UR10][R22.64], R12 ;  /* 0x0000000c16004986 */ /* 0x0001e8000c10150a */
[----:B-1----:R1:W-:Y:S01]  /*31490*/  @P5 STG.E.U16 desc[UR10][R20.64], R16 ;  /* 0x0000001014005986 */ /* 0x0023e2000c10150a */
[----:B0-----:R-:W-:-:S04]  /*314a0*/  LEA R22, P6, R24, R0, 0x1 ;  /* 0x0000000018167211 */ /* 0x001fc800078c08ff */
[----:B------:R-:W-:Y:S02]  /*314b0*/  LEA.HI.X.SX32 R23, R24, R2, 0x1, P6 ;  /* 0x0000000218177211 */ /* 0x000fe400030f0eff */
[----:B------:R-:W-:Y:S02]  /*314c0*/  PRMT R12, R4, 0x7632, R12 ;  /* 0x00007632040c7816 */ /* 0x000fe4000000000c */
[----:B---3--:R-:W-:Y:S01]  /*314d0*/  ISETP.LT.AND P5, PT, R26, UR9, !P0 ;  /* 0x000000091a007c0c */ /* 0x008fe2000c7a1270 */
[----:B------:R0:W-:Y:S01]  /*314e0*/  @P3 STG.E.U16 desc[UR10][R22.64], R8 ;  /* 0x0000000816003986 */ /* 0x0001e2000c10150a */
[----:B----4-:R-:W-:Y:S02]  /*314f0*/  ISETP.LT.AND P3, PT, R28, UR9, !P0 ;  /* 0x000000091c007c0c */ /* 0x010fe4000c761270 */
[----:B-1----:R-:W-:Y:S01]  /*31500*/  PRMT R16, R16, 0x7632, R16 ;  /* 0x0000763210107816 */ /* 0x002fe20000000010 */
[----:B------:R-:W3:Y:S01]  /*31510*/  LDL.LU R26, [R1+0xc4] ;  /* 0x0000c400011a7983 */ /* 0x000ee20000300800 */
[----:B-----5:R-:W-:Y:S01]  /*31520*/  ISETP.LT.AND P4, PT, R3, UR9, !P0 ;  /* 0x0000000903007c0c */ /* 0x020fe2000c781270 */
[----:B------:R-:W-:-:S02]  /*31530*/  IMAD R3, R29, 0x8, R24 ;  /* 0x000000081d037824 */ /* 0x000fc400078e0218 */
[----:B------:R-:W4:Y:S03]  /*31540*/  LDL.LU R24, [R1+0xc8] ;  /* 0x0000c80001187983 */ /* 0x000f260000300800 */
[----:B------:R-:W-:Y:S01]  /*31550*/  LEA R20, P6, R3, R0, 0x1 ;  /* 0x0000000003147211 */ /* 0x000fe200078c08ff */
[----:B------:R-:W-:Y:S01]  /*31560*/  IMAD R4, R29, 0x8, R3 ;  /* 0x000000081d047824 */ /* 0x000fe200078e0203 */
[----:B------:R-:W5:Y:S02]  /*31570*/  LDL.LU R28, [R1+0xcc] ;  /* 0x0000cc00011c7983 */ /* 0x000f640000300800 */
[----:B------:R-:W-:Y:S01]  /*31580*/  LEA.HI.X.SX32 R21, R3, R2, 0x1, P6 ;  /* 0x0000000203157211 */ /* 0x000fe200030f0eff */
[----:B------:R-:W-:Y:S01]  /*31590*/  IMAD R3, R29, 0x8, R4 ;  /* 0x000000081d037824 */ /* 0x000fe200078e0204 */
[----:B0-----:R-:W-:-:S03]  /*315a0*/  LEA R22, P6, R4, R0, 0x1 ;  /* 0x0000000004167211 */ /* 0x001fc600078c08ff */
[----:B------:R0:W-:Y:S01]  /*315b0*/  @P4 STG.E.U16 desc[UR10][R20.64], R12 ;  /* 0x0000000c14004986 */ /* 0x0001e2000c10150a */
[----:B------:R-:W-:Y:S01]  /*315c0*/  LEA.HI.X.SX32 R23, R4, R2, 0x1, P6 ;  /* 0x0000000204177211 */ /* 0x000fe200030f0eff */
[----:B0-----:R-:W-:Y:S01]  /*315d0*/  VIADD R21, R27, 0x138 ;  /* 0x000001381b157836 */ /* 0x001fe20000000000 */
[----:B------:R-:W-:Y:S02]  /*315e0*/  PRMT R12, R12, 0x7632, R12 ;  /* 0x000076320c0c7816 */ /* 0x000fe4000000000c */
[----:B------:R-:W-:Y:S01]  /*315f0*/  LEA R20, P6, R3, R0, 0x1 ;  /* 0x0000000003147211 */ /* 0x000fe200078c08ff */
[C---:B------:R-:W-:Y:S01]  /*31600*/  IMAD R4, R21.reuse, R29, RZ ;  /* 0x0000001d15047224 */ /* 0x040fe200078e02ff */
[----:B------:R-:W-:Y:S01]  /*31610*/  ISETP.LT.AND P4, PT, R21, UR9, !P0 ;  /* 0x0000000915007c0c */ /* 0x000fe2000c781270 */
[----:B------:R0:W-:Y:S01]  /*31620*/  @P5 STG.E.U16 desc[UR10][R22.64], R12 ;  /* 0x0000000c16005986 */ /* 0x0001e2000c10150a */
[----:B------:R-:W-:Y:S02]  /*31630*/  LEA.HI.X.SX32 R21, R3, R2, 0x1, P6 ;  /* 0x0000000203157211 */ /* 0x000fe400030f0eff */
[----:B--2---:R-:W-:-:S02]  /*31640*/  ISETP.LT.AND P5, PT, R25, UR9, !P0 ;  /* 0x0000000919007c0c */ /* 0x004fc4000c7a1270 */
[----:B------:R-:W2:Y:S04]  /*31650*/  LDL.LU R25, [R1+0xd0] ;  /* 0x0000d00001197983 */ /* 0x000ea80000300800 */
[----:B------:R1:W-:Y:S01]  /*31660*/  @P3 STG.E.U16 desc[UR10][R20.64], R16 ;  /* 0x0000001014003986 */ /* 0x0003e2000c10150a */
[----:B0-----:R-:W-:-:S04]  /*31670*/  LEA R22, P6, R4, R0, 0x1 ;  /* 0x0000000004167211 */ /* 0x001fc800078c08ff */
[----:B------:R-:W-:Y:S01]  /*31680*/  LEA.HI.X.SX32 R23, R4, R2, 0x1, P6 ;  /* 0x0000000204177211 */ /* 0x000fe200030f0eff */
[----:B-1----:R-:W4:Y:S04]  /*31690*/  LDL.LU R16, [R1+0xc0] ;  /* 0x0000c00001107983 */ /* 0x002f280000300800 */
[----:B------:R-:W5:Y:S01]  /*316a0*/  LDL.LU R4, [R1+0xbc] ;  /* 0x0000bc0001047983 */ /* 0x000f620000300800 */
[----:B------:R-:W-:Y:S01]  /*316b0*/  IMAD R3, R29, 0x10, R3 ;  /* 0x000000101d037824 */ /* 0x000fe200078e0203 */
[----:B------:R-:W-:-:S04]  /*316c0*/  PRMT R8, R8, 0x7632, R8 ;  /* 0x0000763208087816 */ /* 0x000fc80000000008 */
[C---:B------:R-:W-:Y:S01]  /*316d0*/  LEA R20, P6, R3.reuse, R0, 0x1 ;  /* 0x0000000003147211 */ /* 0x040fe200078c08ff */
[----:B------:R0:W-:Y:S03]  /*316e0*/  @P4 STG.E.U16 desc[UR10][R22.64], R8 ;  /* 0x0000000816004986 */ /* 0x0001e6000c10150a */
[----:B------:R-:W-:-:S05]  /*316f0*/  LEA.HI.X.SX32 R21, R3, R2, 0x1, P6 ;  /* 0x0000000203157211 */ /* 0x000fca00030f0eff */
[----:B------:R1:W-:Y:S01]  /*31700*/  @P5 STG.E.U16 desc[UR10][R20.64], R5 ;  /* 0x0000000514005986 */ /* 0x0003e2000c10150a */
[----:B---3--:R-:W-:-:S03]  /*31710*/  ISETP.LT.AND P5, PT, R26, UR9, !P0 ;  /* 0x000000091a007c0c */ /* 0x008fc6000c7a1270 */
[----:B------:R-:W3:Y:S01]  /*31720*/  LDL.LU R26, [R1+0xd4] ;  /* 0x0000d400011a7983 */ /* 0x000ee20000300800 */
[----:B-----5:R-:W-:Y:S01]  /*31730*/  ISETP.LT.AND P3, PT, R4, UR9, !P0 ;  /* 0x0000000904007c0c */ /* 0x020fe2000c761270 */
[----:B------:R-:W-:Y:S01]  /*31740*/  IMAD R4, R29, 0x8, R3 ;  /* 0x000000081d047824 */ /* 0x000fe200078e0203 */
[----:B----4-:R-:W-:-:S03]  /*31750*/  ISETP.LT.AND P4, PT, R16, UR9, !P0 ;  /* 0x0000000910007c0c */ /* 0x010fc6000c781270 */
[----:B------:R-:W-:Y:S01]  /*31760*/  IMAD R3, R29, 0x8, R4 ;  /* 0x000000081d037824 */ /* 0x000fe200078e0204 */
[----:B0-----:R-:W-:-:S04]  /*31770*/  LEA R22, P6, R4, R0, 0x1 ;  /* 0x0000000004167211 */ /* 0x001fc800078c08ff */
[----:B------:R-:W-:Y:S02]  /*31780*/  LEA.HI.X.SX32 R23, R4, R2, 0x1, P6 ;  /* 0x0000000204177211 */ /* 0x000fe400030f0eff */
[----:B-1----:R-:W-:-:S04]  /*31790*/  LEA R20, P6, R3, R0, 0x1 ;  /* 0x0000000003147211 */ /* 0x002fc800078c08ff */
[----:B------:R-:W-:Y:S01]  /*317a0*/  LEA.HI.X.SX32 R21, R3, R2, 0x1, P6 ;  /* 0x0000000203157211 */ /* 0x000fe200030f0eff */
[----:B------:R0:W-:Y:S04]  /*317b0*/  @P3 STG.E.U16 desc[UR10][R22.64], R13 ;  /* 0x0000000d16003986 */ /* 0x0001e8000c10150a */
[----:B------:R-:W-:Y:S01]  /*317c0*/  @P4 STG.E.U16 desc[UR10][R20.64], R17 ;  /* 0x0000001114004986 */ /* 0x000fe2000c10150a */
[----:B------:R-:W-:-:S03]  /*317d0*/  ISETP.LT.AND P4, PT, R28, UR9, !P0 ;  /* 0x000000091c007c0c */ /* 0x000fc6000c781270 */
[----:B------:R-:W4:Y:S01]  /*317e0*/  LDL.LU R28, [R1+0xdc] ;  /* 0x0000dc00011c7983 */ /* 0x000f220000300800 */
[----:B------:R-:W-:-:S05]  /*317f0*/  IMAD R4, R29, 0x8, R3 ;  /* 0x000000081d047824 */ /* 0x000fca00078e0203 */
[----:B0-----:R-:W-:-:S04]  /*31800*/  LEA R22, P6, R4, R0, 0x1 ;  /* 0x0000000004167211 */ /* 0x001fc800078c08ff */
[----:B------:R-:W-:Y:S01]  /*31810*/  LEA.HI.X.SX32 R23, R4, R2, 0x1, P6 ;  /* 0x0000000204177211 */ /* 0x000fe200030f0eff */
[----:B------:R-:W-:Y:S01]  /*31820*/  IMAD R3, R29, 0x8, R4 ;  /* 0x000000081d037824 */ /* 0x000fe200078e0204 */
[----:B------:R-:W-:-:S03]  /*31830*/  ISETP.LT.AND P3, PT, R24, UR9, !P0 ;  /* 0x0000000918007c0c */ /* 0x000fc6000c761270 */
[----:B------:R0:W-:Y:S01]  /*31840*/  @P5 STG.E.U16 desc[UR10][R22.64], R9 ;  /* 0x0000000916005986 */ /* 0x0001e2000c10150a */
[----:B------:R-:W-:Y:S01]  /*31850*/  LEA R4, P6, R3, R0, 0x1 ;  /* 0x0000000003047211 */ /* 0x000fe200078c08ff */
[----:B------:R-:W-:Y:S01]  /*31860*/  IMAD R8, R29, 0x8, R3 ;  /* 0x000000081d087824 */ /* 0x000fe200078e0203 */
[----:B------:R-:W-:Y:S01]  /*31870*/  PRMT R12, R5, 0x7632, R12 ;  /* 0x00007632050c7816 */ /* 0x000fe2000000000c */
[----:B0-----:R-:W5:Y:S01]  /*31880*/  LDL.LU R23, [R1+0xd8] ;  /* 0x0000d80001177983 */ /* 0x001f620000300800 */
[----:B------:R-:W-:Y:S01]  /*31890*/  LEA.HI.X.SX32 R5, R3, R2, 0x1, P6 ;  /* 0x0000000203057211 */ /* 0x000fe200030f0eff */
[----:B------:R-:W-:Y:S02]  /*318a0*/  IMAD R3, R29, 0x8, R8 ;  /* 0x000000081d037824 */ /* 0x000fe400078e0208 */
[----:B------:R-:W5:Y:S01]  /*318b0*/  LDL.LU R16, [R1+0xe0] ;  /* 0x0000e00001107983 */ /* 0x000f620000300800 */
[C---:B------:R-:W-:Y:S02]  /*318c0*/  LEA R20, P6, R8.reuse, R0, 0x1 ;  /* 0x0000000008147211 */ /* 0x040fe400078c08ff */
[----:B--2---:R-:W-:Y:S01]  /*318d0*/  ISETP.LT.AND P5, PT, R25, UR9, !P0 ;  /* 0x0000000919007c0c */ /* 0x004fe2000c7a1270 */
[----:B------:R0:W-:Y:S01]  /*318e0*/  @P3 STG.E.U16 desc[UR10][R4.64], R12 ;  /* 0x0000000c04003986 */ /* 0x0001e2000c10150a */
[----:B------:R-:W-:-:S03]  /*318f0*/  LEA.HI.X.SX32 R21, R8, R2, 0x1, P6 ;  /* 0x0000000208157211 */ /* 0x000fc600030f0eff */
[----:B------:R-:W2:Y:S04]  /*31900*/  LDL.LU R24, [R1+0xe4] ;  /* 0x0000e40001187983 */ /* 0x000ea80000300800 */
[----:B------:R-:W2:Y:S01]  /*31910*/  LDL.LU R25, [R1+0xe8] ;  /* 0x0000e80001197983 */ /* 0x000ea20000300800 */
[----:B0-----:R-:W-:Y:S01]  /*31920*/  VIADD R5, R27, 0x178 ;  /* 0x000001781b057836 */ /* 0x001fe20000000000 */
[----:B------:R-:W-:-:S03]  /*31930*/  LEA R4, P6, R3, R0, 0x1 ;  /* 0x0000000003047211 */ /* 0x000fc600078c08ff */
[C---:B------:R-:W-:Y:S01]  /*31940*/  IMAD R8, R5.reuse, R29, RZ ;  /* 0x0000001d05087224 */ /* 0x040fe200078e02ff */
[----:B------:R-:W-:Y:S02]  /*31950*/  ISETP.LT.AND P3, PT, R5, UR9, !P0 ;  /* 0x0000000905007c0c */ /* 0x000fe4000c761270 */
[----:B------:R-:W-:Y:S02]  /*31960*/  PRMT R13, R13, 0x7632, R13 ;  /* 0x000076320d0d7816 */ /* 0x000fe4000000000d */
[----:B------:R-:W-:Y:S02]  /*31970*/  LEA.HI.X.SX32 R5, R3, R2, 0x1, P6 ;  /* 0x0000000203057211 */ /* 0x000fe400030f0eff */
[----:B------:R-:W-:Y:S01]  /*31980*/  LEA R12, P6, R8, R0, 0x1 ;  /* 0x00000000080c7211 */ /* 0x000fe200078c08ff */
[----:B------:R0:W-:Y:S01]  /*31990*/  @P4 STG.E.U16 desc[UR10][R20.64], R13 ;  /* 0x0000000d14004986 */ /* 0x0001e2000c10150a */
[----:B------:R-:W-:Y:S02]  /*319a0*/  PRMT R17, R17, 0x7632, R17 ;  /* 0x0000763211117816 */ /* 0x000fe40000000011 */
[----:B---3--:R-:W-:-:S02]  /*319b0*/  ISETP.LT.AND P4, PT, R26, UR9, !P0 ;  /* 0x000000091a007c0c */ /* 0x008fc4000c781270 */
[----:B------:R-:W3:Y:S01]  /*319c0*/  LDL.LU R26, [R1+0xec] ;  /* 0x0000ec00011a7983 */ /* 0x000ee20000300800 */
[----:B0-----:R-:W-:Y:S02]  /*319d0*/  LEA.HI.X.SX32 R13, R8, R2, 0x1, P6 ;  /* 0x00000002080d7211 */ /* 0x001fe400030f0eff */
[----:B------:R-:W-:Y:S01]  /*319e0*/  PRMT R8, R9, 0x7632, R8 ;  /* 0x0000763209087816 */ /* 0x000fe20000000008 */
[----:B------:R0:W-:Y:S04]  /*319f0*/  @P5 STG.E.U16 desc[UR10][R4.64], R17 ;  /* 0x0000001104005986 */ /* 0x0001e8000c10150a */
[----:B------:R1:W-:Y:S01]  /*31a00*/  @P3 STG.E.U16 desc[UR10][R12.64], R8 ;  /* 0x000000080c003986 */ /* 0x0003e2000c10150a */
[----:B----4-:R-:W-:-:S03]  /*31a10*/  ISETP.LT.AND P3, PT, R28, UR9, !P0 ;  /* 0x000000091c007c0c */ /* 0x010fc6000c761270 */
[----:B------:R-:W4:Y:S01]  /*31a20*/  LDL.LU R28, [R1+0xf0] ;  /* 0x0000f000011c7983 */ /* 0x000f220000300800 */
[----:B------:R-:W-:-:S04]  /*31a30*/  IMAD R3, R29, 0x10, R3 ;  /* 0x000000101d037824 */ /* 0x000fc800078e0203 */
[----:B------:R-:W-:Y:S01]  /*31a40*/  IMAD R9, R29, 0x8, R3 ;  /* 0x000000081d097824 */ /* 0x000fe200078e0203 */
[----:B0-----:R-:W-:-:S04]  /*31a50*/  LEA R4, P6, R3, R0, 0x1 ;  /* 0x0000000003047211 */ /* 0x001fc800078c08ff */
[----:B------:R-:W-:Y:S01]  /*31a60*/  LEA.HI.X.SX32 R5, R3, R2, 0x1, P6 ;  /* 0x0000000203057211 */ /* 0x000fe200030f0eff */
[----:B------:R-:W-:Y:S01]  /*31a70*/  IMAD R3, R29, 0x8, R9 ;  /* 0x000000081d037824 */ /* 0x000fe200078e0209 */
[----:B-1----:R-:W-:-:S03]  /*31a80*/  LEA R8, P6, R9, R0, 0x1 ;  /* 0x0000000009087211 */ /* 0x002fc600078c08ff */
[----:B------:R0:W-:Y:S01]  /*31a90*/  @P4 STG.E.U16 desc[UR10][R4.64], R6 ;  /* 0x0000000604004986 */ /* 0x0001e2000c10150a */
[----:B------:R-:W-:Y:S02]  /*31aa0*/  LEA.HI.X.SX32 R9, R9, R2, 0x1, P6 ;  /* 0x0000000209097211 */ /* 0x000fe400030f0eff */
[----:B-----5:R-:W-:Y:S02]  /*31ab0*/  ISETP.LT.AND P5, PT, R23, UR9, !P0 ;  /* 0x0000000917007c0c */ /* 0x020fe4000c7a1270 */
[----:B0-----:R-:W-:Y:S01]  /*31ac0*/  LEA R4, P6, R3, R0, 0x1 ;  /* 0x0000000003047211 */ /* 0x001fe200078c08ff */
[----:B------:R-:W-:Y:S01]  /*31ad0*/  IMAD R17, R29, 0x8, R3 ;  /* 0x000000081d117824 */ /* 0x000fe200078e0203 */
[----:B------:R-:W-:Y:S02]  /*31ae0*/  ISETP.LT.AND P4, PT, R16, UR9, !P0 ;  /* 0x0000000910007c0c */ /* 0x000fe4000c781270 */
[----:B------:R-:W-:Y:S01]  /*31af0*/  LEA.HI.X.SX32 R5, R3, R2, 0x1, P6 ;  /* 0x0000000203057211 */ /* 0x000fe200030f0eff */
[----:B------:R-:W-:-:S06]  /*31b00*/  IMAD R3, R29, 0x8, R17 ;  /* 0x000000081d037824 */ /* 0x000fcc00078e0211 */
[----:B------:R0:W-:Y:S01]  /*31b10*/  @P5 STG.E.U16 desc[UR10][R8.64], R14 ;  /* 0x0000000e08005986 */ /* 0x0001e2000c10150a */
[----:B--2---:R-:W-:-:S03]  /*31b20*/  ISETP.LT.AND P5, PT, R24, UR9, !P0 ;  /* 0x0000000918007c0c */ /* 0x004fc6000c7a1270 */
[----:B------:R1:W-:Y:S01]  /*31b30*/  @P3 STG.E.U16 desc[UR10][R4.64], R18 ;  /* 0x0000001204003986 */ /* 0x0003e2000c10150a */
[----:B------:R-:W-:-:S03]  /*31b40*/  ISETP.LT.AND P3, PT, R25, UR9, !P0 ;  /* 0x0000000919007c0c */ /* 0x000fc6000c761270 */
[----:B------:R-:W2:Y:S01]  /*31b50*/  LDL.LU R24, [R1+0xf8] ;  /* 0x0000f80001187983 */ /* 0x000ea20000300800 */
[----:B0-----:R-:W-:-:S03]  /*31b60*/  LEA R8, P6, R17, R0, 0x1 ;  /* 0x0000000011087211 */ /* 0x001fc600078c08ff */
[----:B------:R-:W5:Y:S01]  /*31b70*/  LDL.LU R25, [R1+0xf4] ;  /* 0x0000f40001197983 */ /* 0x000f620000300800 */
[----:B------:R-:W-:Y:S01]  /*31b80*/  IMAD R13, R29, 0x8, R3 ;  /* 0x000000081d0d7824 */ /* 0x000fe200078e0203 */
[----:B------:R-:W-:Y:S02]  /*31b90*/  LEA.HI.X.SX32 R9, R17, R2, 0x1, P6 ;  /* 0x0000000211097211 */ /* 0x000fe400030f0eff */
[----:B-1----:R-:W-:-:S03]  /*31ba0*/  LEA R4, P6, R3, R0, 0x1 ;  /* 0x0000000003047211 */ /* 0x002fc600078c08ff */
[----:B------:R0:W-:Y:S01]  /*31bb0*/  @P4 STG.E.U16 desc[UR10][R8.64], R10 ;  /* 0x0000000a08004986 */ /* 0x0001e2000c10150a */
[----:B------:R-:W-:Y:S02]  /*31bc0*/  LEA.HI.X.SX32 R5, R3, R2, 0x1, P6 ;  /* 0x0000000203057211 */ /* 0x000fe400030f0eff */
[----:B------:R-:W-:Y:S02]  /*31bd0*/  PRMT R6, R6, 0x7632, R6 ;  /* 0x0000763206067816 */ /* 0x000fe40000000006 */
[----:B------:R-:W-:Y:S02]  /*31be0*/  PRMT R14, R14, 0x7632, R14 ;  /* 0x000076320e0e7816 */ /* 0x000fe4000000000e */
[----:B0-----:R-:W-:-:S04]  /*31bf0*/  LEA R8, P6, R13, R0, 0x1 ;  /* 0x000000000d087211 */ /* 0x001fc800078c08ff */
[----:B------:R-:W-:Y:S01]  /*31c00*/  LEA.HI.X.SX32 R9, R13, R2, 0x1, P6 ;  /* 0x000000020d097211 */ /* 0x000fe200030f0eff */
[----:B------:R0:W-:Y:S01]  /*31c10*/  @P5 STG.E.U16 desc[UR10][R4.64], R6 ;  /* 0x0000000604005986 */ /* 0x0001e2000c10150a */
[----:B---3--:R-:W-:-:S03]  /*31c20*/  ISETP.LT.AND P4, PT, R26, UR9, !P0 ;  /* 0x000000091a007c0c */ /* 0x008fc6000c781270 */
[----:B------:R1:W-:Y:S04]  /*31c30*/  @P3 STG.E.U16 desc[UR10][R8.64], R14 ;  /* 0x0000000e08003986 */ /* 0x0003e8000c10150a */
[----:B------:R-:W3:Y:S01]  /*31c40*/  LDL.LU R26, [R1+0xfc] ;  /* 0x0000fc00011a7983 */ /* 0x000ee20000300800 */
[----:B----4-:R-:W-:-:S03]  /*31c50*/  ISETP.LT.AND P3, PT, R28, UR9, !P0 ;  /* 0x000000091c007c0c */ /* 0x010fc6000c761270 */
[----:B------:R-:W4:Y:S01]  /*31c60*/  LDL.LU R28, [R1+0x100] ;  /* 0x00010000011c7983 */ /* 0x000f220000300800 */
[----:B------:R-:W-:Y:S02]  /*31c70*/  VIADD R3, R27, 0x1b8 ;  /* 0x000001b81b037836 */ /* 0x000fe40000000000 */
[----:B------:R-:W-:-:S03]  /*31c80*/  IMAD R17, R29, 0x8, R13 ;  /* 0x000000081d117824 */ /* 0x000fc600078e020d */
[C---:B------:R-:W-:Y:S01]  /*31c90*/  ISETP.LT.AND P5, PT, R3.reuse, UR9, !P0 ;  /* 0x0000000903007c0c */ /* 0x040fe2000c7a1270 */
[----:B------:R-:W-:Y:S01]  /*31ca0*/  IMAD R3, R3, R29, RZ ;  /* 0x0000001d03037224 */ /* 0x000fe200078e02ff */
[----:B0-----:R-:W-:-:S04]  /*31cb0*/  LEA R4, P6, R17, R0, 0x1 ;  /* 0x0000000011047211 */ /* 0x001fc800078c08ff */
[----:B------:R-:W-:Y:S01]  /*31cc0*/  LEA.HI.X.SX32 R5, R17, R2, 0x1, P6 ;  /* 0x0000000211057211 */ /* 0x000fe200030f0eff */
[----:B------:R-:W-:Y:S01]  /*31cd0*/  IMAD R17, R29, 0x10, R17 ;  /* 0x000000101d117824 */ /* 0x000fe200078e0211 */
[C---:B------:R-:W-:Y:S02]  /*31ce0*/  LEA R12, P6, R3.reuse, R0, 0x1 ;  /* 0x00000000030c7211 */ /* 0x040fe400078c08ff */
[----:B------:R-:W-:Y:S02]  /*31cf0*/  PRMT R18, R18, 0x7632, R18 ;  /* 0x0000763212127816 */ /* 0x000fe40000000012 */
[----:B------:R-:W-:Y:S01]  /*31d00*/  LEA.HI.X.SX32 R13, R3, R2, 0x1, P6 ;  /* 0x00000002030d7211 */ /* 0x000fe200030f0eff */
[----:B------:R-:W-:Y:S02]  /*31d10*/  IMAD R3, R29, 0x8, R17 ;  /* 0x000000081d037824 */ /* 0x000fe400078e0211 */
[----:B------:R0:W-:Y:S01]  /*31d20*/  @P4 STG.E.U16 desc[UR10][R4.64], R18 ;  /* 0x0000001204004986 */ /* 0x0001e2000c10150a */
[----:B------:R-:W-:Y:S01]  /*31d30*/  LEA R16, P4, R17, R0, 0x1 ;  /* 0x0000000011107211 */ /* 0x000fe200078808ff */
[----:B-1----:R-:W-:Y:S01]  /*31d40*/  IMAD R9, R29, 0x8, R3 ;  /* 0x000000081d097824 */ /* 0x002fe200078e0203 */
[----:B------:R-:W-:-:S02]  /*31d50*/  PRMT R6, R10, 0x7632, R6 ;  /* 0x000076320a067816 */ /* 0x000fc40000000006 */
[----:B------:R-:W-:Y:S01]  /*31d60*/  LEA R20, P6, R3, R0, 0x1 ;  /* 0x0000000003147211 */ /* 0x000fe200078c08ff */
[----:B------:R-:W-:Y:S01]  /*31d70*/  IMAD R23, R29, 0x8, R9 ;  /* 0x000000081d177824 */ /* 0x000fe200078e0209 */
[-C--:B------:R-:W-:Y:S01]  /*31d80*/  LEA.HI.X.SX32 R17, R17, R2.reuse, 0x1, P4 ;  /* 0x0000000211117211 */ /* 0x080fe200020f0eff */
[----:B------:R1:W-:Y:S01]  /*31d90*/  @P5 STG.E.U16 desc[UR10][R12.64], R6 ;  /* 0x000000060c005986 */ /* 0x0003e2000c10150a */
[----:B------:R-:W-:Y:S01]  /*31da0*/  LEA.HI.X.SX32 R21, R3, R2, 0x1, P6 ;  /* 0x0000000203157211 */ /* 0x000fe200030f0eff */
[----:B------:R-:W-:Y:S02]  /*31db0*/  VIADD R3, R27, 0x1f8 ;  /* 0x000001f81b037836 */ /* 0x000fe40000000000 */
[----:B------:R-:W-:Y:S04]  /*31dc0*/  @P3 STG.E.U16 desc[UR10][R16.64], R7 ;  /* 0x0000000710003986 */ /* 0x000fe8000c10150a */
[----:B------:R2:W-:Y:S01]  /*31dd0*/  @P1 STG.E.U16 desc[UR10][R20.64], R15 ;  /* 0x0000000f14001986 */ /* 0x0005e2000c10150a */
[----:B0-----:R-:W-:Y:S01]  /*31de0*/  LEA R4, P1, R9, R0, 0x1 ;  /* 0x0000000009047211 */ /* 0x001fe200078208ff */
[----:B-1----:R-:W-:Y:S01]  /*31df0*/  IMAD R6, R3, R29, RZ ;  /* 0x0000001d03067224 */ /* 0x002fe200078e02ff */
[----:B-----5:R-:W-:Y:S01]  /*31e00*/  ISETP.LT.AND P5, PT, R25, UR9, !P0 ;  /* 0x0000000919007c0c */ /* 0x020fe2000c7a1270 */
[----:B------:R-:W-:Y:S01]  /*31e10*/  IMAD R25, R29, 0x8, R23 ;  /* 0x000000081d197824 */ /* 0x000fe200078e0217 */
[----:B------:R-:W-:-:S03]  /*31e20*/  LEA.HI.X.SX32 R5, R9, R2, 0x1, P1 ;  /* 0x0000000209057211 */ /* 0x000fc600008f0eff */
[----:B------:R-:W-:Y:S01]  /*31e30*/  IMAD R27, R29, 0x8, R25 ;  /* 0x000000081d1b7824 */ /* 0x000fe200078e0219 */
[----:B------:R-:W-:-:S03]  /*31e40*/  LEA R12, P1, R25, R0, 0x1 ;  /* 0x00000000190c7211 */ /* 0x000fc600078208ff */
[----:B------:R-:W-:Y:S01]  /*31e50*/  IMAD R29, R29, 0x8, R27 ;  /* 0x000000081d1d7824 */ /* 0x000fe200078e021b */
[----:B------:R-:W-:Y:S02]  /*31e60*/  LEA R8, P3, R23, R0, 0x1 ;  /* 0x0000000017087211 */ /* 0x000fe400078608ff */
[----:B------:R-:W-:Y:S02]  /*31e70*/  LEA.HI.X.SX32 R13, R25, R2, 0x1, P1 ;  /* 0x00000002190d7211 */ /* 0x000fe400008f0eff */
[-C--:B--2---:R-:W-:Y:S02]  /*31e80*/  LEA R20, P1, R29, R0.reuse, 0x1 ;  /* 0x000000001d147211 */ /* 0x084fe400078208ff */
[----:B------:R-:W-:Y:S02]  /*31e90*/  LEA R16, P6, R27, R0, 0x1 ;  /* 0x000000001b107211 */ /* 0x000fe400078c08ff */
[----:B------:R-:W-:Y:S02]  /*31ea0*/  ISETP.LT.AND P4, PT, R24, UR9, !P0 ;  /* 0x0000000918007c0c */ /* 0x000fe4000c781270 */
[----:B------:R-:W-:-:S02]  /*31eb0*/  LEA.HI.X.SX32 R9, R23, R2, 0x1, P3 ;  /* 0x0000000217097211 */ /* 0x000fc400018f0eff */
[-C--:B------:R-:W-:Y:S02]  /*31ec0*/  LEA.HI.X.SX32 R21, R29, R2.reuse, 0x1, P1 ;  /* 0x000000021d157211 */ /* 0x080fe400008f0eff */
[----:B------:R-:W-:Y:S02]  /*31ed0*/  ISETP.LT.AND P1, PT, R3, UR9, !P0 ;  /* 0x0000000903007c0c */ /* 0x000fe4000c721270 */
[----:B------:R-:W-:Y:S02]  /*31ee0*/  LEA.HI.X.SX32 R17, R27, R2, 0x1, P6 ;  /* 0x000000021b117211 */ /* 0x000fe400030f0eff */
[----:B------:R-:W-:Y:S02]  /*31ef0*/  LEA R22, P6, R6, R0, 0x1 ;  /* 0x0000000006167211 */ /* 0x000fe400078c08ff */
[----:B---3--:R-:W-:Y:S02]  /*31f00*/  ISETP.LT.AND P3, PT, R26, UR9, !P0 ;  /* 0x000000091a007c0c */ /* 0x008fe4000c761270 */
[----:B------:R-:W-:-:S02]  /*31f10*/  LEA.HI.X.SX32 R23, R6, R2, 0x1, P6 ;  /* 0x0000000206177211 */ /* 0x000fc400030f0eff */
[----:B------:R-:W-:Y:S02]  /*31f20*/  PRMT R6, R7, 0x7632, R6 ;  /* 0x0000763207067816 */ /* 0x000fe40000000006 */
[----:B------:R-:W-:Y:S01]  /*31f30*/  PRMT R15, R15, 0x7632, R15 ;  /* 0x000076320f0f7816 */ /* 0x000fe2000000000f */
[----:B------:R0:W-:Y:S01]  /*31f40*/  @P5 STG.E.U16 desc[UR10][R4.64], R19 ;  /* 0x0000001304005986 */ /* 0x0001e2000c10150a */
[----:B------:R-:W-:-:S03]  /*31f50*/  PRMT R10, R19, 0x7632, R10 ;  /* 0x00007632130a7816 */ /* 0x000fc6000000000a */
[----:B------:R0:W-:Y:S04]  /*31f60*/  @P4 STG.E.U16 desc[UR10][R8.64], R11 ;  /* 0x0000000b08004986 */ /* 0x0001e8000c10150a */
[----:B------:R0:W-:Y:S04]  /*31f70*/  @P3 STG.E.U16 desc[UR10][R12.64], R6 ;  /* 0x000000060c003986 */ /* 0x0001e8000c10150a */
[----:B------:R0:W-:Y:S01]  /*31f80*/  @P2 STG.E.U16 desc[UR10][R16.64], R15 ;  /* 0x0000000f10002986 */ /* 0x0001e2000c10150a */
[----:B----4-:R-:W-:-:S13]  /*31f90*/  ISETP.LT.AND P0, PT, R28, UR9, !P0 ;  /* 0x000000091c007c0c */ /* 0x010fda000c701270 */
[----:B------:R0:W-:Y:S01]  /*31fa0*/  @P0 STG.E.U16 desc[UR10][R20.64], R10 ;  /* 0x0000000a14000986 */ /* 0x0001e2000c10150a */
[----:B------:R-:W-:Y:S05]  /*31fb0*/  @!P1 EXIT ;  /* 0x000000000000994d */ /* 0x000fea0003800000 */
[----:B0-----:R-:W-:-:S05]  /*31fc0*/  PRMT R11, R11, 0x7632, R11 ;  /* 0x000076320b0b7816 */ /* 0x001fca000000000b */
[----:B------:R-:W-:Y:S01]  /*31fd0*/  STG.E.U16 desc[UR10][R22.64], R11 ;  /* 0x0000000b16007986 */ /* 0x000fe2000c10150a */
[----:B------:R-:W-:Y:S05]  /*31fe0*/  EXIT ;  /* 0x000000000000794d */ /* 0x000fea0003800000 */
.L_x_3:
[----:B------:R-:W-:-:S00]  /*31ff0*/  BRA `(.L_x_3) ;  /* 0xfffffffc00fc7947 */ /* 0x000fc0000383ffff */
[----:B------:R-:W-:-:S00]  /*32000*/  NOP ;  /* 0x0000000000007918 */ /* 0x000fc00000000000 */
[----:B------:R-:W-:-:S00]  /*32010*/  NOP ;  /* 0x0000000000007918 */ /* 0x000fc00000000000 */
[----:B------:R-:W-:-:S00]  /*32020*/  NOP ;  /* 0x0000000000007918 */ /* 0x000fc00000000000 */
[----:B------:R-:W-:-:S00]  /*32030*/  NOP ;  /* 0x0000000000007918 */ /* 0x000fc00000000000 */
[----:B------:R-:W-:-:S00]  /*32040*/  NOP ;  /* 0x0000000000007918 */ /* 0x000fc00000000000 */
[----:B------:R-:W-:-:S00]  /*32050*/  NOP ;  /* 0x0000000000007918 */ /* 0x000fc00000000000 */
[----:B------:R-:W-:-:S00]  /*32060*/  NOP ;  /* 0x0000000000007918 */ /* 0x000fc00000000000 */
[----:B------:R-:W-:-:S00]  /*32070*/  NOP ;  /* 0x0000000000007918 */ /* 0x000fc00000000000 */
.L_x_4:


//--------------------- .nv.shared.matmul_kernel  --------------------------
	.section	.nv.shared.matmul_kernel,"aw",@nobits
	.sectionflags	@""
	.align	16
	.zero		1024


//--------------------- .nv.shared.reserved.0     --------------------------
	.section	.nv.shared.reserved.0,"aw",@nobits
	.weak		__nv_reservedSMEM_offset_0_alias
	.size		__nv_reservedSMEM_offset_0_alias, 0, 0
	.other		__nv_reservedSMEM_offset_0_alias,@"STO_CUDA_RESERVED_SHARED STV_DEFAULT"
__nv_reservedSMEM_offset_0_alias:
	.zero		0


//--------------------- .nv.constant0.matmul_kernel --------------------------
	.section	.nv.constant0.matmul_kernel,"a",@progbits
	.sectionflags	@""
	.align	4
.nv.constant0.matmul_kernel:
	.zero		608


//--------------------- SYMBOLS --------------------------

	.type		.nv.reservedSmem.offset0,@object
	.size		.nv.reservedSmem.offset0,0x4
